// auto-generated by cutlass_sweep.conv — config: {"arch": "sm_100", "cluster_m": 2, "cluster_n": 1, "conv_kind": "dgrad", "dtype": "bf16", "ndim": 3, "tile_k": 32, "tile_m": 128, "tile_n": 128}
#include "cutlass/cutlass.h"
#include "cute/tensor.hpp"
#include "cutlass/kernel_hardware_info.hpp"
#include "cutlass/conv/convolution.h"
#include "cutlass/conv/dispatch_policy.hpp"
#include "cutlass/conv/collective/collective_builder.hpp"
#include "cutlass/conv/kernel/conv_universal.hpp"
#include "cutlass/conv/device/conv_universal_adapter.hpp"
#include "cutlass/epilogue/collective/collective_builder.hpp"

using namespace cute;
using Elem = cutlass::bfloat16_t;
using Acc  = float;
using LayoutAB = cutlass::layout::TensorNDHWC;
using LayoutC  = cutlass::layout::TensorNDHWC;
constexpr auto ConvOp = cutlass::conv::Operator::kDgrad;
using TileShape    = Shape<_128, _128, Shape<_32>>;
using ClusterShape = Shape<_2, _1, _1>;

using CollectiveEpilogue = typename cutlass::epilogue::collective::CollectiveBuilder<
    cutlass::arch::Sm100, cutlass::arch::OpClassTensorOp,
    TileShape, ClusterShape,
    cutlass::epilogue::collective::EpilogueTileAuto,
    Acc, Acc,
    Elem, LayoutC, 128 / cutlass::sizeof_bits<Elem>::value,
    Elem, LayoutC, 128 / cutlass::sizeof_bits<Elem>::value,
    cutlass::epilogue::collective::EpilogueScheduleAuto
  >::CollectiveOp;

using CollectiveMainloop = typename cutlass::conv::collective::CollectiveBuilder<
    cutlass::arch::Sm100, cutlass::arch::OpClassTensorOp, ConvOp,
    Elem, LayoutAB, 128 / cutlass::sizeof_bits<Elem>::value,
    Elem, LayoutAB, 128 / cutlass::sizeof_bits<Elem>::value,
    Acc,
    TileShape, ClusterShape,
    cutlass::conv::collective::StageCountAutoCarveout<
        static_cast<int>(sizeof(typename CollectiveEpilogue::SharedStorage))>,
    cutlass::conv::collective::KernelScheduleAuto
  >::CollectiveOp;

using ProblemShape = cutlass::conv::ConvProblemShape<
    ConvOp, CollectiveMainloop::DispatchPolicy::NumSpatialDimensions>;
using ConvKernel = cutlass::conv::kernel::ConvUniversal<
    ProblemShape, CollectiveMainloop, CollectiveEpilogue>;
using Conv = cutlass::conv::device::ConvUniversalAdapter<ConvKernel>;

auto* _anchor = &cutlass::device_kernel<ConvKernel>;


// ===== COMPILED SASS (sm_100a) =====

	.target	sm_100a

	.elftype	@"ET_EXEC"


//--------------------- .note.nv.tkinfo           --------------------------
	.section	.note.nv.tkinfo,"",@"SHT_NOTE"
	.sectionflags	@"SHF_NOTE_NV_TKINFO"
	.tkinfo
        /*0018*/ 	.word	0x00000002
        /*0030*/ 	.string	""
        /*0030*/ 	.string	"ptxas"
        /*0030*/ 	.string	"Cuda compilation tools, release 13.0, V13.0.88"
        /*0030*/ 	.string	"Build cuda_13.0.r13.0/compiler.36424714_0"
        /*0030*/ 	.string	"-arch sm_100a -m 64 "



//--------------------- .note.nv.cuinfo           --------------------------
	.section	.note.nv.cuinfo,"",@"SHT_NOTE"
	.sectionflags	@"SHF_NOTE_NV_CUINFO"
        /*0018*/ 	.short	0x0002
        /*001a*/ 	.short	0x0064
        /*001c*/ 	.short	0x0082
	.zero		2


//--------------------- .nv.info                  --------------------------
	.section	.nv.info,"",@"SHT_CUDA_INFO"
	.align	4


	//----- nvinfo : EIATTR_REGCOUNT
	.align		4
        /*0000*/ 	.byte	0x04, 0x2f
        /*0002*/ 	.short	(.L_19 - .L_18)
	.align		4
.L_18:
        /*0004*/ 	.word	index@(_ZN7cutlass13device_kernelINS_4conv6kernel13ConvUniversalINS1_16ConvProblemShapeILNS1_8OperatorE1ELi3EEENS1_10collective14CollectiveConvINS1_47MainloopSm100TmaUmmaWarpSpecializedImplicitGemmILS5_1ELi26ELi3ELi1ELi2EN4cute5tupleIJNSA_1CILi2EEENSC_ILi1EEESE_EEEEENSB_IJNSC_ILi128EEESH_NSB_IJNSC_ILi32EEEEEEEEENS_10bfloat16_tESL_NSA_8TiledMMAINSA_8MMA_AtomIJNSA_26SM100_MMA_F16BF16_2x1SM_SSISL_SL_fLi128ELi128ELNSA_4UMMA5MajorE0ELSQ_1ELNSP_7ScaleInE0ELSR_0EEEEEENSA_6LayoutINSB_IJSE_SE_SE_EEENSB_IJNSC_ILi0EEESW_SW_EEEEENSB_IJNSA_10UnderscoreESZ_SZ_EEEEENS7_6detail27Sm100ImplicitGemmTileTraitsINSA_25SM100_TMA_2SM_LOAD_IM2COLENSA_14ComposedLayoutINSA_7SwizzleILi2ELi4ELi3EEENSA_18smem_ptr_flag_bitsILi16EEENSU_INSB_IJNSC_ILi8EEESI_EEENSB_IJSI_SE_EEEEEEEvEENS13_INSA_18SM100_TMA_2SM_LOADENS15_INS16_ILi3ELi4ELi3EEES19_NSU_INSB_IJNSC_ILi64EEES1A_EEENSB_IJSE_S1I_EEEEEEEvEEEENS_8epilogue10collective18CollectiveEpilogueINS1P_23Sm100TmaWarpSpecializedILi4ELi2ELi16ELb1ELb0EEEJNSB_IJS1I_SH_SJ_EEENSB_IJNSU_IS1I_SE_EENSU_INSB_IJNSC_ILi16EEESD_EEES1K_EEEEESL_NSB_IJNSB_IJllllEEESE_SW_EEESL_S21_NS1P_6fusion15FusionCallbacksIS1T_NS22_17LinearCombinationISL_fSL_fLNS_15FloatRoundStyleE2EEES1U_S1Z_JEEENSA_5SM1004TMEM4LOAD26SM100_TMEM_LOAD_32dp32b16xENSA_20SM90_TMA_LOAD_IM2COLENS15_INS16_ILi1ELi4ELi3EEES19_NSU_INSB_IJS1A_S1W_EEENSB_IJS1W_SE_EEEEEEENSA_39AutoVectorizingCopyWithAssumedAlignmentILi128EEENSA_21SM90_TMA_STORE_IM2COLES2H_S2J_S2J_EEEvvEEEEvNT_6ParamsE)
        /*0008*/ 	.word	0x0000004b


	//----- nvinfo : EIATTR_FRAME_SIZE
	.align		4
.L_19:
        /*000c*/ 	.byte	0x04, 0x11
        /*000e*/ 	.short	(.L_21 - .L_20)
	.align		4
.L_20:
        /*0010*/ 	.word	index@($__internal_2_$__cuda_sm10x_tcgen05_guardrail_trap_unallocated_columns_being_dealloced)
        /*0014*/ 	.word	0x00000008


	//----- nvinfo : EIATTR_FRAME_SIZE
	.align		4
.L_21:
        /*0018*/ 	.byte	0x04, 0x11
        /*001a*/ 	.short	(.L_23 - .L_22)
	.align		4
.L_22:
        /*001c*/ 	.word	index@($__internal_1_$__cuda_sm10x_tcgen05_guardrail_trap_phase_invalid_during_alloc)
        /*0020*/ 	.word	0x00000008


	//----- nvinfo : EIATTR_FRAME_SIZE
	.align		4
.L_23:
        /*0024*/ 	.byte	0x04, 0x11
        /*0026*/ 	.short	(.L_25 - .L_24)
	.align		4
.L_24:
        /*0028*/ 	.word	index@($__internal_0_$__cuda_sm10x_tcgen05_guardrail_trap_col_being_dealloced_not_returned_by_alloc)
        /*002c*/ 	.word	0x00000008


	//----- nvinfo : EIATTR_FRAME_SIZE
	.align		4
.L_25:
        /*0030*/ 	.byte	0x04, 0x11
        /*0032*/ 	.short	(.L_27 - .L_26)
	.align		4
.L_26:
        /*0034*/ 	.word	index@(_ZN7cutlass13device_kernelINS_4conv6kernel13ConvUniversalINS1_16ConvProblemShapeILNS1_8OperatorE1ELi3EEENS1_10collective14CollectiveConvINS1_47MainloopSm100TmaUmmaWarpSpecializedImplicitGemmILS5_1ELi26ELi3ELi1ELi2EN4cute5tupleIJNSA_1CILi2EEENSC_ILi1EEESE_EEEEENSB_IJNSC_ILi128EEESH_NSB_IJNSC_ILi32EEEEEEEEENS_10bfloat16_tESL_NSA_8TiledMMAINSA_8MMA_AtomIJNSA_26SM100_MMA_F16BF16_2x1SM_SSISL_SL_fLi128ELi128ELNSA_4UMMA5MajorE0ELSQ_1ELNSP_7ScaleInE0ELSR_0EEEEEENSA_6LayoutINSB_IJSE_SE_SE_EEENSB_IJNSC_ILi0EEESW_SW_EEEEENSB_IJNSA_10UnderscoreESZ_SZ_EEEEENS7_6detail27Sm100ImplicitGemmTileTraitsINSA_25SM100_TMA_2SM_LOAD_IM2COLENSA_14ComposedLayoutINSA_7SwizzleILi2ELi4ELi3EEENSA_18smem_ptr_flag_bitsILi16EEENSU_INSB_IJNSC_ILi8EEESI_EEENSB_IJSI_SE_EEEEEEEvEENS13_INSA_18SM100_TMA_2SM_LOADENS15_INS16_ILi3ELi4ELi3EEES19_NSU_INSB_IJNSC_ILi64EEES1A_EEENSB_IJSE_S1I_EEEEEEEvEEEENS_8epilogue10collective18CollectiveEpilogueINS1P_23Sm100TmaWarpSpecializedILi4ELi2ELi16ELb1ELb0EEEJNSB_IJS1I_SH_SJ_EEENSB_IJNSU_IS1I_SE_EENSU_INSB_IJNSC_ILi16EEESD_EEES1K_EEEEESL_NSB_IJNSB_IJllllEEESE_SW_EEESL_S21_NS1P_6fusion15FusionCallbacksIS1T_NS22_17LinearCombinationISL_fSL_fLNS_15FloatRoundStyleE2EEES1U_S1Z_JEEENSA_5SM1004TMEM4LOAD26SM100_TMEM_LOAD_32dp32b16xENSA_20SM90_TMA_LOAD_IM2COLENS15_INS16_ILi1ELi4ELi3EEES19_NSU_INSB_IJS1A_S1W_EEENSB_IJS1W_SE_EEEEEEENSA_39AutoVectorizingCopyWithAssumedAlignmentILi128EEENSA_21SM90_TMA_STORE_IM2COLES2H_S2J_S2J_EEEvvEEEEvNT_6ParamsE)
        /*0038*/ 	.word	0x00000008


	//----- nvinfo : EIATTR_MIN_STACK_SIZE
	.align		4
.L_27:
        /*003c*/ 	.byte	0x04, 0x12
        /*003e*/ 	.short	(.L_29 - .L_28)
	.align		4
.L_28:
        /*0040*/ 	.word	index@(_ZN7cutlass13device_kernelINS_4conv6kernel13ConvUniversalINS1_16ConvProblemShapeILNS1_8OperatorE1ELi3EEENS1_10collective14CollectiveConvINS1_47MainloopSm100TmaUmmaWarpSpecializedImplicitGemmILS5_1ELi26ELi3ELi1ELi2EN4cute5tupleIJNSA_1CILi2EEENSC_ILi1EEESE_EEEEENSB_IJNSC_ILi128EEESH_NSB_IJNSC_ILi32EEEEEEEEENS_10bfloat16_tESL_NSA_8TiledMMAINSA_8MMA_AtomIJNSA_26SM100_MMA_F16BF16_2x1SM_SSISL_SL_fLi128ELi128ELNSA_4UMMA5MajorE0ELSQ_1ELNSP_7ScaleInE0ELSR_0EEEEEENSA_6LayoutINSB_IJSE_SE_SE_EEENSB_IJNSC_ILi0EEESW_SW_EEEEENSB_IJNSA_10UnderscoreESZ_SZ_EEEEENS7_6detail27Sm100ImplicitGemmTileTraitsINSA_25SM100_TMA_2SM_LOAD_IM2COLENSA_14ComposedLayoutINSA_7SwizzleILi2ELi4ELi3EEENSA_18smem_ptr_flag_bitsILi16EEENSU_INSB_IJNSC_ILi8EEESI_EEENSB_IJSI_SE_EEEEEEEvEENS13_INSA_18SM100_TMA_2SM_LOADENS15_INS16_ILi3ELi4ELi3EEES19_NSU_INSB_IJNSC_ILi64EEES1A_EEENSB_IJSE_S1I_EEEEEEEvEEEENS_8epilogue10collective18CollectiveEpilogueINS1P_23Sm100TmaWarpSpecializedILi4ELi2ELi16ELb1ELb0EEEJNSB_IJS1I_SH_SJ_EEENSB_IJNSU_IS1I_SE_EENSU_INSB_IJNSC_ILi16EEESD_EEES1K_EEEEESL_NSB_IJNSB_IJllllEEESE_SW_EEESL_S21_NS1P_6fusion15FusionCallbacksIS1T_NS22_17LinearCombinationISL_fSL_fLNS_15FloatRoundStyleE2EEES1U_S1Z_JEEENSA_5SM1004TMEM4LOAD26SM100_TMEM_LOAD_32dp32b16xENSA_20SM90_TMA_LOAD_IM2COLENS15_INS16_ILi1ELi4ELi3EEES19_NSU_INSB_IJS1A_S1W_EEENSB_IJS1W_SE_EEEEEEENSA_39AutoVectorizingCopyWithAssumedAlignmentILi128EEENSA_21SM90_TMA_STORE_IM2COLES2H_S2J_S2J_EEEvvEEEEvNT_6ParamsE)
        /*0044*/ 	.word	0x00000008
.L_29:


//--------------------- .nv.compat                --------------------------
	.section	.nv.compat,"",@"SHT_CUDA_COMPAT_INFO"
	.align	4
        /*0000*/ 	.byte	0x02, 0x09, 0x01, 0x00, 0x02, 0x02, 0x02, 0x00, 0x02, 0x05, 0x05, 0x00, 0x03, 0x07, 0x01, 0x01
        /*0010*/ 	.byte	0x02, 0x03, 0x01, 0x00, 0x02, 0x06, 0x01, 0x00, 0x04, 0x0b, 0x08, 0x00, 0x09, 0x00, 0x00, 0x00
        /*0020*/ 	.byte	0x00, 0x00, 0x00, 0x00


//--------------------- .nv.info._ZN7cutlass13device_kernelINS_4conv6kernel13ConvUniversalINS1_16ConvProblemShapeILNS1_8OperatorE1ELi3EEENS1_10collective14CollectiveConvINS1_47MainloopSm100TmaUmmaWarpSpecializedImplicitGemmILS5_1ELi26ELi3ELi1ELi2EN4cute5tupleIJNSA_1CILi2EEENSC_ILi1EEESE_EEEEENSB_IJNSC_ILi128EEESH_NSB_IJNSC_ILi32EEEEEEEEENS_10bfloat16_tESL_NSA_8TiledMMAINSA_8MMA_AtomIJNSA_26SM100_MMA_F16BF16_2x1SM_SSISL_SL_fLi128ELi128ELNSA_4UMMA5MajorE0ELSQ_1ELNSP_7ScaleInE0ELSR_0EEEEEENSA_6LayoutINSB_IJSE_SE_SE_EEENSB_IJNSC_ILi0EEESW_SW_EEEEENSB_IJNSA_10UnderscoreESZ_SZ_EEEEENS7_6detail27Sm100ImplicitGemmTileTraitsINSA_25SM100_TMA_2SM_LOAD_IM2COLENSA_14ComposedLayoutINSA_7SwizzleILi2ELi4ELi3EEENSA_18smem_ptr_flag_bitsILi16EEENSU_INSB_IJNSC_ILi8EEESI_EEENSB_IJSI_SE_EEEEEEEvEENS13_INSA_18SM100_TMA_2SM_LOADENS15_INS16_ILi3ELi4ELi3EEES19_NSU_INSB_IJNSC_ILi64EEES1A_EEENSB_IJSE_S1I_EEEEEEEvEEEENS_8epilogue10collective18CollectiveEpilogueINS1P_23Sm100TmaWarpSpecializedILi4ELi2ELi16ELb1ELb0EEEJNSB_IJS1I_SH_SJ_EEENSB_IJNSU_IS1I_SE_EENSU_INSB_IJNSC_ILi16EEESD_EEES1K_EEEEESL_NSB_IJNSB_IJllllEEESE_SW_EEESL_S21_NS1P_6fusion15FusionCallbacksIS1T_NS22_17LinearCombinationISL_fSL_fLNS_15FloatRoundStyleE2EEES1U_S1Z_JEEENSA_5SM1004TMEM4LOAD26SM100_TMEM_LOAD_32dp32b16xENSA_20SM90_TMA_LOAD_IM2COLENS15_INS16_ILi1ELi4ELi3EEES19_NSU_INSB_IJS1A_S1W_EEENSB_IJS1W_SE_EEEEEEENSA_39AutoVectorizingCopyWithAssumedAlignmentILi128EEENSA_21SM90_TMA_STORE_IM2COLES2H_S2J_S2J_EEEvvEEEEvNT_6ParamsE --------------------------
	.section	.nv.info._ZN7cutlass13device_kernelINS_4conv6kernel13ConvUniversalINS1_16ConvProblemShapeILNS1_8OperatorE1ELi3EEENS1_10collective14CollectiveConvINS1_47MainloopSm100TmaUmmaWarpSpecializedImplicitGemmILS5_1ELi26ELi3ELi1ELi2EN4cute5tupleIJNSA_1CILi2EEENSC_ILi1EEESE_EEEEENSB_IJNSC_ILi128EEESH_NSB_IJNSC_ILi32EEEEEEEEENS_10bfloat16_tESL_NSA_8TiledMMAINSA_8MMA_AtomIJNSA_26SM100_MMA_F16BF16_2x1SM_SSISL_SL_fLi128ELi128ELNSA_4UMMA5MajorE0ELSQ_1ELNSP_7ScaleInE0ELSR_0EEEEEENSA_6LayoutINSB_IJSE_SE_SE_EEENSB_IJNSC_ILi0EEESW_SW_EEEEENSB_IJNSA_10UnderscoreESZ_SZ_EEEEENS7_6detail27Sm100ImplicitGemmTileTraitsINSA_25SM100_TMA_2SM_LOAD_IM2COLENSA_14ComposedLayoutINSA_7SwizzleILi2ELi4ELi3EEENSA_18smem_ptr_flag_bitsILi16EEENSU_INSB_IJNSC_ILi8EEESI_EEENSB_IJSI_SE_EEEEEEEvEENS13_INSA_18SM100_TMA_2SM_LOADENS15_INS16_ILi3ELi4ELi3EEES19_NSU_INSB_IJNSC_ILi64EEES1A_EEENSB_IJSE_S1I_EEEEEEEvEEEENS_8epilogue10collective18CollectiveEpilogueINS1P_23Sm100TmaWarpSpecializedILi4ELi2ELi16ELb1ELb0EEEJNSB_IJS1I_SH_SJ_EEENSB_IJNSU_IS1I_SE_EENSU_INSB_IJNSC_ILi16EEESD_EEES1K_EEEEESL_NSB_IJNSB_IJllllEEESE_SW_EEESL_S21_NS1P_6fusion15FusionCallbacksIS1T_NS22_17LinearCombinationISL_fSL_fLNS_15FloatRoundStyleE2EEES1U_S1Z_JEEENSA_5SM1004TMEM4LOAD26SM100_TMEM_LOAD_32dp32b16xENSA_20SM90_TMA_LOAD_IM2COLENS15_INS16_ILi1ELi4ELi3EEES19_NSU_INSB_IJS1A_S1W_EEENSB_IJS1W_SE_EEEEEEENSA_39AutoVectorizingCopyWithAssumedAlignmentILi128EEENSA_21SM90_TMA_STORE_IM2COLES2H_S2J_S2J_EEEvvEEEEvNT_6ParamsE,"",@"SHT_CUDA_INFO"
	.sectionflags	@""
	.align	4


	//----- nvinfo : EIATTR_CUDA_API_VERSION
	.align		4
        /*0000*/ 	.byte	0x04, 0x37
        /*0002*/ 	.short	(.L_31 - .L_30)
.L_30:
        /*0004*/ 	.word	0x00000082


	//----- nvinfo : EIATTR_KPARAM_INFO
	.align		4
.L_31:
        /*0008*/ 	.byte	0x04, 0x17
        /*000a*/ 	.short	(.L_33 - .L_32)
.L_32:
        /*000c*/ 	.word	0x00000000
        /*0010*/ 	.short	0x0000
        /*0012*/ 	.short	0x0000
        /*0014*/ 	.byte	0x00, 0xf0, 0x01, 0x24


	//----- nvinfo : EIATTR_AT_ENTRY_FRAGMENTS
	.align		4
.L_33:
        /*0018*/ 	.byte	0x04, 0x4f
        /*001a*/ 	.short	(.L_35 - .L_34)


	//   ....[0]....
.L_34:
        /*001c*/ 	.word	0x00000007


	//----- nvinfo : EIATTR_RESERVED_SMEM_USED
	.align		4
.L_35:
        /*0020*/ 	.byte	0x01, 0x41
	.zero		2


	//----- nvinfo : EIATTR_SPARSE_MMA_MASK
	.align		4
        /*0024*/ 	.byte	0x03, 0x50
        /*0026*/ 	.short	0x0000


	//----- nvinfo : EIATTR_TCGEN05_2CTA_USED
	.align		4
        /*0028*/ 	.byte	0x01, 0x52
	.zero		2


	//----- nvinfo : EIATTR_MAXREG_COUNT
	.align		4
        /*002c*/ 	.byte	0x03, 0x1b
        /*002e*/ 	.short	0x00ff


	//----- nvinfo : EIATTR_NUM_BARRIERS
	.align		4
        /*0030*/ 	.byte	0x02, 0x4c
        /*0032*/ 	.byte	0x07
	.zero		1


	//----- nvinfo : EIATTR_EXTERNS
	.align		4
        /*0034*/ 	.byte	0x04, 0x0f
        /*0036*/ 	.short	(.L_37 - .L_36)


	//   ....[0]....
	.align		4
.L_36:
        /*0038*/ 	.word	index@(__assertfail)


	//----- nvinfo : EIATTR_MERCURY_ISA_VERSION
	.align		4
.L_37:
        /*003c*/ 	.byte	0x03, 0x5f
        /*003e*/ 	.short	0x0101


	//----- nvinfo : EIATTR_INT_WARP_WIDE_INSTR_OFFSETS
	.align		4
        /*0040*/ 	.byte	0x04, 0x31
        /*0042*/ 	.short	(.L_39 - .L_38)


	//   ....[0]....
.L_38:
        /*0044*/ 	.word	0x00000f40


	//   ....[1]....
        /*0048*/ 	.word	0x00000ff0


	//   ....[2]....
        /*004c*/ 	.word	0x00005390


	//   ....[3]....
        /*0050*/ 	.word	0x000053b0


	//   ....[4]....
        /*0054*/ 	.word	0x000053e0


	//   ....[5]....
        /*0058*/ 	.word	0x00006150


	//   ....[6]....
        /*005c*/ 	.word	0x00006200


	//   ....[7]....
        /*0060*/ 	.word	0x00006280


	//   ....[8]....
        /*0064*/ 	.word	0x00006340


	//   ....[9]....
        /*0068*/ 	.word	0x00006420


	//   ....[10]....
        /*006c*/ 	.word	0x000064b0


	//   ....[11]....
        /*0070*/ 	.word	0x00006540


	//   ....[12]....
        /*0074*/ 	.word	0x00006640


	//   ....[13]....
        /*0078*/ 	.word	0x000066d0


	//   ....[14]....
        /*007c*/ 	.word	0x00006770


	//   ....[15]....
        /*0080*/ 	.word	0x000068c0


	//   ....[16]....
        /*0084*/ 	.word	0x00006930


	//----- nvinfo : EIATTR_COOP_GROUP_MASK_REGIDS
	.align		4
.L_39:
        /*0088*/ 	.byte	0x04, 0x29
        /*008a*/ 	.short	(.L_41 - .L_40)


	//   ....[0]....
.L_40:
        /*008c*/ 	.word	0xffffffff


	//   ....[1]....
        /*0090*/ 	.word	0xffffffff


	//   ....[2]....
        /*0094*/ 	.word	0xffffffff


	//   ....[3]....
        /*0098*/ 	.word	0xffffffff


	//   ....[4]....
        /*009c*/ 	.word	0xffffffff


	//   ....[5]....
        /*00a0*/ 	.word	0xffffffff


	//   ....[6]....
        /*00a4*/ 	.word	0xffffffff


	//   ....[7]....
        /*00a8*/ 	.word	0xffffffff


	//   ....[8]....
        /*00ac*/ 	.word	0xffffffff


	//   ....[9]....
        /*00b0*/ 	.word	0xffffffff


	//   ....[10]....
        /*00b4*/ 	.word	0xffffffff


	//   ....[11]....
        /*00b8*/ 	.word	0xffffffff


	//   ....[12]....
        /*00bc*/ 	.word	0xffffffff


	//----- nvinfo : EIATTR_COOP_GROUP_INSTR_OFFSETS
	.align		4
.L_41:
        /*00c0*/ 	.byte	0x04, 0x28
        /*00c2*/ 	.short	(.L_43 - .L_42)


	//   ....[0]....
.L_42:
        /*00c4*/ 	.word	0x000000d0


	//   ....[1]....
        /*00c8*/ 	.word	0x00000540


	//   ....[2]....
        /*00cc*/ 	.word	0x000009d0


	//   ....[3]....
        /*00d0*/ 	.word	0x00000b70


	//   ....[4]....
        /*00d4*/ 	.word	0x00000c70


	//   ....[5]....
        /*00d8*/ 	.word	0x00000dc0


	//   ....[6]....
        /*00dc*/ 	.word	0x00001060


	//   ....[7]....
        /*00e0*/ 	.word	0x00002950


	//   ....[8]....
        /*00e4*/ 	.word	0x00004360


	//   ....[9]....
        /*00e8*/ 	.word	0x00004830


	//   ....[10]....
        /*00ec*/ 	.word	0x00004860


	//   ....[11]....
        /*00f0*/ 	.word	0x000052a0


	//   ....[12]....
        /*00f4*/ 	.word	0x000054b0


	//----- nvinfo : EIATTR_VRC_CTA_INIT_COUNT
	.align		4
.L_43:
        /*00f8*/ 	.byte	0x02, 0x4a
        /*00fa*/ 	.byte	0x80
	.zero		1


	//----- nvinfo : EIATTR_SYSCALL_OFFSETS
	.align		4
        /*00fc*/ 	.byte	0x04, 0x46
        /*00fe*/ 	.short	(.L_45 - .L_44)


	//   ....[0]....
.L_44:
        /*0100*/ 	.word	0x00007510


	//   ....[1]....
        /*0104*/ 	.word	0x00007600


	//   ....[2]....
        /*0108*/ 	.word	0x00007f70


	//   ....[3]....
        /*010c*/ 	.word	0x000088e0


	//   ....[4]....
        /*0110*/ 	.word	0x000091c0


	//   ....[5]....
        /*0114*/ 	.word	0x00009a90


	//----- nvinfo : EIATTR_MBARRIER_INSTR_OFFSETS
	.align		4
.L_45:
        /*0118*/ 	.byte	0x04, 0x39
        /*011a*/ 	.short	(.L_47 - .L_46)


	//   ....[0]....
.L_46:
        /*011c*/ 	.word	0x00000670
        /*0120*/ 	.word	0x000000ff
        /*0124*/ 	.word	0x00000000
        /*0128*/ 	.short	0x0100
        /*012a*/ 	.byte	0x04
	.zero		1


	//   ....[1]....
        /*012c*/ 	.word	0x00000680
        /*0130*/ 	.word	0x000000ff
        /*0134*/ 	.word	0x000000d0
        /*0138*/ 	.short	0x0100
        /*013a*/ 	.byte	0x04
	.zero		1


	//   ....[2]....
        /*013c*/ 	.word	0x00000690
        /*0140*/ 	.word	0x000000ff
        /*0144*/ 	.word	0x00000008
        /*0148*/ 	.short	0x0100
        /*014a*/ 	.byte	0x04
	.zero		1


	//   ....[3]....
        /*014c*/ 	.word	0x000006a0
        /*0150*/ 	.word	0x000000ff
        /*0154*/ 	.word	0x000000d8
        /*0158*/ 	.short	0x0100
        /*015a*/ 	.byte	0x04
	.zero		1


	//   ....[4]....
        /*015c*/ 	.word	0x000006b0
        /*0160*/ 	.word	0x000000ff
        /*0164*/ 	.word	0x00000010
        /*0168*/ 	.short	0x0100
        /*016a*/ 	.byte	0x04
	.zero		1


	//   ....[5]....
        /*016c*/ 	.word	0x000006c0
        /*0170*/ 	.word	0x000000ff
        /*0174*/ 	.word	0x000000e0
        /*0178*/ 	.short	0x0100
        /*017a*/ 	.byte	0x04
	.zero		1


	//   ....[6]....
        /*017c*/ 	.word	0x000006d0
        /*0180*/ 	.word	0x000000ff
        /*0184*/ 	.word	0x00000018
        /*0188*/ 	.short	0x0100
        /*018a*/ 	.byte	0x04
	.zero		1


	//   ....[7]....
        /*018c*/ 	.word	0x000006e0
        /*0190*/ 	.word	0x000000ff
        /*0194*/ 	.word	0x000000e8
        /*0198*/ 	.short	0x0100
        /*019a*/ 	.byte	0x04
	.zero		1


	//   ....[8]....
        /*019c*/ 	.word	0x000006f0
        /*01a0*/ 	.word	0x000000ff
        /*01a4*/ 	.word	0x00000020
        /*01a8*/ 	.short	0x0100
        /*01aa*/ 	.byte	0x04
	.zero		1


	//   ....[9]....
        /*01ac*/ 	.word	0x00000700
        /*01b0*/ 	.word	0x000000ff
        /*01b4*/ 	.word	0x000000f0
        /*01b8*/ 	.short	0x0100
        /*01ba*/ 	.byte	0x04
	.zero		1


	//   ....[10]....
        /*01bc*/ 	.word	0x00000710
        /*01c0*/ 	.word	0x000000ff
        /*01c4*/ 	.word	0x00000028
        /*01c8*/ 	.short	0x0100
        /*01ca*/ 	.byte	0x04
	.zero		1


	//   ....[11]....
        /*01cc*/ 	.word	0x00000720
        /*01d0*/ 	.word	0x000000ff
        /*01d4*/ 	.word	0x000000f8
        /*01d8*/ 	.short	0x0100
        /*01da*/ 	.byte	0x04
	.zero		1


	//   ....[12]....
        /*01dc*/ 	.word	0x00000730
        /*01e0*/ 	.word	0x000000ff
        /*01e4*/ 	.word	0x00000030
        /*01e8*/ 	.short	0x0100
        /*01ea*/ 	.byte	0x04
	.zero		1


	//   ....[13]....
        /*01ec*/ 	.word	0x00000740
        /*01f0*/ 	.word	0x000000ff
        /*01f4*/ 	.word	0x00000100
        /*01f8*/ 	.short	0x0100
        /*01fa*/ 	.byte	0x04
	.zero		1


	//   ....[14]....
        /*01fc*/ 	.word	0x00000750
        /*0200*/ 	.word	0x000000ff
        /*0204*/ 	.word	0x00000038
        /*0208*/ 	.short	0x0100
        /*020a*/ 	.byte	0x04
	.zero		1


	//   ....[15]....
        /*020c*/ 	.word	0x00000760
        /*0210*/ 	.word	0x000000ff
        /*0214*/ 	.word	0x00000108
        /*0218*/ 	.short	0x0100
        /*021a*/ 	.byte	0x04
	.zero		1


	//   ....[16]....
        /*021c*/ 	.word	0x00000770
        /*0220*/ 	.word	0x000000ff
        /*0224*/ 	.word	0x00000040
        /*0228*/ 	.short	0x0100
        /*022a*/ 	.byte	0x04
	.zero		1


	//   ....[17]....
        /*022c*/ 	.word	0x00000780
        /*0230*/ 	.word	0x000000ff
        /*0234*/ 	.word	0x00000110
        /*0238*/ 	.short	0x0100
        /*023a*/ 	.byte	0x04
	.zero		1


	//   ....[18]....
        /*023c*/ 	.word	0x00000790
        /*0240*/ 	.word	0x000000ff
        /*0244*/ 	.word	0x00000048
        /*0248*/ 	.short	0x0100
        /*024a*/ 	.byte	0x04
	.zero		1


	//   ....[19]....
        /*024c*/ 	.word	0x000007a0
        /*0250*/ 	.word	0x000000ff
        /*0254*/ 	.word	0x00000118
        /*0258*/ 	.short	0x0100
        /*025a*/ 	.byte	0x04
	.zero		1


	//   ....[20]....
        /*025c*/ 	.word	0x000007b0
        /*0260*/ 	.word	0x000000ff
        /*0264*/ 	.word	0x00000050
        /*0268*/ 	.short	0x0100
        /*026a*/ 	.byte	0x04
	.zero		1


	//   ....[21]....
        /*026c*/ 	.word	0x000007c0
        /*0270*/ 	.word	0x000000ff
        /*0274*/ 	.word	0x00000120
        /*0278*/ 	.short	0x0100
        /*027a*/ 	.byte	0x04
	.zero		1


	//   ....[22]....
        /*027c*/ 	.word	0x000007d0
        /*0280*/ 	.word	0x000000ff
        /*0284*/ 	.word	0x00000058
        /*0288*/ 	.short	0x0100
        /*028a*/ 	.byte	0x04
	.zero		1


	//   ....[23]....
        /*028c*/ 	.word	0x000007e0
        /*0290*/ 	.word	0x000000ff
        /*0294*/ 	.word	0x00000128
        /*0298*/ 	.short	0x0100
        /*029a*/ 	.byte	0x04
	.zero		1


	//   ....[24]....
        /*029c*/ 	.word	0x000007f0
        /*02a0*/ 	.word	0x000000ff
        /*02a4*/ 	.word	0x00000060
        /*02a8*/ 	.short	0x0100
        /*02aa*/ 	.byte	0x04
	.zero		1


	//   ....[25]....
        /*02ac*/ 	.word	0x00000800
        /*02b0*/ 	.word	0x000000ff
        /*02b4*/ 	.word	0x00000130
        /*02b8*/ 	.short	0x0100
        /*02ba*/ 	.byte	0x04
	.zero		1


	//   ....[26]....
        /*02bc*/ 	.word	0x00000810
        /*02c0*/ 	.word	0x000000ff
        /*02c4*/ 	.word	0x00000068
        /*02c8*/ 	.short	0x0100
        /*02ca*/ 	.byte	0x04
	.zero		1


	//   ....[27]....
        /*02cc*/ 	.word	0x00000820
        /*02d0*/ 	.word	0x000000ff
        /*02d4*/ 	.word	0x00000138
        /*02d8*/ 	.short	0x0100
        /*02da*/ 	.byte	0x04
	.zero		1


	//   ....[28]....
        /*02dc*/ 	.word	0x00000830
        /*02e0*/ 	.word	0x000000ff
        /*02e4*/ 	.word	0x00000070
        /*02e8*/ 	.short	0x0100
        /*02ea*/ 	.byte	0x04
	.zero		1


	//   ....[29]....
        /*02ec*/ 	.word	0x00000840
        /*02f0*/ 	.word	0x000000ff
        /*02f4*/ 	.word	0x00000140
        /*02f8*/ 	.short	0x0100
        /*02fa*/ 	.byte	0x04
	.zero		1


	//   ....[30]....
        /*02fc*/ 	.word	0x00000850
        /*0300*/ 	.word	0x000000ff
        /*0304*/ 	.word	0x00000078
        /*0308*/ 	.short	0x0100
        /*030a*/ 	.byte	0x04
	.zero		1


	//   ....[31]....
        /*030c*/ 	.word	0x00000860
        /*0310*/ 	.word	0x000000ff
        /*0314*/ 	.word	0x00000148
        /*0318*/ 	.short	0x0100
        /*031a*/ 	.byte	0x04
	.zero		1


	//   ....[32]....
        /*031c*/ 	.word	0x00000870
        /*0320*/ 	.word	0x000000ff
        /*0324*/ 	.word	0x00000080
        /*0328*/ 	.short	0x0100
        /*032a*/ 	.byte	0x04
	.zero		1


	//   ....[33]....
        /*032c*/ 	.word	0x00000880
        /*0330*/ 	.word	0x000000ff
        /*0334*/ 	.word	0x00000150
        /*0338*/ 	.short	0x0100
        /*033a*/ 	.byte	0x04
	.zero		1


	//   ....[34]....
        /*033c*/ 	.word	0x00000890
        /*0340*/ 	.word	0x000000ff
        /*0344*/ 	.word	0x00000088
        /*0348*/ 	.short	0x0100
        /*034a*/ 	.byte	0x04
	.zero		1


	//   ....[35]....
        /*034c*/ 	.word	0x000008a0
        /*0350*/ 	.word	0x000000ff
        /*0354*/ 	.word	0x00000158
        /*0358*/ 	.short	0x0100
        /*035a*/ 	.byte	0x04
	.zero		1


	//   ....[36]....
        /*035c*/ 	.word	0x000008b0
        /*0360*/ 	.word	0x000000ff
        /*0364*/ 	.word	0x00000090
        /*0368*/ 	.short	0x0100
        /*036a*/ 	.byte	0x04
	.zero		1


	//   ....[37]....
        /*036c*/ 	.word	0x000008c0
        /*0370*/ 	.word	0x000000ff
        /*0374*/ 	.word	0x00000160
        /*0378*/ 	.short	0x0100
        /*037a*/ 	.byte	0x04
	.zero		1


	//   ....[38]....
        /*037c*/ 	.word	0x000008d0
        /*0380*/ 	.word	0x000000ff
        /*0384*/ 	.word	0x00000098
        /*0388*/ 	.short	0x0100
        /*038a*/ 	.byte	0x04
	.zero		1


	//   ....[39]....
        /*038c*/ 	.word	0x000008e0
        /*0390*/ 	.word	0x000000ff
        /*0394*/ 	.word	0x00000168
        /*0398*/ 	.short	0x0100
        /*039a*/ 	.byte	0x04
	.zero		1


	//   ....[40]....
        /*039c*/ 	.word	0x000008f0
        /*03a0*/ 	.word	0x000000ff
        /*03a4*/ 	.word	0x000000a0
        /*03a8*/ 	.short	0x0100
        /*03aa*/ 	.byte	0x04
	.zero		1


	//   ....[41]....
        /*03ac*/ 	.word	0x00000900
        /*03b0*/ 	.word	0x000000ff
        /*03b4*/ 	.word	0x00000170
        /*03b8*/ 	.short	0x0100
        /*03ba*/ 	.byte	0x04
	.zero		1


	//   ....[42]....
        /*03bc*/ 	.word	0x00000910
        /*03c0*/ 	.word	0x000000ff
        /*03c4*/ 	.word	0x000000a8
        /*03c8*/ 	.short	0x0100
        /*03ca*/ 	.byte	0x04
	.zero		1


	//   ....[43]....
        /*03cc*/ 	.word	0x00000920
        /*03d0*/ 	.word	0x000000ff
        /*03d4*/ 	.word	0x00000178
        /*03d8*/ 	.short	0x0100
        /*03da*/ 	.byte	0x04
	.zero		1


	//   ....[44]....
        /*03dc*/ 	.word	0x00000930
        /*03e0*/ 	.word	0x000000ff
        /*03e4*/ 	.word	0x000000b0
        /*03e8*/ 	.short	0x0100
        /*03ea*/ 	.byte	0x04
	.zero		1


	//   ....[45]....
        /*03ec*/ 	.word	0x00000940
        /*03f0*/ 	.word	0x000000ff
        /*03f4*/ 	.word	0x00000180
        /*03f8*/ 	.short	0x0100
        /*03fa*/ 	.byte	0x04
	.zero		1


	//   ....[46]....
        /*03fc*/ 	.word	0x00000950
        /*0400*/ 	.word	0x000000ff
        /*0404*/ 	.word	0x000000b8
        /*0408*/ 	.short	0x0100
        /*040a*/ 	.byte	0x04
	.zero		1


	//   ....[47]....
        /*040c*/ 	.word	0x00000960
        /*0410*/ 	.word	0x000000ff
        /*0414*/ 	.word	0x00000188
        /*0418*/ 	.short	0x0100
        /*041a*/ 	.byte	0x04
	.zero		1


	//   ....[48]....
        /*041c*/ 	.word	0x00000970
        /*0420*/ 	.word	0x000000ff
        /*0424*/ 	.word	0x000000c0
        /*0428*/ 	.short	0x0100
        /*042a*/ 	.byte	0x04
	.zero		1


	//   ....[49]....
        /*042c*/ 	.word	0x00000980
        /*0430*/ 	.word	0x000000ff
        /*0434*/ 	.word	0x00000190
        /*0438*/ 	.short	0x0100
        /*043a*/ 	.byte	0x04
	.zero		1


	//   ....[50]....
        /*043c*/ 	.word	0x00000990
        /*0440*/ 	.word	0x000000ff
        /*0444*/ 	.word	0x000000c8
        /*0448*/ 	.short	0x0100
        /*044a*/ 	.byte	0x04
	.zero		1


	//   ....[51]....
        /*044c*/ 	.word	0x000009a0
        /*0450*/ 	.word	0x000000ff
        /*0454*/ 	.word	0x00000198
        /*0458*/ 	.short	0x0100
        /*045a*/ 	.byte	0x04
	.zero		1


	//   ....[52]....
        /*045c*/ 	.word	0x00000ae0
        /*0460*/ 	.word	0x000000ff
        /*0464*/ 	.word	0x000001a0
        /*0468*/ 	.short	0x0100
        /*046a*/ 	.byte	0x04
	.zero		1


	//   ....[53]....
        /*046c*/ 	.word	0x00000af0
        /*0470*/ 	.word	0x000000ff
        /*0474*/ 	.word	0x000001c0
        /*0478*/ 	.short	0x0100
        /*047a*/ 	.byte	0x04
	.zero		1


	//   ....[54]....
        /*047c*/ 	.word	0x00000b00
        /*0480*/ 	.word	0x000000ff
        /*0484*/ 	.word	0x000001a8
        /*0488*/ 	.short	0x0100
        /*048a*/ 	.byte	0x04
	.zero		1


	//   ....[55]....
        /*048c*/ 	.word	0x00000b10
        /*0490*/ 	.word	0x000000ff
        /*0494*/ 	.word	0x000001c8
        /*0498*/ 	.short	0x0100
        /*049a*/ 	.byte	0x04
	.zero		1


	//   ....[56]....
        /*049c*/ 	.word	0x00000b20
        /*04a0*/ 	.word	0x000000ff
        /*04a4*/ 	.word	0x000001b0
        /*04a8*/ 	.short	0x0100
        /*04aa*/ 	.byte	0x04
	.zero		1


	//   ....[57]....
        /*04ac*/ 	.word	0x00000b30
        /*04b0*/ 	.word	0x000000ff
        /*04b4*/ 	.word	0x000001d0
        /*04b8*/ 	.short	0x0100
        /*04ba*/ 	.byte	0x04
	.zero		1


	//   ....[58]....
        /*04bc*/ 	.word	0x00000b40
        /*04c0*/ 	.word	0x000000ff
        /*04c4*/ 	.word	0x000001b8
        /*04c8*/ 	.short	0x0100
        /*04ca*/ 	.byte	0x04
	.zero		1


	//   ....[59]....
        /*04cc*/ 	.word	0x00000b50
        /*04d0*/ 	.word	0x000000ff
        /*04d4*/ 	.word	0x000001d8
        /*04d8*/ 	.short	0x0100
        /*04da*/ 	.byte	0x04
	.zero		1


	//   ....[60]....
        /*04dc*/ 	.word	0x00000c40
        /*04e0*/ 	.word	0x000000ff
        /*04e4*/ 	.word	0x000001e0
        /*04e8*/ 	.short	0x0100
        /*04ea*/ 	.byte	0x04
	.zero		1


	//   ....[61]....
        /*04ec*/ 	.word	0x00000c50
        /*04f0*/ 	.word	0x000000ff
        /*04f4*/ 	.word	0x000001e8
        /*04f8*/ 	.short	0x0100
        /*04fa*/ 	.byte	0x04
	.zero		1


	//   ....[62]....
        /*04fc*/ 	.word	0x00000d90
        /*0500*/ 	.word	0x000000ff
        /*0504*/ 	.word	0x000001f0
        /*0508*/ 	.short	0x0100
        /*050a*/ 	.byte	0x06
	.zero		1


	//   ....[63]....
        /*050c*/ 	.word	0x00000da0
        /*0510*/ 	.word	0x000000ff
        /*0514*/ 	.word	0x000001f8
        /*0518*/ 	.short	0x0100
        /*051a*/ 	.byte	0x06
	.zero		1


	//   ....[64]....
        /*051c*/ 	.word	0x00000ee0
        /*0520*/ 	.word	0x000000ff
        /*0524*/ 	.word	0x00000200
        /*0528*/ 	.short	0x0100
        /*052a*/ 	.byte	0x04
	.zero		1


	//   ....[65]....
        /*052c*/ 	.word	0x00000ef0
        /*0530*/ 	.word	0x000000ff
        /*0534*/ 	.word	0x00000210
        /*0538*/ 	.short	0x0100
        /*053a*/ 	.byte	0x04
	.zero		1


	//   ....[66]....
        /*053c*/ 	.word	0x00000f00
        /*0540*/ 	.word	0x000000ff
        /*0544*/ 	.word	0x00000208
        /*0548*/ 	.short	0x0100
        /*054a*/ 	.byte	0x04
	.zero		1


	//   ....[67]....
        /*054c*/ 	.word	0x00000f10
        /*0550*/ 	.word	0x000000ff
        /*0554*/ 	.word	0x00000218
        /*0558*/ 	.short	0x0100
        /*055a*/ 	.byte	0x04
	.zero		1


	//   ....[68]....
        /*055c*/ 	.word	0x00001010
        /*0560*/ 	.word	0x000000ff
        /*0564*/ 	.word	0x00000220
        /*0568*/ 	.short	0x0100
        /*056a*/ 	.byte	0x06
	.zero		1


	//   ....[69]....
        /*056c*/ 	.word	0x00001b60
        /*0570*/ 	.word	0x000000ff
        /*0574*/ 	.word	0x000000d0
        /*0578*/ 	.short	0x010a
        /*057a*/ 	.byte	0x04
	.zero		1


	//   ....[70]....
        /*057c*/ 	.word	0x00001ea0
        /*0580*/ 	.word	0x000000ff
        /*0584*/ 	.word	0x000000d0
        /*0588*/ 	.short	0x010a
        /*058a*/ 	.byte	0x09
	.zero		1


	//   ....[71]....
        /*058c*/ 	.word	0x00002050
        /*0590*/ 	.word	0x000000ff
        /*0594*/ 	.word	0x000000d0
        /*0598*/ 	.short	0x010a
        /*059a*/ 	.byte	0x08
	.zero		1


	//   ....[72]....
        /*059c*/ 	.word	0x00002270
        /*05a0*/ 	.word	0x000000ff
        /*05a4*/ 	.word	0x000001e8
        /*05a8*/ 	.short	0x0101
        /*05aa*/ 	.byte	0x24
	.zero		1


	//   ....[73]....
        /*05ac*/ 	.word	0x000022a0
        /*05b0*/ 	.word	0x000000ff
        /*05b4*/ 	.word	0x000000d0
        /*05b8*/ 	.short	0x010a
        /*05ba*/ 	.byte	0x04
	.zero		1


	//   ....[74]....
        /*05bc*/ 	.word	0x00002580
        /*05c0*/ 	.word	0x000000ff
        /*05c4*/ 	.word	0x000000d0
        /*05c8*/ 	.short	0x010a
        /*05ca*/ 	.byte	0x09
	.zero		1


	//   ....[75]....
        /*05cc*/ 	.word	0x00002730
        /*05d0*/ 	.word	0x000000ff
        /*05d4*/ 	.word	0x000000d0
        /*05d8*/ 	.short	0x010a
        /*05da*/ 	.byte	0x08
	.zero		1


	//   ....[76]....
        /*05dc*/ 	.word	0x00002960
        /*05e0*/ 	.word	0x000000ff
        /*05e4*/ 	.word	0x000001f0
        /*05e8*/ 	.short	0x010a
        /*05ea*/ 	.byte	0x24
	.zero		1


	//   ....[77]....
        /*05ec*/ 	.word	0x00002a20
        /*05f0*/ 	.word	0x000000ff
        /*05f4*/ 	.word	0x00000000
        /*05f8*/ 	.short	0x0101
        /*05fa*/ 	.byte	0x04
	.zero		1


	//   ....[78]....
        /*05fc*/ 	.word	0x00003020
        /*0600*/ 	.word	0x000000ff
        /*0604*/ 	.word	0x00000000
        /*0608*/ 	.short	0x010a
        /*060a*/ 	.byte	0x04
	.zero		1


	//   ....[79]....
        /*060c*/ 	.word	0x000030c0
        /*0610*/ 	.word	0x000000ff
        /*0614*/ 	.word	0x00000000
        /*0618*/ 	.short	0x010a
        /*061a*/ 	.byte	0x05
	.zero		1


	//   ....[80]....
        /*061c*/ 	.word	0x00003160
        /*0620*/ 	.word	0x000000ff
        /*0624*/ 	.word	0x00000000
        /*0628*/ 	.short	0x010a
        /*062a*/ 	.byte	0x05
	.zero		1


	//   ....[81]....
        /*062c*/ 	.word	0x00003200
        /*0630*/ 	.word	0x000000ff
        /*0634*/ 	.word	0x00000000
        /*0638*/ 	.short	0x010a
        /*063a*/ 	.byte	0x05
	.zero		1


	//   ....[82]....
        /*063c*/ 	.word	0x000032a0
        /*0640*/ 	.word	0x000000ff
        /*0644*/ 	.word	0x00000000
        /*0648*/ 	.short	0x010a
        /*064a*/ 	.byte	0x05
	.zero		1


	//   ....[83]....
        /*064c*/ 	.word	0x00003340
        /*0650*/ 	.word	0x000000ff
        /*0654*/ 	.word	0x00000000
        /*0658*/ 	.short	0x010a
        /*065a*/ 	.byte	0x05
	.zero		1


	//   ....[84]....
        /*065c*/ 	.word	0x000033e0
        /*0660*/ 	.word	0x000000ff
        /*0664*/ 	.word	0x00000000
        /*0668*/ 	.short	0x010a
        /*066a*/ 	.byte	0x05
	.zero		1


	//   ....[85]....
        /*066c*/ 	.word	0x00003480
        /*0670*/ 	.word	0x000000ff
        /*0674*/ 	.word	0x00000000
        /*0678*/ 	.short	0x010a
        /*067a*/ 	.byte	0x05
	.zero		1


	//   ....[86]....
        /*067c*/ 	.word	0x00003520
        /*0680*/ 	.word	0x000000ff
        /*0684*/ 	.word	0x00000000
        /*0688*/ 	.short	0x010a
        /*068a*/ 	.byte	0x05
	.zero		1


	//   ....[87]....
        /*068c*/ 	.word	0x000035c0
        /*0690*/ 	.word	0x000000ff
        /*0694*/ 	.word	0x00000000
        /*0698*/ 	.short	0x010a
        /*069a*/ 	.byte	0x05
	.zero		1


	//   ....[88]....
        /*069c*/ 	.word	0x00003660
        /*06a0*/ 	.word	0x000000ff
        /*06a4*/ 	.word	0x00000000
        /*06a8*/ 	.short	0x010a
        /*06aa*/ 	.byte	0x05
	.zero		1


	//   ....[89]....
        /*06ac*/ 	.word	0x00003700
        /*06b0*/ 	.word	0x000000ff
        /*06b4*/ 	.word	0x00000000
        /*06b8*/ 	.short	0x010a
        /*06ba*/ 	.byte	0x05
	.zero		1


	//   ....[90]....
        /*06bc*/ 	.word	0x000037a0
        /*06c0*/ 	.word	0x000000ff
        /*06c4*/ 	.word	0x00000000
        /*06c8*/ 	.short	0x010a
        /*06ca*/ 	.byte	0x05
	.zero		1


	//   ....[91]....
        /*06cc*/ 	.word	0x00003840
        /*06d0*/ 	.word	0x000000ff
        /*06d4*/ 	.word	0x00000000
        /*06d8*/ 	.short	0x010a
        /*06da*/ 	.byte	0x05
	.zero		1


	//   ....[92]....
        /*06dc*/ 	.word	0x000038e0
        /*06e0*/ 	.word	0x000000ff
        /*06e4*/ 	.word	0x00000000
        /*06e8*/ 	.short	0x010a
        /*06ea*/ 	.byte	0x05
	.zero		1


	//   ....[93]....
        /*06ec*/ 	.word	0x00003980
        /*06f0*/ 	.word	0x000000ff
        /*06f4*/ 	.word	0x00000000
        /*06f8*/ 	.short	0x010a
        /*06fa*/ 	.byte	0x05
	.zero		1


	//   ....[94]....
        /*06fc*/ 	.word	0x00003a20
        /*0700*/ 	.word	0x000000ff
        /*0704*/ 	.word	0x00000000
        /*0708*/ 	.short	0x010a
        /*070a*/ 	.byte	0x05
	.zero		1


	//   ....[95]....
        /*070c*/ 	.word	0x00003ac0
        /*0710*/ 	.word	0x000000ff
        /*0714*/ 	.word	0x00000000
        /*0718*/ 	.short	0x010a
        /*071a*/ 	.byte	0x05
	.zero		1


	//   ....[96]....
        /*071c*/ 	.word	0x00003b60
        /*0720*/ 	.word	0x000000ff
        /*0724*/ 	.word	0x00000000
        /*0728*/ 	.short	0x010a
        /*072a*/ 	.byte	0x05
	.zero		1


	//   ....[97]....
        /*072c*/ 	.word	0x00003c00
        /*0730*/ 	.word	0x000000ff
        /*0734*/ 	.word	0x00000000
        /*0738*/ 	.short	0x010a
        /*073a*/ 	.byte	0x05
	.zero		1


	//   ....[98]....
        /*073c*/ 	.word	0x00003ca0
        /*0740*/ 	.word	0x000000ff
        /*0744*/ 	.word	0x00000000
        /*0748*/ 	.short	0x010a
        /*074a*/ 	.byte	0x05
	.zero		1


	//   ....[99]....
        /*074c*/ 	.word	0x00003d40
        /*0750*/ 	.word	0x000000ff
        /*0754*/ 	.word	0x00000000
        /*0758*/ 	.short	0x010a
        /*075a*/ 	.byte	0x05
	.zero		1


	//   ....[100]....
        /*075c*/ 	.word	0x00003de0
        /*0760*/ 	.word	0x000000ff
        /*0764*/ 	.word	0x00000000
        /*0768*/ 	.short	0x010a
        /*076a*/ 	.byte	0x05
	.zero		1


	//   ....[101]....
        /*076c*/ 	.word	0x00003e80
        /*0770*/ 	.word	0x000000ff
        /*0774*/ 	.word	0x00000000
        /*0778*/ 	.short	0x010a
        /*077a*/ 	.byte	0x05
	.zero		1


	//   ....[102]....
        /*077c*/ 	.word	0x00003f20
        /*0780*/ 	.word	0x000000ff
        /*0784*/ 	.word	0x00000000
        /*0788*/ 	.short	0x010a
        /*078a*/ 	.byte	0x05
	.zero		1


	//   ....[103]....
        /*078c*/ 	.word	0x00003fd0
        /*0790*/ 	.word	0x00000000
        /*0794*/ 	.word	0x00000000
        /*0798*/ 	.short	0x010a
        /*079a*/ 	.byte	0xff
	.zero		1


	//   ....[104]....
        /*079c*/ 	.word	0x00004120
        /*07a0*/ 	.word	0x000000ff
        /*07a4*/ 	.word	0x000001f8
        /*07a8*/ 	.short	0x010a
        /*07aa*/ 	.byte	0x04
	.zero		1


	//   ....[105]....
        /*07ac*/ 	.word	0x000041c0
        /*07b0*/ 	.word	0x000000ff
        /*07b4*/ 	.word	0x000001f0
        /*07b8*/ 	.short	0x010a
        /*07ba*/ 	.byte	0x04
	.zero		1


	//   ....[106]....
        /*07bc*/ 	.word	0x00004260
        /*07c0*/ 	.word	0x000000ff
        /*07c4*/ 	.word	0x00000000
        /*07c8*/ 	.short	0x0101
        /*07ca*/ 	.byte	0x05
	.zero		1


	//   ....[107]....
        /*07cc*/ 	.word	0x000042a0
        /*07d0*/ 	.word	0x000000ff
        /*07d4*/ 	.word	0x000001f8
        /*07d8*/ 	.short	0x0106
        /*07da*/ 	.byte	0x04
	.zero		1


	//   ....[108]....
        /*07dc*/ 	.word	0x000042e0
        /*07e0*/ 	.word	0x00000000
        /*07e4*/ 	.word	0x000001f8
        /*07e8*/ 	.short	0x010a
        /*07ea*/ 	.byte	0xff
	.zero		1


	//   ....[109]....
        /*07ec*/ 	.word	0x00004530
        /*07f0*/ 	.word	0x000000ff
        /*07f4*/ 	.word	0x00000008
        /*07f8*/ 	.short	0x010a
        /*07fa*/ 	.byte	0x05
	.zero		1


	//   ....[110]....
        /*07fc*/ 	.word	0x00004550
        /*0800*/ 	.word	0x000000ff
        /*0804*/ 	.word	0x00000008
        /*0808*/ 	.short	0x010a
        /*080a*/ 	.byte	0x05
	.zero		1


	//   ....[111]....
        /*080c*/ 	.word	0x000046e0
        /*0810*/ 	.word	0x000000ff
        /*0814*/ 	.word	0x00000008
        /*0818*/ 	.short	0x010a
        /*081a*/ 	.byte	0x05
	.zero		1


	//   ....[112]....
        /*081c*/ 	.word	0x00004700
        /*0820*/ 	.word	0x000000ff
        /*0824*/ 	.word	0x00000008
        /*0828*/ 	.short	0x010a
        /*082a*/ 	.byte	0x05
	.zero		1


	//   ....[113]....
        /*082c*/ 	.word	0x000047c0
        /*0830*/ 	.word	0x000000ff
        /*0834*/ 	.word	0x00000000
        /*0838*/ 	.short	0x0101
        /*083a*/ 	.byte	0x04
	.zero		1


	//   ....[114]....
        /*083c*/ 	.word	0x00004b10
        /*0840*/ 	.word	0x000000ff
        /*0844*/ 	.word	0x000001f0
        /*0848*/ 	.short	0x010a
        /*084a*/ 	.byte	0x11
	.zero		1


	//   ....[115]....
        /*084c*/ 	.word	0x00004bb0
        /*0850*/ 	.word	0x000000ff
        /*0854*/ 	.word	0x00000000
        /*0858*/ 	.short	0x0101
        /*085a*/ 	.byte	0x17
	.zero		1


	//   ....[116]....
        /*085c*/ 	.word	0x00004bf0
        /*0860*/ 	.word	0x000000ff
        /*0864*/ 	.word	0x00000210
        /*0868*/ 	.short	0x010a
        /*086a*/ 	.byte	0x16
	.zero		1


	//   ....[117]....
        /*086c*/ 	.word	0x00004ca0
        /*0870*/ 	.word	0x000000ff
        /*0874*/ 	.word	0x00000000
        /*0878*/ 	.short	0x010a
        /*087a*/ 	.byte	0x04
	.zero		1


	//   ....[118]....
        /*087c*/ 	.word	0x00004ce0
        /*0880*/ 	.word	0x000000ff
        /*0884*/ 	.word	0x00000000
        /*0888*/ 	.short	0x010a
        /*088a*/ 	.byte	0x0a
	.zero		1


	//   ....[119]....
        /*088c*/ 	.word	0x00004e00
        /*0890*/ 	.word	0x000000ff
        /*0894*/ 	.word	0x00000000
        /*0898*/ 	.short	0x010a
        /*089a*/ 	.byte	0x04
	.zero		1


	//   ....[120]....
        /*089c*/ 	.word	0x000050a0
        /*08a0*/ 	.word	0x000000ff
        /*08a4*/ 	.word	0x00000000
        /*08a8*/ 	.short	0x010a
        /*08aa*/ 	.byte	0x04
	.zero		1


	//   ....[121]....
        /*08ac*/ 	.word	0x00005140
        /*08b0*/ 	.word	0x00000000
        /*08b4*/ 	.word	0x00000000
        /*08b8*/ 	.short	0x010a
        /*08ba*/ 	.byte	0xff
	.zero		1


	//   ....[122]....
        /*08bc*/ 	.word	0x00005180
        /*08c0*/ 	.word	0x00000000
        /*08c4*/ 	.word	0x00000000
        /*08c8*/ 	.short	0x010a
        /*08ca*/ 	.byte	0xff
	.zero		1


	//   ....[123]....
        /*08cc*/ 	.word	0x000051f0
        /*08d0*/ 	.word	0x000000ff
        /*08d4*/ 	.word	0x00000000
        /*08d8*/ 	.short	0x0101
        /*08da*/ 	.byte	0x04
	.zero		1


	//   ....[124]....
        /*08dc*/ 	.word	0x00005230
        /*08e0*/ 	.word	0x000000ff
        /*08e4*/ 	.word	0x00000220
        /*08e8*/ 	.short	0x010a
        /*08ea*/ 	.byte	0x11
	.zero		1


	//   ....[125]....
        /*08ec*/ 	.word	0x00005290
        /*08f0*/ 	.word	0x000000ff
        /*08f4*/ 	.word	0x00000000
        /*08f8*/ 	.short	0x0101
        /*08fa*/ 	.byte	0x04
	.zero		1


	//   ....[126]....
        /*08fc*/ 	.word	0x00005800
        /*0900*/ 	.word	0x000000ff
        /*0904*/ 	.word	0x000001f0
        /*0908*/ 	.short	0x010a
        /*090a*/ 	.byte	0x2a
	.zero		1


	//   ....[127]....
        /*090c*/ 	.word	0x000058a0
        /*0910*/ 	.word	0x000000ff
        /*0914*/ 	.word	0x00000000
        /*0918*/ 	.short	0x0101
        /*091a*/ 	.byte	0x32
	.zero		1


	//   ....[128]....
        /*091c*/ 	.word	0x00005df0
        /*0920*/ 	.word	0x000000ff
        /*0924*/ 	.word	0x000001e8
        /*0928*/ 	.short	0x010a
        /*092a*/ 	.byte	0x2a
	.zero		1


	//   ....[129]....
        /*092c*/ 	.word	0x00005f90
        /*0930*/ 	.word	0x000000ff
        /*0934*/ 	.word	0x000001c0
        /*0938*/ 	.short	0x010a
        /*093a*/ 	.byte	0x2a
	.zero		1


	//   ....[130]....
        /*093c*/ 	.word	0x000062d0
        /*0940*/ 	.word	0x000000ff
        /*0944*/ 	.word	0x000001a0
        /*0948*/ 	.short	0x010b
        /*094a*/ 	.byte	0x2a
	.zero		1


	//   ....[131]....
        /*094c*/ 	.word	0x000062e0
        /*0950*/ 	.word	0x000000ff
        /*0954*/ 	.word	0x00000000
        /*0958*/ 	.short	0x0101
        /*095a*/ 	.byte	0x42
	.zero		1


	//   ....[132]....
        /*095c*/ 	.word	0x00006300
        /*0960*/ 	.word	0x000000ff
        /*0964*/ 	.word	0x000001c8
        /*0968*/ 	.short	0x010a
        /*096a*/ 	.byte	0x2a
	.zero		1


	//   ....[133]....
        /*096c*/ 	.word	0x000064d0
        /*0970*/ 	.word	0x000000ff
        /*0974*/ 	.word	0x000001a8
        /*0978*/ 	.short	0x010b
        /*097a*/ 	.byte	0x2a
	.zero		1


	//   ....[134]....
        /*097c*/ 	.word	0x000064e0
        /*0980*/ 	.word	0x000000ff
        /*0984*/ 	.word	0x00000000
        /*0988*/ 	.short	0x0101
        /*098a*/ 	.byte	0x41
	.zero		1


	//   ....[135]....
        /*098c*/ 	.word	0x00006500
        /*0990*/ 	.word	0x000000ff
        /*0994*/ 	.word	0x000001d0
        /*0998*/ 	.short	0x010a
        /*099a*/ 	.byte	0x2a
	.zero		1


	//   ....[136]....
        /*099c*/ 	.word	0x000066f0
        /*09a0*/ 	.word	0x000000ff
        /*09a4*/ 	.word	0x000001b0
        /*09a8*/ 	.short	0x010b
        /*09aa*/ 	.byte	0x2a
	.zero		1


	//   ....[137]....
        /*09ac*/ 	.word	0x00006700
        /*09b0*/ 	.word	0x000000ff
        /*09b4*/ 	.word	0x00000000
        /*09b8*/ 	.short	0x0101
        /*09ba*/ 	.byte	0x40
	.zero		1


	//   ....[138]....
        /*09bc*/ 	.word	0x00006710
        /*09c0*/ 	.word	0x000000ff
        /*09c4*/ 	.word	0x000001d8
        /*09c8*/ 	.short	0x010a
        /*09ca*/ 	.byte	0x2a
	.zero		1


	//   ....[139]....
        /*09cc*/ 	.word	0x00006950
        /*09d0*/ 	.word	0x000000ff
        /*09d4*/ 	.word	0x000001b8
        /*09d8*/ 	.short	0x010b
        /*09da*/ 	.byte	0x2a
	.zero		1


	//   ....[140]....
        /*09dc*/ 	.word	0x00006960
        /*09e0*/ 	.word	0x000000ff
        /*09e4*/ 	.word	0x00000000
        /*09e8*/ 	.short	0x0101
        /*09ea*/ 	.byte	0x33
	.zero		1


	//   ....[141]....
        /*09ec*/ 	.word	0x000069a0
        /*09f0*/ 	.word	0x000000ff
        /*09f4*/ 	.word	0x000001c0
        /*09f8*/ 	.short	0x010a
        /*09fa*/ 	.byte	0x2a
	.zero		1


	//   ....[142]....
        /*09fc*/ 	.word	0x000069c0
        /*0a00*/ 	.word	0x000000ff
        /*0a04*/ 	.word	0x000001c8
        /*0a08*/ 	.short	0x010a
        /*0a0a*/ 	.byte	0x2a
	.zero		1


	//   ....[143]....
        /*0a0c*/ 	.word	0x000069e0
        /*0a10*/ 	.word	0x000000ff
        /*0a14*/ 	.word	0x000001d0
        /*0a18*/ 	.short	0x010a
        /*0a1a*/ 	.byte	0x2a
	.zero		1


	//   ....[144]....
        /*0a1c*/ 	.word	0x00006a20
        /*0a20*/ 	.word	0x00000000
        /*0a24*/ 	.word	0x000001d8
        /*0a28*/ 	.short	0x010a
        /*0a2a*/ 	.byte	0xff
	.zero		1


	//   ....[145]....
        /*0a2c*/ 	.word	0x00006db0
        /*0a30*/ 	.word	0x000000ff
        /*0a34*/ 	.word	0x000001f0
        /*0a38*/ 	.short	0x010a
        /*0a3a*/ 	.byte	0x2c
	.zero		1


	//   ....[146]....
        /*0a3c*/ 	.word	0x00006e80
        /*0a40*/ 	.word	0x000000ff
        /*0a44*/ 	.word	0x00000000
        /*0a48*/ 	.short	0x0101
        /*0a4a*/ 	.byte	0x04
	.zero		1


	//   ....[147]....
        /*0a4c*/ 	.word	0x00007ac0
        /*0a50*/ 	.word	0x000000ff
        /*0a54*/ 	.word	0x000001a0
        /*0a58*/ 	.short	0x010a
        /*0a5a*/ 	.byte	0x2c
	.zero		1


	//   ....[148]....
        /*0a5c*/ 	.word	0x00007b70
        /*0a60*/ 	.word	0x00000040
        /*0a64*/ 	.word	0x00000200
        /*0a68*/ 	.short	0x010a
        /*0a6a*/ 	.byte	0xff
	.zero		1


	//   ....[149]....
        /*0a6c*/ 	.word	0x00007d80
        /*0a70*/ 	.word	0x000000ff
        /*0a74*/ 	.word	0x000001a0
        /*0a78*/ 	.short	0x010a
        /*0a7a*/ 	.byte	0x2c
	.zero		1


	//   ....[150]....
        /*0a7c*/ 	.word	0x00007e50
        /*0a80*/ 	.word	0x00000040
        /*0a84*/ 	.word	0x00000200
        /*0a88*/ 	.short	0x010a
        /*0a8a*/ 	.byte	0xff
	.zero		1


	//   ....[151]....
        /*0a8c*/ 	.word	0x00008650
        /*0a90*/ 	.word	0x00000000
        /*0a94*/ 	.word	0x00000000
        /*0a98*/ 	.short	0x0101
        /*0a9a*/ 	.byte	0xff
	.zero		1


	//   ....[152]....
        /*0a9c*/ 	.word	0x00008660
        /*0aa0*/ 	.word	0x00000004
        /*0aa4*/ 	.word	0x000001a0
        /*0aa8*/ 	.short	0x010a
        /*0aaa*/ 	.byte	0xff
	.zero		1


	//   ....[153]....
        /*0aac*/ 	.word	0x00008720
        /*0ab0*/ 	.word	0x00000004
        /*0ab4*/ 	.word	0x000001a0
        /*0ab8*/ 	.short	0x010a
        /*0aba*/ 	.byte	0xff
	.zero		1


	//   ....[154]....
        /*0abc*/ 	.word	0x00008f30
        /*0ac0*/ 	.word	0x00000000
        /*0ac4*/ 	.word	0x00000000
        /*0ac8*/ 	.short	0x0101
        /*0aca*/ 	.byte	0xff
	.zero		1


	//   ....[155]....
        /*0acc*/ 	.word	0x00008f50
        /*0ad0*/ 	.word	0x00000002
        /*0ad4*/ 	.word	0x000001a0
        /*0ad8*/ 	.short	0x010a
        /*0ada*/ 	.byte	0xff
	.zero		1


	//   ....[156]....
        /*0adc*/ 	.word	0x00009000
        /*0ae0*/ 	.word	0x00000002
        /*0ae4*/ 	.word	0x000001a0
        /*0ae8*/ 	.short	0x010a
        /*0aea*/ 	.byte	0xff
	.zero		1


	//   ....[157]....
        /*0aec*/ 	.word	0x00009800
        /*0af0*/ 	.word	0x00000000
        /*0af4*/ 	.word	0x00000000
        /*0af8*/ 	.short	0x0101
        /*0afa*/ 	.byte	0xff
	.zero		1


	//   ....[158]....
        /*0afc*/ 	.word	0x00009820
        /*0b00*/ 	.word	0x00000003
        /*0b04*/ 	.word	0x000001a0
        /*0b08*/ 	.short	0x010a
        /*0b0a*/ 	.byte	0xff
	.zero		1


	//   ....[159]....
        /*0b0c*/ 	.word	0x000098d0
        /*0b10*/ 	.word	0x00000003
        /*0b14*/ 	.word	0x000001a0
        /*0b18*/ 	.short	0x010a
        /*0b1a*/ 	.byte	0xff
	.zero		1


	//   ....[160]....
        /*0b1c*/ 	.word	0x00009be0
        /*0b20*/ 	.word	0x00000040
        /*0b24*/ 	.word	0x00000000
        /*0b28*/ 	.short	0x0101
        /*0b2a*/ 	.byte	0xff
	.zero		1


	//   ....[161]....
        /*0b2c*/ 	.word	0x0000a120
        /*0b30*/ 	.word	0x00000000
        /*0b34*/ 	.word	0x00000000
        /*0b38*/ 	.short	0x0101
        /*0b3a*/ 	.byte	0xff
	.zero		1


	//   ....[162]....
        /*0b3c*/ 	.word	0x0000a3a0
        /*0b40*/ 	.word	0x000000ff
        /*0b44*/ 	.word	0x00000000
        /*0b48*/ 	.short	0x0101
        /*0b4a*/ 	.byte	0x04
	.zero		1


	//   ....[163]....
        /*0b4c*/ 	.word	0x0000a3d0
        /*0b50*/ 	.word	0x00000000
        /*0b54*/ 	.word	0x000000d0
        /*0b58*/ 	.short	0x010a
        /*0b5a*/ 	.byte	0xff
	.zero		1


	//   ....[164]....
        /*0b5c*/ 	.word	0x0000a430
        /*0b60*/ 	.word	0x00000000
        /*0b64*/ 	.word	0x000000d0
        /*0b68*/ 	.short	0x010a
        /*0b6a*/ 	.byte	0xff
	.zero		1


	//   ....[165]....
        /*0b6c*/ 	.word	0x0000a490
        /*0b70*/ 	.word	0x00000000
        /*0b74*/ 	.word	0x000001f0
        /*0b78*/ 	.short	0x010a
        /*0b7a*/ 	.byte	0xff
	.zero		1


	//   ....[166]....
        /*0b7c*/ 	.word	0x0000a4f0
        /*0b80*/ 	.word	0x00000000
        /*0b84*/ 	.word	0x00000000
        /*0b88*/ 	.short	0x010a
        /*0b8a*/ 	.byte	0xff
	.zero		1


	//   ....[167]....
        /*0b8c*/ 	.word	0x0000a550
        /*0b90*/ 	.word	0x00000000
        /*0b94*/ 	.word	0x00000000
        /*0b98*/ 	.short	0x010a
        /*0b9a*/ 	.byte	0xff
	.zero		1


	//   ....[168]....
        /*0b9c*/ 	.word	0x0000a5b0
        /*0ba0*/ 	.word	0x00000000
        /*0ba4*/ 	.word	0x00000000
        /*0ba8*/ 	.short	0x010a
        /*0baa*/ 	.byte	0xff
	.zero		1


	//   ....[169]....
        /*0bac*/ 	.word	0x0000a610
        /*0bb0*/ 	.word	0x00000000
        /*0bb4*/ 	.word	0x00000000
        /*0bb8*/ 	.short	0x010a
        /*0bba*/ 	.byte	0xff
	.zero		1


	//   ....[170]....
        /*0bbc*/ 	.word	0x0000a670
        /*0bc0*/ 	.word	0x00000000
        /*0bc4*/ 	.word	0x00000000
        /*0bc8*/ 	.short	0x010a
        /*0bca*/ 	.byte	0xff
	.zero		1


	//   ....[171]....
        /*0bcc*/ 	.word	0x0000a6d0
        /*0bd0*/ 	.word	0x00000000
        /*0bd4*/ 	.word	0x00000000
        /*0bd8*/ 	.short	0x010a
        /*0bda*/ 	.byte	0xff
	.zero		1


	//   ....[172]....
        /*0bdc*/ 	.word	0x0000a730
        /*0be0*/ 	.word	0x00000000
        /*0be4*/ 	.word	0x00000000
        /*0be8*/ 	.short	0x010a
        /*0bea*/ 	.byte	0xff
	.zero		1


	//   ....[173]....
        /*0bec*/ 	.word	0x0000a790
        /*0bf0*/ 	.word	0x00000000
        /*0bf4*/ 	.word	0x00000000
        /*0bf8*/ 	.short	0x010a
        /*0bfa*/ 	.byte	0xff
	.zero		1


	//   ....[174]....
        /*0bfc*/ 	.word	0x0000a7f0
        /*0c00*/ 	.word	0x00000000
        /*0c04*/ 	.word	0x00000000
        /*0c08*/ 	.short	0x010a
        /*0c0a*/ 	.byte	0xff
	.zero		1


	//   ....[175]....
        /*0c0c*/ 	.word	0x0000a850
        /*0c10*/ 	.word	0x00000000
        /*0c14*/ 	.word	0x00000000
        /*0c18*/ 	.short	0x010a
        /*0c1a*/ 	.byte	0xff
	.zero		1


	//   ....[176]....
        /*0c1c*/ 	.word	0x0000a8b0
        /*0c20*/ 	.word	0x00000000
        /*0c24*/ 	.word	0x00000000
        /*0c28*/ 	.short	0x010a
        /*0c2a*/ 	.byte	0xff
	.zero		1


	//   ....[177]....
        /*0c2c*/ 	.word	0x0000a910
        /*0c30*/ 	.word	0x00000000
        /*0c34*/ 	.word	0x00000000
        /*0c38*/ 	.short	0x010a
        /*0c3a*/ 	.byte	0xff
	.zero		1


	//   ....[178]....
        /*0c3c*/ 	.word	0x0000a970
        /*0c40*/ 	.word	0x00000000
        /*0c44*/ 	.word	0x00000000
        /*0c48*/ 	.short	0x010a
        /*0c4a*/ 	.byte	0xff
	.zero		1


	//   ....[179]....
        /*0c4c*/ 	.word	0x0000a9d0
        /*0c50*/ 	.word	0x00000000
        /*0c54*/ 	.word	0x00000000
        /*0c58*/ 	.short	0x010a
        /*0c5a*/ 	.byte	0xff
	.zero		1


	//   ....[180]....
        /*0c5c*/ 	.word	0x0000aa30
        /*0c60*/ 	.word	0x00000000
        /*0c64*/ 	.word	0x00000000
        /*0c68*/ 	.short	0x010a
        /*0c6a*/ 	.byte	0xff
	.zero		1


	//   ....[181]....
        /*0c6c*/ 	.word	0x0000aa90
        /*0c70*/ 	.word	0x00000000
        /*0c74*/ 	.word	0x00000000
        /*0c78*/ 	.short	0x010a
        /*0c7a*/ 	.byte	0xff
	.zero		1


	//   ....[182]....
        /*0c7c*/ 	.word	0x0000aaf0
        /*0c80*/ 	.word	0x00000000
        /*0c84*/ 	.word	0x00000000
        /*0c88*/ 	.short	0x010a
        /*0c8a*/ 	.byte	0xff
	.zero		1


	//   ....[183]....
        /*0c8c*/ 	.word	0x0000ab50
        /*0c90*/ 	.word	0x00000000
        /*0c94*/ 	.word	0x00000000
        /*0c98*/ 	.short	0x010a
        /*0c9a*/ 	.byte	0xff
	.zero		1


	//   ....[184]....
        /*0c9c*/ 	.word	0x0000abb0
        /*0ca0*/ 	.word	0x00000000
        /*0ca4*/ 	.word	0x00000000
        /*0ca8*/ 	.short	0x010a
        /*0caa*/ 	.byte	0xff
	.zero		1


	//   ....[185]....
        /*0cac*/ 	.word	0x0000ac10
        /*0cb0*/ 	.word	0x00000000
        /*0cb4*/ 	.word	0x00000000
        /*0cb8*/ 	.short	0x010a
        /*0cba*/ 	.byte	0xff
	.zero		1


	//   ....[186]....
        /*0cbc*/ 	.word	0x0000ac70
        /*0cc0*/ 	.word	0x00000000
        /*0cc4*/ 	.word	0x00000000
        /*0cc8*/ 	.short	0x010a
        /*0cca*/ 	.byte	0xff
	.zero		1


	//   ....[187]....
        /*0ccc*/ 	.word	0x0000acd0
        /*0cd0*/ 	.word	0x00000000
        /*0cd4*/ 	.word	0x00000000
        /*0cd8*/ 	.short	0x010a
        /*0cda*/ 	.byte	0xff
	.zero		1


	//   ....[188]....
        /*0cdc*/ 	.word	0x0000ad30
        /*0ce0*/ 	.word	0x00000000
        /*0ce4*/ 	.word	0x00000000
        /*0ce8*/ 	.short	0x010a
        /*0cea*/ 	.byte	0xff
	.zero		1


	//   ....[189]....
        /*0cec*/ 	.word	0x0000ad90
        /*0cf0*/ 	.word	0x00000000
        /*0cf4*/ 	.word	0x00000000
        /*0cf8*/ 	.short	0x010a
        /*0cfa*/ 	.byte	0xff
	.zero		1


	//   ....[190]....
        /*0cfc*/ 	.word	0x0000adf0
        /*0d00*/ 	.word	0x00000000
        /*0d04*/ 	.word	0x00000000
        /*0d08*/ 	.short	0x010a
        /*0d0a*/ 	.byte	0xff
	.zero		1


	//   ....[191]....
        /*0d0c*/ 	.word	0x0000ae50
        /*0d10*/ 	.word	0x00000004
        /*0d14*/ 	.word	0x000001f8
        /*0d18*/ 	.short	0x010a
        /*0d1a*/ 	.byte	0xff
	.zero		1


	//   ....[192]....
        /*0d1c*/ 	.word	0x0000aeb0
        /*0d20*/ 	.word	0x00000004
        /*0d24*/ 	.word	0x000001f0
        /*0d28*/ 	.short	0x010a
        /*0d2a*/ 	.byte	0xff
	.zero		1


	//   ....[193]....
        /*0d2c*/ 	.word	0x0000af10
        /*0d30*/ 	.word	0x00000005
        /*0d34*/ 	.word	0x00000008
        /*0d38*/ 	.short	0x010a
        /*0d3a*/ 	.byte	0xff
	.zero		1


	//   ....[194]....
        /*0d3c*/ 	.word	0x0000aff0
        /*0d40*/ 	.word	0x00000003
        /*0d44*/ 	.word	0x00000008
        /*0d48*/ 	.short	0x010a
        /*0d4a*/ 	.byte	0xff
	.zero		1


	//   ....[195]....
        /*0d4c*/ 	.word	0x0000b050
        /*0d50*/ 	.word	0x00000004
        /*0d54*/ 	.word	0x000001f0
        /*0d58*/ 	.short	0x010a
        /*0d5a*/ 	.byte	0xff
	.zero		1


	//   ....[196]....
        /*0d5c*/ 	.word	0x0000b0b0
        /*0d60*/ 	.word	0x00000004
        /*0d64*/ 	.word	0x00000210
        /*0d68*/ 	.short	0x010a
        /*0d6a*/ 	.byte	0xff
	.zero		1


	//   ....[197]....
        /*0d6c*/ 	.word	0x0000b110
        /*0d70*/ 	.word	0x00000004
        /*0d74*/ 	.word	0x00000000
        /*0d78*/ 	.short	0x010a
        /*0d7a*/ 	.byte	0xff
	.zero		1


	//   ....[198]....
        /*0d7c*/ 	.word	0x0000b170
        /*0d80*/ 	.word	0x00000000
        /*0d84*/ 	.word	0x00000000
        /*0d88*/ 	.short	0x010a
        /*0d8a*/ 	.byte	0xff
	.zero		1


	//   ....[199]....
        /*0d8c*/ 	.word	0x0000b1d0
        /*0d90*/ 	.word	0x00000000
        /*0d94*/ 	.word	0x00000220
        /*0d98*/ 	.short	0x010a
        /*0d9a*/ 	.byte	0xff
	.zero		1


	//   ....[200]....
        /*0d9c*/ 	.word	0x0000b230
        /*0da0*/ 	.word	0x00000000
        /*0da4*/ 	.word	0x000001f0
        /*0da8*/ 	.short	0x010a
        /*0daa*/ 	.byte	0xff
	.zero		1


	//   ....[201]....
        /*0dac*/ 	.word	0x0000b290
        /*0db0*/ 	.word	0x00000000
        /*0db4*/ 	.word	0x000001e8
        /*0db8*/ 	.short	0x010a
        /*0dba*/ 	.byte	0xff
	.zero		1


	//   ....[202]....
        /*0dbc*/ 	.word	0x0000b2f0
        /*0dc0*/ 	.word	0x00000002
        /*0dc4*/ 	.word	0x000001c0
        /*0dc8*/ 	.short	0x010a
        /*0dca*/ 	.byte	0xff
	.zero		1


	//   ....[203]....
        /*0dcc*/ 	.word	0x0000b350
        /*0dd0*/ 	.word	0x00000002
        /*0dd4*/ 	.word	0x000001c8
        /*0dd8*/ 	.short	0x010a
        /*0dda*/ 	.byte	0xff
	.zero		1


	//   ....[204]....
        /*0ddc*/ 	.word	0x0000b3b0
        /*0de0*/ 	.word	0x00000002
        /*0de4*/ 	.word	0x000001d0
        /*0de8*/ 	.short	0x010a
        /*0dea*/ 	.byte	0xff
	.zero		1


	//   ....[205]....
        /*0dec*/ 	.word	0x0000b410
        /*0df0*/ 	.word	0x00000000
        /*0df4*/ 	.word	0x000001d8
        /*0df8*/ 	.short	0x010a
        /*0dfa*/ 	.byte	0xff
	.zero		1


	//   ....[206]....
        /*0dfc*/ 	.word	0x0000b470
        /*0e00*/ 	.word	0x00000000
        /*0e04*/ 	.word	0x000001c0
        /*0e08*/ 	.short	0x010a
        /*0e0a*/ 	.byte	0xff
	.zero		1


	//   ....[207]....
        /*0e0c*/ 	.word	0x0000b4d0
        /*0e10*/ 	.word	0x00000000
        /*0e14*/ 	.word	0x000001c8
        /*0e18*/ 	.short	0x010a
        /*0e1a*/ 	.byte	0xff
	.zero		1


	//   ....[208]....
        /*0e1c*/ 	.word	0x0000b530
        /*0e20*/ 	.word	0x00000000
        /*0e24*/ 	.word	0x000001d0
        /*0e28*/ 	.short	0x010a
        /*0e2a*/ 	.byte	0xff
	.zero		1


	//   ....[209]....
        /*0e2c*/ 	.word	0x0000b590
        /*0e30*/ 	.word	0x00000000
        /*0e34*/ 	.word	0x000001f0
        /*0e38*/ 	.short	0x010a
        /*0e3a*/ 	.byte	0xff
	.zero		1


	//   ....[210]....
        /*0e3c*/ 	.word	0x0000b5f0
        /*0e40*/ 	.word	0x00000002
        /*0e44*/ 	.word	0x000001a0
        /*0e48*/ 	.short	0x010a
        /*0e4a*/ 	.byte	0xff
	.zero		1


	//   ....[211]....
        /*0e4c*/ 	.word	0x0000b640
        /*0e50*/ 	.word	0x00000040
        /*0e54*/ 	.word	0x00000200
        /*0e58*/ 	.short	0x010a
        /*0e5a*/ 	.byte	0xff
	.zero		1


	//   ....[212]....
        /*0e5c*/ 	.word	0x0000b690
        /*0e60*/ 	.word	0x00000004
        /*0e64*/ 	.word	0x000001a0
        /*0e68*/ 	.short	0x010a
        /*0e6a*/ 	.byte	0xff
	.zero		1


	//   ....[213]....
        /*0e6c*/ 	.word	0x0000b6e0
        /*0e70*/ 	.word	0x00000002
        /*0e74*/ 	.word	0x000001a0
        /*0e78*/ 	.short	0x010a
        /*0e7a*/ 	.byte	0xff
	.zero		1


	//   ....[214]....
        /*0e7c*/ 	.word	0x0000b730
        /*0e80*/ 	.word	0x00000003
        /*0e84*/ 	.word	0x000001a0
        /*0e88*/ 	.short	0x010a
        /*0e8a*/ 	.byte	0xff
	.zero		1


	//----- nvinfo : EIATTR_NUM_MBARRIERS
	.align		4
.L_47:
        /*0e8c*/ 	.byte	0x03, 0x38
        /*0e8e*/ 	.short	0x0045


	//----- nvinfo : EIATTR_EXIT_INSTR_OFFSETS
	.align		4
        /*0e90*/ 	.byte	0x04, 0x1c
        /*0e92*/ 	.short	(.L_49 - .L_48)


	//   ....[0]....
.L_48:
        /*0e94*/ 	.word	0x00004000


	//   ....[1]....
        /*0e98*/ 	.word	0x000042b0


	//   ....[2]....
        /*0e9c*/ 	.word	0x00004310


	//   ....[3]....
        /*0ea0*/ 	.word	0x000054c0


	//   ....[4]....
        /*0ea4*/ 	.word	0x00006a50


	//   ....[5]....
        /*0ea8*/ 	.word	0x00006a90


	//   ....[6]....
        /*0eac*/ 	.word	0x0000a280


	//   ....[7]....
        /*0eb0*/ 	.word	0x0000a300


	//   ....[8]....
        /*0eb4*/ 	.word	0x0000a330


	//   ....[9]....
        /*0eb8*/ 	.word	0x0000a3b0


	//----- nvinfo : EIATTR_MAX_THREADS
	.align		4
.L_49:
        /*0ebc*/ 	.byte	0x04, 0x05
        /*0ebe*/ 	.short	(.L_51 - .L_50)
.L_50:
        /*0ec0*/ 	.word	0x00000100
        /*0ec4*/ 	.word	0x00000001
        /*0ec8*/ 	.word	0x00000001


	//----- nvinfo : EIATTR_CRS_STACK_SIZE
	.align		4
.L_51:
        /*0ecc*/ 	.byte	0x04, 0x1e
        /*0ece*/ 	.short	(.L_53 - .L_52)
.L_52:
        /*0ed0*/ 	.word	0x00000000


	//----- nvinfo : EIATTR_CBANK_PARAM_SIZE
	.align		4
.L_53:
        /*0ed4*/ 	.byte	0x03, 0x19
        /*0ed6*/ 	.short	0x0900


	//----- nvinfo : EIATTR_PARAM_CBANK
	.align		4
        /*0ed8*/ 	.byte	0x04, 0x0a
        /*0eda*/ 	.short	(.L_55 - .L_54)
	.align		4
.L_54:
        /*0edc*/ 	.word	index@(.nv.constant0._ZN7cutlass13device_kernelINS_4conv6kernel13ConvUniversalINS1_16ConvProblemShapeILNS1_8OperatorE1ELi3EEENS1_10collective14CollectiveConvINS1_47MainloopSm100TmaUmmaWarpSpecializedImplicitGemmILS5_1ELi26ELi3ELi1ELi2EN4cute5tupleIJNSA_1CILi2EEENSC_ILi1EEESE_EEEEENSB_IJNSC_ILi128EEESH_NSB_IJNSC_ILi32EEEEEEEEENS_10bfloat16_tESL_NSA_8TiledMMAINSA_8MMA_AtomIJNSA_26SM100_MMA_F16BF16_2x1SM_SSISL_SL_fLi128ELi128ELNSA_4UMMA5MajorE0ELSQ_1ELNSP_7ScaleInE0ELSR_0EEEEEENSA_6LayoutINSB_IJSE_SE_SE_EEENSB_IJNSC_ILi0EEESW_SW_EEEEENSB_IJNSA_10UnderscoreESZ_SZ_EEEEENS7_6detail27Sm100ImplicitGemmTileTraitsINSA_25SM100_TMA_2SM_LOAD_IM2COLENSA_14ComposedLayoutINSA_7SwizzleILi2ELi4ELi3EEENSA_18smem_ptr_flag_bitsILi16EEENSU_INSB_IJNSC_ILi8EEESI_EEENSB_IJSI_SE_EEEEEEEvEENS13_INSA_18SM100_TMA_2SM_LOADENS15_INS16_ILi3ELi4ELi3EEES19_NSU_INSB_IJNSC_ILi64EEES1A_EEENSB_IJSE_S1I_EEEEEEEvEEEENS_8epilogue10collective18CollectiveEpilogueINS1P_23Sm100TmaWarpSpecializedILi4ELi2ELi16ELb1ELb0EEEJNSB_IJS1I_SH_SJ_EEENSB_IJNSU_IS1I_SE_EENSU_INSB_IJNSC_ILi16EEESD_EEES1K_EEEEESL_NSB_IJNSB_IJllllEEESE_SW_EEESL_S21_NS1P_6fusion15FusionCallbacksIS1T_NS22_17LinearCombinationISL_fSL_fLNS_15FloatRoundStyleE2EEES1U_S1Z_JEEENSA_5SM1004TMEM4LOAD26SM100_TMEM_LOAD_32dp32b16xENSA_20SM90_TMA_LOAD_IM2COLENS15_INS16_ILi1ELi4ELi3EEES19_NSU_INSB_IJS1A_S1W_EEENSB_IJS1W_SE_EEEEEEENSA_39AutoVectorizingCopyWithAssumedAlignmentILi128EEENSA_21SM90_TMA_STORE_IM2COLES2H_S2J_S2J_EEEvvEEEEvNT_6ParamsE)
        /*0ee0*/ 	.short	0x0380
        /*0ee2*/ 	.short	0x0900


	//----- nvinfo : EIATTR_SW_WAR
	.align		4
.L_55:
        /*0ee4*/ 	.byte	0x04, 0x36
        /*0ee6*/ 	.short	(.L_57 - .L_56)
.L_56:
        /*0ee8*/ 	.word	0x00000008
.L_57:


//--------------------- .nv.callgraph             --------------------------
	.section	.nv.callgraph,"",@"SHT_CUDA_CALLGRAPH"
	.align	4
	.sectionentsize	8
	.align		4
        /*0000*/ 	.word	0x00000000
	.align		4
        /*0004*/ 	.word	0xffffffff
	.align		4
        /*0008*/ 	.word	index@(_ZN7cutlass13device_kernelINS_4conv6kernel13ConvUniversalINS1_16ConvProblemShapeILNS1_8OperatorE1ELi3EEENS1_10collective14CollectiveConvINS1_47MainloopSm100TmaUmmaWarpSpecializedImplicitGemmILS5_1ELi26ELi3ELi1ELi2EN4cute5tupleIJNSA_1CILi2EEENSC_ILi1EEESE_EEEEENSB_IJNSC_ILi128EEESH_NSB_IJNSC_ILi32EEEEEEEEENS_10bfloat16_tESL_NSA_8TiledMMAINSA_8MMA_AtomIJNSA_26SM100_MMA_F16BF16_2x1SM_SSISL_SL_fLi128ELi128ELNSA_4UMMA5MajorE0ELSQ_1ELNSP_7ScaleInE0ELSR_0EEEEEENSA_6LayoutINSB_IJSE_SE_SE_EEENSB_IJNSC_ILi0EEESW_SW_EEEEENSB_IJNSA_10UnderscoreESZ_SZ_EEEEENS7_6detail27Sm100ImplicitGemmTileTraitsINSA_25SM100_TMA_2SM_LOAD_IM2COLENSA_14ComposedLayoutINSA_7SwizzleILi2ELi4ELi3EEENSA_18smem_ptr_flag_bitsILi16EEENSU_INSB_IJNSC_ILi8EEESI_EEENSB_IJSI_SE_EEEEEEEvEENS13_INSA_18SM100_TMA_2SM_LOADENS15_INS16_ILi3ELi4ELi3EEES19_NSU_INSB_IJNSC_ILi64EEES1A_EEENSB_IJSE_S1I_EEEEEEEvEEEENS_8epilogue10collective18CollectiveEpilogueINS1P_23Sm100TmaWarpSpecializedILi4ELi2ELi16ELb1ELb0EEEJNSB_IJS1I_SH_SJ_EEENSB_IJNSU_IS1I_SE_EENSU_INSB_IJNSC_ILi16EEESD_EEES1K_EEEEESL_NSB_IJNSB_IJllllEEESE_SW_EEESL_S21_NS1P_6fusion15FusionCallbacksIS1T_NS22_17LinearCombinationISL_fSL_fLNS_15FloatRoundStyleE2EEES1U_S1Z_JEEENSA_5SM1004TMEM4LOAD26SM100_TMEM_LOAD_32dp32b16xENSA_20SM90_TMA_LOAD_IM2COLENS15_INS16_ILi1ELi4ELi3EEES19_NSU_INSB_IJS1A_S1W_EEENSB_IJS1W_SE_EEEEEEENSA_39AutoVectorizingCopyWithAssumedAlignmentILi128EEENSA_21SM90_TMA_STORE_IM2COLES2H_S2J_S2J_EEEvvEEEEvNT_6ParamsE)
	.align		4
        /*000c*/ 	.word	index@(__assertfail)
	.align		4
        /*0010*/ 	.word	0x00000000
	.align		4
        /*0014*/ 	.word	0xfffffffe
	.align		4
        /*0018*/ 	.word	0x00000000
	.align		4
        /*001c*/ 	.word	0xfffffffd
	.align		4
        /*0020*/ 	.word	0x00000000
	.align		4
        /*0024*/ 	.word	0xfffffffc


//--------------------- .nv.constant4             --------------------------
	.section	.nv.constant4,"a",@progbits
	.align	8
	.align		8
.nv.constant4:
        /*0000*/ 	.dword	__assertfail
	.align		8
        /*0008*/ 	.dword	__unnamed_1
	.align		8
        /*0010*/ 	.dword	__unnamed_2
	.align		8
        /*0018*/ 	.dword	_ZN39_INTERNAL_6dbbb84e_4_k_cu_5c30e711_39244cuda3std3__45__cpo5beginE
	.align		8
        /*0020*/ 	.dword	_ZN39_INTERNAL_6dbbb84e_4_k_cu_5c30e711_39244cuda3std3__45__cpo3endE
	.align		8
        /*0028*/ 	.dword	_ZN39_INTERNAL_6dbbb84e_4_k_cu_5c30e711_39244cuda3std3__45__cpo6cbeginE
	.align		8
        /*0030*/ 	.dword	_ZN39_INTERNAL_6dbbb84e_4_k_cu_5c30e711_39244cuda3std3__45__cpo4cendE
	.align		8
        /*0038*/ 	.dword	_ZN39_INTERNAL_6dbbb84e_4_k_cu_5c30e711_39244cuda3std3__441_GLOBAL__N__6dbbb84e_4_k_cu_5c30e711_39246ignoreE
	.align		8
        /*0040*/ 	.dword	_ZN39_INTERNAL_6dbbb84e_4_k_cu_5c30e711_39244cuda3std3__419piecewise_constructE
	.align		8
        /*0048*/ 	.dword	_ZN39_INTERNAL_6dbbb84e_4_k_cu_5c30e711_39244cuda3std3__48in_placeE
	.align		8
        /*0050*/ 	.dword	_ZN39_INTERNAL_6dbbb84e_4_k_cu_5c30e711_39244cuda3std6ranges3__45__cpo4swapE
	.align		8
        /*0058*/ 	.dword	_ZN39_INTERNAL_6dbbb84e_4_k_cu_5c30e711_39244cuda3std6ranges3__45__cpo9iter_moveE
	.align		8
        /*0060*/ 	.dword	_ZN39_INTERNAL_6dbbb84e_4_k_cu_5c30e711_39244cute7productE
	.align		8
        /*0068*/ 	.dword	_ZN39_INTERNAL_6dbbb84e_4_k_cu_5c30e711_39244cute1_E
	.align		8
        /*0070*/ 	.dword	$str$27
	.align		8
        /*0078*/ 	.dword	$str$28
	.align		8
        /*0080*/ 	.dword	$str$29
	.align		8
        /*0088*/ 	.dword	$str$30


//--------------------- .text._ZN7cutlass13device_kernelINS_4conv6kernel13ConvUniversalINS1_16ConvProblemShapeILNS1_8OperatorE1ELi3EEENS1_10collective14CollectiveConvINS1_47MainloopSm100TmaUmmaWarpSpecializedImplicitGemmILS5_1ELi26ELi3ELi1ELi2EN4cute5tupleIJNSA_1CILi2EEENSC_ILi1EEESE_EEEEENSB_IJNSC_ILi128EEESH_NSB_IJNSC_ILi32EEEEEEEEENS_10bfloat16_tESL_NSA_8TiledMMAINSA_8MMA_AtomIJNSA_26SM100_MMA_F16BF16_2x1SM_SSISL_SL_fLi128ELi128ELNSA_4UMMA5MajorE0ELSQ_1ELNSP_7ScaleInE0ELSR_0EEEEEENSA_6LayoutINSB_IJSE_SE_SE_EEENSB_IJNSC_ILi0EEESW_SW_EEEEENSB_IJNSA_10UnderscoreESZ_SZ_EEEEENS7_6detail27Sm100ImplicitGemmTileTraitsINSA_25SM100_TMA_2SM_LOAD_IM2COLENSA_14ComposedLayoutINSA_7SwizzleILi2ELi4ELi3EEENSA_18smem_ptr_flag_bitsILi16EEENSU_INSB_IJNSC_ILi8EEESI_EEENSB_IJSI_SE_EEEEEEEvEENS13_INSA_18SM100_TMA_2SM_LOADENS15_INS16_ILi3ELi4ELi3EEES19_NSU_INSB_IJNSC_ILi64EEES1A_EEENSB_IJSE_S1I_EEEEEEEvEEEENS_8epilogue10collective18CollectiveEpilogueINS1P_23Sm100TmaWarpSpecializedILi4ELi2ELi16ELb1ELb0EEEJNSB_IJS1I_SH_SJ_EEENSB_IJNSU_IS1I_SE_EENSU_INSB_IJNSC_ILi16EEESD_EEES1K_EEEEESL_NSB_IJNSB_IJllllEEESE_SW_EEESL_S21_NS1P_6fusion15FusionCallbacksIS1T_NS22_17LinearCombinationISL_fSL_fLNS_15FloatRoundStyleE2EEES1U_S1Z_JEEENSA_5SM1004TMEM4LOAD26SM100_TMEM_LOAD_32dp32b16xENSA_20SM90_TMA_LOAD_IM2COLENS15_INS16_ILi1ELi4ELi3EEES19_NSU_INSB_IJS1A_S1W_EEENSB_IJS1W_SE_EEEEEEENSA_39AutoVectorizingCopyWithAssumedAlignmentILi128EEENSA_21SM90_TMA_STORE_IM2COLES2H_S2J_S2J_EEEvvEEEEvNT_6ParamsE --------------------------
	.section	.text._ZN7cutlass13device_kernelINS_4conv6kernel13ConvUniversalINS1_16ConvProblemShapeILNS1_8OperatorE1ELi3EEENS1_10collective14CollectiveConvINS1_47MainloopSm100TmaUmmaWarpSpecializedImplicitGemmILS5_1ELi26ELi3ELi1ELi2EN4cute5tupleIJNSA_1CILi2EEENSC_ILi1EEESE_EEEEENSB_IJNSC_ILi128EEESH_NSB_IJNSC_ILi32EEEEEEEEENS_10bfloat16_tESL_NSA_8TiledMMAINSA_8MMA_AtomIJNSA_26SM100_MMA_F16BF16_2x1SM_SSISL_SL_fLi128ELi128ELNSA_4UMMA5MajorE0ELSQ_1ELNSP_7ScaleInE0ELSR_0EEEEEENSA_6LayoutINSB_IJSE_SE_SE_EEENSB_IJNSC_ILi0EEESW_SW_EEEEENSB_IJNSA_10UnderscoreESZ_SZ_EEEEENS7_6detail27Sm100ImplicitGemmTileTraitsINSA_25SM100_TMA_2SM_LOAD_IM2COLENSA_14ComposedLayoutINSA_7SwizzleILi2ELi4ELi3EEENSA_18smem_ptr_flag_bitsILi16EEENSU_INSB_IJNSC_ILi8EEESI_EEENSB_IJSI_SE_EEEEEEEvEENS13_INSA_18SM100_TMA_2SM_LOADENS15_INS16_ILi3ELi4ELi3EEES19_NSU_INSB_IJNSC_ILi64EEES1A_EEENSB_IJSE_S1I_EEEEEEEvEEEENS_8epilogue10collective18CollectiveEpilogueINS1P_23Sm100TmaWarpSpecializedILi4ELi2ELi16ELb1ELb0EEEJNSB_IJS1I_SH_SJ_EEENSB_IJNSU_IS1I_SE_EENSU_INSB_IJNSC_ILi16EEESD_EEES1K_EEEEESL_NSB_IJNSB_IJllllEEESE_SW_EEESL_S21_NS1P_6fusion15FusionCallbacksIS1T_NS22_17LinearCombinationISL_fSL_fLNS_15FloatRoundStyleE2EEES1U_S1Z_JEEENSA_5SM1004TMEM4LOAD26SM100_TMEM_LOAD_32dp32b16xENSA_20SM90_TMA_LOAD_IM2COLENS15_INS16_ILi1ELi4ELi3EEES19_NSU_INSB_IJS1A_S1W_EEENSB_IJS1W_SE_EEEEEEENSA_39AutoVectorizingCopyWithAssumedAlignmentILi128EEENSA_21SM90_TMA_STORE_IM2COLES2H_S2J_S2J_EEEvvEEEEvNT_6ParamsE,"ax",@progbits
	.align	128
.text._ZN7cutlass13device_kernelINS_4conv6kernel13ConvUniversalINS1_16ConvProblemShapeILNS1_8OperatorE1ELi3EEENS1_10collective14CollectiveConvINS1_47MainloopSm100TmaUmmaWarpSpecializedImplicitGemmILS5_1ELi26ELi3ELi1ELi2EN4cute5tupleIJNSA_1CILi2EEENSC_ILi1EEESE_EEEEENSB_IJNSC_ILi128EEESH_NSB_IJNSC_ILi32EEEEEEEEENS_10bfloat16_tESL_NSA_8TiledMMAINSA_8MMA_AtomIJNSA_26SM100_MMA_F16BF16_2x1SM_SSISL_SL_fLi128ELi128ELNSA_4UMMA5MajorE0ELSQ_1ELNSP_7ScaleInE0ELSR_0EEEEEENSA_6LayoutINSB_IJSE_SE_SE_EEENSB_IJNSC_ILi0EEESW_SW_EEEEENSB_IJNSA_10UnderscoreESZ_SZ_EEEEENS7_6detail27Sm100ImplicitGemmTileTraitsINSA_25SM100_TMA_2SM_LOAD_IM2COLENSA_14ComposedLayoutINSA_7SwizzleILi2ELi4ELi3EEENSA_18smem_ptr_flag_bitsILi16EEENSU_INSB_IJNSC_ILi8EEESI_EEENSB_IJSI_SE_EEEEEEEvEENS13_INSA_18SM100_TMA_2SM_LOADENS15_INS16_ILi3ELi4ELi3EEES19_NSU_INSB_IJNSC_ILi64EEES1A_EEENSB_IJSE_S1I_EEEEEEEvEEEENS_8epilogue10collective18CollectiveEpilogueINS1P_23Sm100TmaWarpSpecializedILi4ELi2ELi16ELb1ELb0EEEJNSB_IJS1I_SH_SJ_EEENSB_IJNSU_IS1I_SE_EENSU_INSB_IJNSC_ILi16EEESD_EEES1K_EEEEESL_NSB_IJNSB_IJllllEEESE_SW_EEESL_S21_NS1P_6fusion15FusionCallbacksIS1T_NS22_17LinearCombinationISL_fSL_fLNS_15FloatRoundStyleE2EEES1U_S1Z_JEEENSA_5SM1004TMEM4LOAD26SM100_TMEM_LOAD_32dp32b16xENSA_20SM90_TMA_LOAD_IM2COLENS15_INS16_ILi1ELi4ELi3EEES19_NSU_INSB_IJS1A_S1W_EEENSB_IJS1W_SE_EEEEEEENSA_39AutoVectorizingCopyWithAssumedAlignmentILi128EEENSA_21SM90_TMA_STORE_IM2COLES2H_S2J_S2J_EEEvvEEEEvNT_6ParamsE:
        .type           _ZN7cutlass13device_kernelINS_4conv6kernel13ConvUniversalINS1_16ConvProblemShapeILNS1_8OperatorE1ELi3EEENS1_10collective14CollectiveConvINS1_47MainloopSm100TmaUmmaWarpSpecializedImplicitGemmILS5_1ELi26ELi3ELi1ELi2EN4cute5tupleIJNSA_1CILi2EEENSC_ILi1EEESE_EEEEENSB_IJNSC_ILi128EEESH_NSB_IJNSC_ILi32EEEEEEEEENS_10bfloat16_tESL_NSA_8TiledMMAINSA_8MMA_AtomIJNSA_26SM100_MMA_F16BF16_2x1SM_SSISL_SL_fLi128ELi128ELNSA_4UMMA5MajorE0ELSQ_1ELNSP_7ScaleInE0ELSR_0EEEEEENSA_6LayoutINSB_IJSE_SE_SE_EEENSB_IJNSC_ILi0EEESW_SW_EEEEENSB_IJNSA_10UnderscoreESZ_SZ_EEEEENS7_6detail27Sm100ImplicitGemmTileTraitsINSA_25SM100_TMA_2SM_LOAD_IM2COLENSA_14ComposedLayoutINSA_7SwizzleILi2ELi4ELi3EEENSA_18smem_ptr_flag_bitsILi16EEENSU_INSB_IJNSC_ILi8EEESI_EEENSB_IJSI_SE_EEEEEEEvEENS13_INSA_18SM100_TMA_2SM_LOADENS15_INS16_ILi3ELi4ELi3EEES19_NSU_INSB_IJNSC_ILi64EEES1A_EEENSB_IJSE_S1I_EEEEEEEvEEEENS_8epilogue10collective18CollectiveEpilogueINS1P_23Sm100TmaWarpSpecializedILi4ELi2ELi16ELb1ELb0EEEJNSB_IJS1I_SH_SJ_EEENSB_IJNSU_IS1I_SE_EENSU_INSB_IJNSC_ILi16EEESD_EEES1K_EEEEESL_NSB_IJNSB_IJllllEEESE_SW_EEESL_S21_NS1P_6fusion15FusionCallbacksIS1T_NS22_17LinearCombinationISL_fSL_fLNS_15FloatRoundStyleE2EEES1U_S1Z_JEEENSA_5SM1004TMEM4LOAD26SM100_TMEM_LOAD_32dp32b16xENSA_20SM90_TMA_LOAD_IM2COLENS15_INS16_ILi1ELi4ELi3EEES19_NSU_INSB_IJS1A_S1W_EEENSB_IJS1W_SE_EEEEEEENSA_39AutoVectorizingCopyWithAssumedAlignmentILi128EEENSA_21SM90_TMA_STORE_IM2COLES2H_S2J_S2J_EEEvvEEEEvNT_6ParamsE,@function
        .size           _ZN7cutlass13device_kernelINS_4conv6kernel13ConvUniversalINS1_16ConvProblemShapeILNS1_8OperatorE1ELi3EEENS1_10collective14CollectiveConvINS1_47MainloopSm100TmaUmmaWarpSpecializedImplicitGemmILS5_1ELi26ELi3ELi1ELi2EN4cute5tupleIJNSA_1CILi2EEENSC_ILi1EEESE_EEEEENSB_IJNSC_ILi128EEESH_NSB_IJNSC_ILi32EEEEEEEEENS_10bfloat16_tESL_NSA_8TiledMMAINSA_8MMA_AtomIJNSA_26SM100_MMA_F16BF16_2x1SM_SSISL_SL_fLi128ELi128ELNSA_4UMMA5MajorE0ELSQ_1ELNSP_7ScaleInE0ELSR_0EEEEEENSA_6LayoutINSB_IJSE_SE_SE_EEENSB_IJNSC_ILi0EEESW_SW_EEEEENSB_IJNSA_10UnderscoreESZ_SZ_EEEEENS7_6detail27Sm100ImplicitGemmTileTraitsINSA_25SM100_TMA_2SM_LOAD_IM2COLENSA_14ComposedLayoutINSA_7SwizzleILi2ELi4ELi3EEENSA_18smem_ptr_flag_bitsILi16EEENSU_INSB_IJNSC_ILi8EEESI_EEENSB_IJSI_SE_EEEEEEEvEENS13_INSA_18SM100_TMA_2SM_LOADENS15_INS16_ILi3ELi4ELi3EEES19_NSU_INSB_IJNSC_ILi64EEES1A_EEENSB_IJSE_S1I_EEEEEEEvEEEENS_8epilogue10collective18CollectiveEpilogueINS1P_23Sm100TmaWarpSpecializedILi4ELi2ELi16ELb1ELb0EEEJNSB_IJS1I_SH_SJ_EEENSB_IJNSU_IS1I_SE_EENSU_INSB_IJNSC_ILi16EEESD_EEES1K_EEEEESL_NSB_IJNSB_IJllllEEESE_SW_EEESL_S21_NS1P_6fusion15FusionCallbacksIS1T_NS22_17LinearCombinationISL_fSL_fLNS_15FloatRoundStyleE2EEES1U_S1Z_JEEENSA_5SM1004TMEM4LOAD26SM100_TMEM_LOAD_32dp32b16xENSA_20SM90_TMA_LOAD_IM2COLENS15_INS16_ILi1ELi4ELi3EEES19_NSU_INSB_IJS1A_S1W_EEENSB_IJS1W_SE_EEEEEEENSA_39AutoVectorizingCopyWithAssumedAlignmentILi128EEENSA_21SM90_TMA_STORE_IM2COLES2H_S2J_S2J_EEEvvEEEEvNT_6ParamsE,(.L_x_254 - _ZN7cutlass13device_kernelINS_4conv6kernel13ConvUniversalINS1_16ConvProblemShapeILNS1_8OperatorE1ELi3EEENS1_10collective14CollectiveConvINS1_47MainloopSm100TmaUmmaWarpSpecializedImplicitGemmILS5_1ELi26ELi3ELi1ELi2EN4cute5tupleIJNSA_1CILi2EEENSC_ILi1EEESE_EEEEENSB_IJNSC_ILi128EEESH_NSB_IJNSC_ILi32EEEEEEEEENS_10bfloat16_tESL_NSA_8TiledMMAINSA_8MMA_AtomIJNSA_26SM100_MMA_F16BF16_2x1SM_SSISL_SL_fLi128ELi128ELNSA_4UMMA5MajorE0ELSQ_1ELNSP_7ScaleInE0ELSR_0EEEEEENSA_6LayoutINSB_IJSE_SE_SE_EEENSB_IJNSC_ILi0EEESW_SW_EEEEENSB_IJNSA_10UnderscoreESZ_SZ_EEEEENS7_6detail27Sm100ImplicitGemmTileTraitsINSA_25SM100_TMA_2SM_LOAD_IM2COLENSA_14ComposedLayoutINSA_7SwizzleILi2ELi4ELi3EEENSA_18smem_ptr_flag_bitsILi16EEENSU_INSB_IJNSC_ILi8EEESI_EEENSB_IJSI_SE_EEEEEEEvEENS13_INSA_18SM100_TMA_2SM_LOADENS15_INS16_ILi3ELi4ELi3EEES19_NSU_INSB_IJNSC_ILi64EEES1A_EEENSB_IJSE_S1I_EEEEEEEvEEEENS_8epilogue10collective18CollectiveEpilogueINS1P_23Sm100TmaWarpSpecializedILi4ELi2ELi16ELb1ELb0EEEJNSB_IJS1I_SH_SJ_EEENSB_IJNSU_IS1I_SE_EENSU_INSB_IJNSC_ILi16EEESD_EEES1K_EEEEESL_NSB_IJNSB_IJllllEEESE_SW_EEESL_S21_NS1P_6fusion15FusionCallbacksIS1T_NS22_17LinearCombinationISL_fSL_fLNS_15FloatRoundStyleE2EEES1U_S1Z_JEEENSA_5SM1004TMEM4LOAD26SM100_TMEM_LOAD_32dp32b16xENSA_20SM90_TMA_LOAD_IM2COLENS15_INS16_ILi1ELi4ELi3EEES19_NSU_INSB_IJS1A_S1W_EEENSB_IJS1W_SE_EEEEEEENSA_39AutoVectorizingCopyWithAssumedAlignmentILi128EEENSA_21SM90_TMA_STORE_IM2COLES2H_S2J_S2J_EEEvvEEEEvNT_6ParamsE)
        .other          _ZN7cutlass13device_kernelINS_4conv6kernel13ConvUniversalINS1_16ConvProblemShapeILNS1_8OperatorE1ELi3EEENS1_10collective14CollectiveConvINS1_47MainloopSm100TmaUmmaWarpSpecializedImplicitGemmILS5_1ELi26ELi3ELi1ELi2EN4cute5tupleIJNSA_1CILi2EEENSC_ILi1EEESE_EEEEENSB_IJNSC_ILi128EEESH_NSB_IJNSC_ILi32EEEEEEEEENS_10bfloat16_tESL_NSA_8TiledMMAINSA_8MMA_AtomIJNSA_26SM100_MMA_F16BF16_2x1SM_SSISL_SL_fLi128ELi128ELNSA_4UMMA5MajorE0ELSQ_1ELNSP_7ScaleInE0ELSR_0EEEEEENSA_6LayoutINSB_IJSE_SE_SE_EEENSB_IJNSC_ILi0EEESW_SW_EEEEENSB_IJNSA_10UnderscoreESZ_SZ_EEEEENS7_6detail27Sm100ImplicitGemmTileTraitsINSA_25SM100_TMA_2SM_LOAD_IM2COLENSA_14ComposedLayoutINSA_7SwizzleILi2ELi4ELi3EEENSA_18smem_ptr_flag_bitsILi16EEENSU_INSB_IJNSC_ILi8EEESI_EEENSB_IJSI_SE_EEEEEEEvEENS13_INSA_18SM100_TMA_2SM_LOADENS15_INS16_ILi3ELi4ELi3EEES19_NSU_INSB_IJNSC_ILi64EEES1A_EEENSB_IJSE_S1I_EEEEEEEvEEEENS_8epilogue10collective18CollectiveEpilogueINS1P_23Sm100TmaWarpSpecializedILi4ELi2ELi16ELb1ELb0EEEJNSB_IJS1I_SH_SJ_EEENSB_IJNSU_IS1I_SE_EENSU_INSB_IJNSC_ILi16EEESD_EEES1K_EEEEESL_NSB_IJNSB_IJllllEEESE_SW_EEESL_S21_NS1P_6fusion15FusionCallbacksIS1T_NS22_17LinearCombinationISL_fSL_fLNS_15FloatRoundStyleE2EEES1U_S1Z_JEEENSA_5SM1004TMEM4LOAD26SM100_TMEM_LOAD_32dp32b16xENSA_20SM90_TMA_LOAD_IM2COLENS15_INS16_ILi1ELi4ELi3EEES19_NSU_INSB_IJS1A_S1W_EEENSB_IJS1W_SE_EEEEEEENSA_39AutoVectorizingCopyWithAssumedAlignmentILi128EEENSA_21SM90_TMA_STORE_IM2COLES2H_S2J_S2J_EEEvvEEEEvNT_6ParamsE,@"STO_CUDA_ENTRY STV_DEFAULT"
_ZN7cutlass13device_kernelINS_4conv6kernel13ConvUniversalINS1_16ConvProblemShapeILNS1_8OperatorE1ELi3EEENS1_10collective14CollectiveConvINS1_47MainloopSm100TmaUmmaWarpSpecializedImplicitGemmILS5_1ELi26ELi3ELi1ELi2EN4cute5tupleIJNSA_1CILi2EEENSC_ILi1EEESE_EEEEENSB_IJNSC_ILi128EEESH_NSB_IJNSC_ILi32EEEEEEEEENS_10bfloat16_tESL_NSA_8TiledMMAINSA_8MMA_AtomIJNSA_26SM100_MMA_F16BF16_2x1SM_SSISL_SL_fLi128ELi128ELNSA_4UMMA5MajorE0ELSQ_1ELNSP_7ScaleInE0ELSR_0EEEEEENSA_6LayoutINSB_IJSE_SE_SE_EEENSB_IJNSC_ILi0EEESW_SW_EEEEENSB_IJNSA_10UnderscoreESZ_SZ_EEEEENS7_6detail27Sm100ImplicitGemmTileTraitsINSA_25SM100_TMA_2SM_LOAD_IM2COLENSA_14ComposedLayoutINSA_7SwizzleILi2ELi4ELi3EEENSA_18smem_ptr_flag_bitsILi16EEENSU_INSB_IJNSC_ILi8EEESI_EEENSB_IJSI_SE_EEEEEEEvEENS13_INSA_18SM100_TMA_2SM_LOADENS15_INS16_ILi3ELi4ELi3EEES19_NSU_INSB_IJNSC_ILi64EEES1A_EEENSB_IJSE_S1I_EEEEEEEvEEEENS_8epilogue10collective18CollectiveEpilogueINS1P_23Sm100TmaWarpSpecializedILi4ELi2ELi16ELb1ELb0EEEJNSB_IJS1I_SH_SJ_EEENSB_IJNSU_IS1I_SE_EENSU_INSB_IJNSC_ILi16EEESD_EEES1K_EEEEESL_NSB_IJNSB_IJllllEEESE_SW_EEESL_S21_NS1P_6fusion15FusionCallbacksIS1T_NS22_17LinearCombinationISL_fSL_fLNS_15FloatRoundStyleE2EEES1U_S1Z_JEEENSA_5SM1004TMEM4LOAD26SM100_TMEM_LOAD_32dp32b16xENSA_20SM90_TMA_LOAD_IM2COLENS15_INS16_ILi1ELi4ELi3EEES19_NSU_INSB_IJS1A_S1W_EEENSB_IJS1W_SE_EEEEEEENSA_39AutoVectorizingCopyWithAssumedAlignmentILi128EEENSA_21SM90_TMA_STORE_IM2COLES2H_S2J_S2J_EEEvvEEEEvNT_6ParamsE:
[----:B------:R-:W1:Y:S01]  /*0000*/  LDC R1, c[0x0][0x37c] ;  /* 0x0000df00ff017b82 */ /* 0x000e620000000800 */
[----:B------:R-:W2:Y:S01]  /*0010*/  S2R R55, SR_TID.X ;  /* 0x0000000000377919 */ /* 0x000ea20000002100 */
[----:B------:R-:W3:Y:S06]  /*0020*/  LDCU.64 UR8, c[0x0][0x990] ;  /* 0x00013200ff0877ac */ /* 0x000eec0008000a00 */
[----:B------:R-:W4:Y:S01]  /*0030*/  S2UR UR4, SR_CgaCtaId ;  /* 0x00000000000479c3 */ /* 0x000f220000008800 */
[----:B-1----:R-:W-:Y:S01]  /*0040*/  VIADD R1, R1, 0xfffffff8 ;  /* 0xfffffff801017836 */ /* 0x002fe20000000000 */
[----:B------:R-:W-:-:S02]  /*0050*/  PRMT R45, RZ, 0x7610, R45 ;  /* 0x00007610ff2d7816 */ /* 0x000fc4000000002d */
[----:B------:R-:W-:Y:S02]  /*0060*/  ELECT P1, URZ, PT ;  /* 0x0000000000ff782f */ /* 0x000fe40003820000 */
[----:B------:R-:W-:Y:S01]  /*0070*/  R2UR UR43, R1 ;  /* 0x00000000012b72ca */ /* 0x000fe200000e0000 */
[----:B---3--:R-:W-:-:S04]  /*0080*/  UISETP.NE.U32.AND UP0, UPT, UR8, URZ, UPT ;  /* 0x000000ff0800728c */ /* 0x008fc8000bf05070 */
[----:B------:R-:W-:Y:S02]  /*0090*/  UISETP.NE.AND.EX UP0, UPT, UR9, URZ, UPT, UP0 ;  /* 0x000000ff0900728c */ /* 0x000fe4000bf05300 */
[----:B----4-:R-:W-:Y:S02]  /*00a0*/  ULOP3.LUT UR31, UR4, 0x1, URZ, 0xc0, !UPT ;  /* 0x00000001041f7892 */ /* 0x010fe4000f8ec0ff */
[----:B------:R-:W-:Y:S01]  /*00b0*/  ULOP3.LUT UR30, UR4, 0x1, URZ, 0x3c, !UPT ;  /* 0x00000001041e7892 */ /* 0x000fe2000f8e3cff */
[----:B--2---:R-:W-:-:S05]  /*00c0*/  SHF.R.U32.HI R46, RZ, 0x5, R55 ;  /* 0x00000005ff2e7819 */ /* 0x004fca0000011637 */
[----:B------:R-:W1:Y:S02]  /*00d0*/  SHFL.IDX PT, R0, R46, RZ, 0x1f ;  /* 0x00001fff2e007589 */ /* 0x000e6400000e0000 */
[----:B-1----:R-:W-:Y:S01]  /*00e0*/  R2UR UR18, R0 ;  /* 0x00000000001272ca */ /* 0x002fe200000e0000 */
[----:B------:R-:W-:-:S14]  /*00f0*/  BRA.U UP0, `(.L_x_0) ;  /* 0x0000000100307547 */ /* 0x000fdc000b800000 */
[----:B------:R-:W1:Y:S02]  /*0100*/  LDCU.64 UR4, c[0x0][0x988] ;  /* 0x00013100ff0477ac */ /* 0x000e640008000a00 */
[----:B-1----:R-:W-:-:S04]  /*0110*/  UISETP.NE.U32.AND UP0, UPT, UR4, URZ, UPT ;  /* 0x000000ff0400728c */ /* 0x002fc8000bf05070 */
[----:B------:R-:W-:-:S09]  /*0120*/  UISETP.NE.AND.EX UP0, UPT, UR5, URZ, UPT, UP0 ;  /* 0x000000ff0500728c */ /* 0x000fd2000bf05300 */
[----:B------:R-:W-:Y:S05]  /*0130*/  BRA.U !UP0, `(.L_x_1) ;  /* 0x0000000108147547 */ /* 0x000fea000b800000 */
[----:B------:R-:W1:Y:S01]  /*0140*/  LDC.64 R2, c[0x0][0x988] ;  /* 0x00026200ff027b82 */ /* 0x000e620000000a00 */
[----:B------:R-:W1:Y:S02]  /*0150*/  LDCU.64 UR4, c[0x0][0x358] ;  /* 0x00006b00ff0477ac */ /* 0x000e640008000a00 */
[----:B-1----:R1:W5:Y:S01]  /*0160*/  LDG.E R27, desc[UR4][R2.64] ;  /* 0x00000004021b7981 */ /* 0x002362000c1e1900 */
[----:B------:R-:W-:Y:S01]  /*0170*/  HFMA2 R45, -RZ, RZ, 0, 5.9604644775390625e-08 ;  /* 0x00000001ff2d7431 */ /* 0x000fe200000001ff */
[----:B------:R-:W-:Y:S05]  /*0180*/  BRA `(.L_x_0) ;  /* 0x00000000000c7947 */ /* 0x000fea0003800000 */
.L_x_1:
[----:B------:R-:W1:Y:S01]  /*0190*/  LDCU UR4, c[0x0][0x980] ;  /* 0x00013000ff0477ac */ /* 0x000e620008000800 */
[----:B------:R-:W-:Y:S01]  /*01a0*/  HFMA2 R45, -RZ, RZ, 0, 5.9604644775390625e-08 ;  /* 0x00000001ff2d7431 */ /* 0x000fe200000001ff */
[----:B-1----:R-:W-:-:S07]  /*01b0*/  MOV R27, UR4 ;  /* 0x00000004001b7c02 */ /* 0x002fce0008000f00 */
.L_x_0:
[----:B------:R-:W2:Y:S02]  /*01c0*/  LDCU.64 UR4, c[0x0][0x9b0] ;  /* 0x00013600ff0477ac */ /* 0x000ea40008000a00 */
[----:B--2---:R-:W-:-:S04]  /*01d0*/  UISETP.NE.U32.AND UP0, UPT, UR4, URZ, UPT ;  /* 0x000000ff0400728c */ /* 0x004fc8000bf05070 */
[----:B------:R-:W-:-:S09]  /*01e0*/  UISETP.NE.AND.EX UP0, UPT, UR5, URZ, UPT, UP0 ;  /* 0x000000ff0500728c */ /* 0x000fd2000bf05300 */
[----:B------:R-:W-:Y:S05]  /*01f0*/  BRA.U UP0, `(.L_x_2) ;  /* 0x0000000100287547 */ /* 0x000fea000b800000 */
[----:B------:R-:W2:Y:S02]  /*0200*/  LDCU.64 UR4, c[0x0][0x9a8] ;  /* 0x00013500ff0477ac */ /* 0x000ea40008000a00 */
[----:B--2---:R-:W-:-:S04]  /*0210*/  UISETP.NE.U32.AND UP0, UPT, UR4, URZ, UPT ;  /* 0x000000ff0400728c */ /* 0x004fc8000bf05070 */
[----:B------:R-:W-:-:S09]  /*0220*/  UISETP.NE.AND.EX UP0, UPT, UR5, URZ, UPT, UP0 ;  /* 0x000000ff0500728c */ /* 0x000fd2000bf05300 */
[----:B------:R-:W-:Y:S05]  /*0230*/  BRA.U !UP0, `(.L_x_3) ;  /* 0x0000000108107547 */ /* 0x000fea000b800000 */
[----:B------:R-:W2:Y:S01]  /*0240*/  LDC.64 R24, c[0x0][0x9a8] ;  /* 0x00026a00ff187b82 */ /* 0x000ea20000000a00 */
[----:B------:R-:W2:Y:S02]  /*0250*/  LDCU.64 UR4, c[0x0][0x358] ;  /* 0x00006b00ff0477ac */ /* 0x000ea40008000a00 */
[----:B--2---:R2:W5:Y:S01]  /*0260*/  LDG.E R24, desc[UR4][R24.64] ;  /* 0x0000000418187981 */ /* 0x004562000c1e1900 */
[----:B------:R-:W-:Y:S05]  /*0270*/  BRA `(.L_x_2) ;  /* 0x0000000000087947 */ /* 0x000fea0003800000 */
.L_x_3:
[----:B------:R-:W2:Y:S02]  /*0280*/  LDCU UR4, c[0x0][0x9a0] ;  /* 0x00013400ff0477ac */ /* 0x000ea40008000800 */
[----:B--2---:R-:W-:Y:S02]  /*0290*/  MOV R24, UR4 ;  /* 0x0000000400187c02 */ /* 0x004fe40008000f00 */
.L_x_2:
[----:B------:R-:W-:Y:S01]  /*02a0*/  IMAD.U32 R0, RZ, RZ, UR18 ;  /* 0x00000012ff007e24 */ /* 0x000fe2000f8e00ff */
[----:B------:R-:W-:Y:S04]  /*02b0*/  BSSY.RECONVERGENT B0, `(.L_x_4) ;  /* 0x000000c000007945 */ /* 0x000fe80003800200 */
[C---:B------:R-:W-:Y:S02]  /*02c0*/  ISETP.NE.OR P2, PT, R0.reuse, 0x1, !P1 ;  /* 0x000000010000780c */ /* 0x040fe40004f45670 */
[----:B------:R-:W-:-:S11]  /*02d0*/  ISETP.NE.OR P0, PT, R0, 0x3, !P1 ;  /* 0x000000030000780c */ /* 0x000fd60004f05670 */
[----:B------:R-:W-:Y:S05]  /*02e0*/  @P2 BRA `(.L_x_5) ;  /* 0x0000000000202947 */ /* 0x000fea0003800000 */
[----:B------:R-:W3:Y:S02]  /*02f0*/  LDCU.64 UR4, c[0x0][0x348] ;  /* 0x00006900ff0477ac */ /* 0x000ee40008000a00 */
[----:B---3--:R-:W-:Y:S02]  /*0300*/  UIADD3 UR6, UP1, UPT, UR4, 0x80, URZ ;  /* 0x0000008004067890 */ /* 0x008fe4000ff3e0ff */
[----:B------:R-:W-:Y:S02]  /*0310*/  UIADD3 UR4, UP0, UPT, UR4, 0x200, URZ ;  /* 0x0000020004047890 */ /* 0x000fe4000ff1e0ff */
[----:B------:R-:W-:Y:S02]  /*0320*/  UIADD3.X UR7, UPT, UPT, URZ, UR5, URZ, UP1, !UPT ;  /* 0x00000005ff077290 */ /* 0x000fe40008ffe4ff */
[----:B------:R-:W-:-:S07]  /*0330*/  UIADD3.X UR5, UPT, UPT, URZ, UR5, URZ, UP0, !UPT ;  /* 0x00000005ff057290 */ /* 0x000fce00087fe4ff */
[----:B------:R3:W-:Y:S02]  /*0340*/  UTMACCTL.PF [UR6] ;  /* 0x00000000060079b9 */ /* 0x0007e40008040000 */
[----:B------:R3:W-:Y:S02]  /*0350*/  UTMACCTL.PF [UR4] ;  /* 0x00000000040079b9 */ /* 0x0007e40008040000 */
[----:B---3--:R-:W-:Y:S01]  /*0360*/  NOP ;  /* 0x0000000000007918 */ /* 0x008fe20000000000 */
.L_x_5:
[----:B------:R-:W-:Y:S05]  /*0370*/  BSYNC.RECONVERGENT B0 ;  /* 0x0000000000007941 */ /* 0x000fea0003800200 */
.L_x_4:
[----:B------:R-:W-:Y:S04]  /*0380*/  BSSY.RECONVERGENT B0, `(.L_x_6) ;  /* 0x000000a000007945 */ /* 0x000fe80003800200 */
        /* <DEDUP_REMOVED lines=9> */
.L_x_7:
[----:B------:R-:W-:Y:S05]  /*0420*/  BSYNC.RECONVERGENT B0 ;  /* 0x0000000000007941 */ /* 0x000fea0003800200 */
.L_x_6:
[----:B------:R-:W3:Y:S01]  /*0430*/  LDCU.64 UR4, c[0x0][0x988] ;  /* 0x00013100ff0477ac */ /* 0x000ee20008000a00 */
[----:B------:R-:W-:Y:S02]  /*0440*/  UISETP.EQ.U32.AND UP2, UPT, UR8, URZ, UPT ;  /* 0x000000ff0800728c */ /* 0x000fe4000bf42070 */
[----:B------:R-:W-:Y:S02]  /*0450*/  UPLOP3.LUT UP3, UPT, UPT, UPT, UPT, 0x80, 0x8 ;  /* 0x000000000008789c */ /* 0x000fe40003f6f070 */
[----:B---3--:R-:W-:-:S04]  /*0460*/  UISETP.NE.U32.AND UP0, UPT, UR4, URZ, UPT ;  /* 0x000000ff0400728c */ /* 0x008fc8000bf05070 */
[----:B------:R-:W-:-:S04]  /*0470*/  UISETP.NE.AND.EX UP1, UPT, UR5, URZ, UPT, UP0 ;  /* 0x000000ff0500728c */ /* 0x000fc8000bf25300 */
[----:B------:R-:W-:-:S04]  /*0480*/  UISETP.EQ.OR.EX UP4, UPT, UR9, URZ, !UP1, UP2 ;  /* 0x000000ff0900728c */ /* 0x000fc8000cf82720 */
[----:B------:R-:W-:-:S06]  /*0490*/  UP2UR UR4, UPR, URZ, 0x10 ;  /* 0x00000010ff047883 */ /* 0x000fcc0008000000 */
[----:B------:R-:W-:Y:S01]  /*04a0*/  MOV R49, UR4 ;  /* 0x0000000400317c02 */ /* 0x000fe20008000f00 */
[----:B------:R-:W-:Y:S06]  /*04b0*/  BRA.U !UP4, `(.L_x_8) ;  /* 0x000000010c207547 */ /* 0x000fec000b800000 */
[----:B------:R-:W-:Y:S01]  /*04c0*/  UISETP.NE.U32.AND UP2, UPT, UR8, URZ, UPT ;  /* 0x000000ff0800728c */ /* 0x000fe2000bf45070 */
[----:B-----5:R-:W-:Y:S01]  /*04d0*/  FSETP.NEU.AND P0, PT, R27, RZ, PT ;  /* 0x000000ff1b00720b */ /* 0x020fe20003f0d000 */
[----:B------:R-:W-:Y:S02]  /*04e0*/  USEL UR4, URZ, 0xffffffff, UP1 ;  /* 0xffffffffff047887 */ /* 0x000fe40008800000 */
[----:B------:R-:W-:-:S10]  /*04f0*/  UISETP.NE.AND.EX UP2, UPT, UR9, URZ, UPT, UP2 ;  /* 0x000000ff0900728c */ /* 0x000fd4000bf45320 */
[----:B------:R-:W-:Y:S01]  /*0500*/  VOTEU.ANY UP0, P0 ;  /* 0x0000000000ff7886 */ /* 0x000fe20000000100 */
[----:B------:R-:W-:-:S04]  /*0510*/  @!UP2 USEL UR4, URZ, 0xffffffff, UP0 ;  /* 0xffffffffff04a887 */ /* 0x000fc80008000000 */
[----:B------:R-:W-:-:S04]  /*0520*/  ULOP3.LUT UR4, UR4, 0x1, URZ, 0xc0, !UPT ;  /* 0x0000000104047892 */ /* 0x000fc8000f8ec0ff */
[----:B------:R-:W-:-:S11]  /*0530*/  UISETP.NE.U32.AND UP3, UPT, UR4, 0x1, UPT ;  /* 0x000000010400788c */ /* 0x000fd6000bf65070 */
.L_x_8:
[----:B------:R-:W3:Y:S01]  /*0540*/  SHFL.IDX PT, R0, R46, RZ, 0x1f ;  /* 0x00001fff2e007589 */ /* 0x000ee200000e0000 */
[----:B------:R-:W-:Y:S02]  /*0550*/  UISETP.NE.AND UP5, UPT, UR18, 0x2, UPT ;  /* 0x000000021200788c */ /* 0x000fe4000bfa5270 */
[----:B------:R-:W-:Y:S02]  /*0560*/  UISETP.NE.AND UP0, UPT, UR18, 0x2, UPT ;  /* 0x000000021200788c */ /* 0x000fe4000bf05270 */
[----:B------:R-:W-:Y:S02]  /*0570*/  UISETP.NE.OR UP2, UPT, UR31, URZ, UP5 ;  /* 0x000000ff1f00728c */ /* 0x000fe4000af45670 */
[----:B------:R-:W-:-:S04]  /*0580*/  USEL UR69, URZ, 0x1, UP0 ;  /* 0x00000001ff457887 */ /* 0x000fc80008000000 */
[----:B------:R-:W-:Y:S02]  /*0590*/  PLOP3.LUT P3, PT, P1, PT, UP2, 0xae, 0xea ;  /* 0x0000000000ea781c */ /* 0x000fe40000f6f52e */
[----:B---3--:R-:W-:-:S13]  /*05a0*/  ISETP.NE.AND P0, PT, R0, RZ, PT ;  /* 0x000000ff0000720c */ /* 0x008fda0003f05270 */
[----:B------:R-:W-:Y:S05]  /*05b0*/  @P0 BRA `(.L_x_9) ;  /* 0x0000000400040947 */ /* 0x000fea0003800000 */
[----:B------:R-:W-:Y:S01]  /*05c0*/  ELECT P0, URZ, PT ;  /* 0x0000000000ff782f */ /* 0x000fe20003800000 */
[----:B------:R-:W-:-:S12]  /*05d0*/  BSSY.RECONVERGENT B0, `(.L_x_9) ;  /* 0x000003f000007945 */ /* 0x000fd80003800200 */
[----:B------:R-:W-:Y:S05]  /*05e0*/  @!P0 BRA `(.L_x_10) ;  /* 0x0000000000f48947 */ /* 0x000fea0003800000 */
[----:B------:R-:W3:Y:S01]  /*05f0*/  S2UR UR5, SR_CgaCtaId ;  /* 0x00000000000579c3 */ /* 0x000ee20000008800 */
[----:B------:R-:W-:Y:S01]  /*0600*/  UMOV UR4, 0x400 ;  /* 0x0000040000047882 */ /* 0x000fe20000000000 */
[----:B------:R-:W-:Y:S02]  /*0610*/  UMOV UR6, 0x1 ;  /* 0x0000000100067882 */ /* 0x000fe40000000000 */
[----:B------:R-:W-:-:S04]  /*0620*/  UIADD3 UR6, UPT, UPT, -UR6, 0x100000, URZ ;  /* 0x0010000006067890 */ /* 0x000fc8000fffe1ff */
[----:B------:R-:W-:Y:S02]  /*0630*/  USHF.L.U32 UR7, UR6, 0xb, URZ ;  /* 0x0000000b06077899 */ /* 0x000fe400080006ff */
[----:B------:R-:W-:Y:S02]  /*0640*/  USHF.L.U32 UR6, UR6, 0x1, URZ ;  /* 0x0000000106067899 */ /* 0x000fe400080006ff */
[----:B---3--:R-:W-:Y:S01]  /*0650*/  ULEA UR4, UR5, UR4, 0x18 ;  /* 0x0000000405047291 */ /* 0x008fe2000f8ec0ff */
[----:B------:R-:W3:Y:S11]  /*0660*/  FENCE.VIEW.ASYNC.S ;  /* 0x00000000000073c6 */ /* 0x000ef60000000000 */
[----:B---3--:R3:W4:Y:S01]  /*0670*/  SYNCS.EXCH.64 URZ, [UR4], UR6 ;  /* 0x0000000604ff75b2 */ /* 0x0087220008000100 */
[----:B------:R3:W1:Y:S01]  /*0680*/  SYNCS.EXCH.64 URZ, [UR4+0xd0], UR6 ;  /* 0x0000d00604ff75b2 */ /* 0x0006620008000100 */
        /* <DEDUP_REMOVED lines=49> */
[----:B------:R3:W1:Y:S02]  /*09a0*/  SYNCS.EXCH.64 URZ, [UR4+0x198], UR6 ;  /* 0x0001980604ff75b2 */ /* 0x0006640008000100 */
[----:B---34-:R-:W-:Y:S01]  /*09b0*/  NOP ;  /* 0x0000000000007918 */ /* 0x018fe20000000000 */
.L_x_10:
[----:B------:R-:W-:Y:S05]  /*09c0*/  BSYNC.RECONVERGENT B0 ;  /* 0x0000000000007941 */ /* 0x000fea0003800200 */
.L_x_9:
[----:B------:R-:W3:Y:S01]  /*09d0*/  SHFL.IDX PT, R0, R46, RZ, 0x1f ;  /* 0x00001fff2e007589 */ /* 0x000ee200000e0000 */
[----:B------:R-:W-:Y:S01]  /*09e0*/  NOP ;  /* 0x0000000000007918 */ /* 0x000fe20000000000 */
[----:B---3--:R-:W-:-:S13]  /*09f0*/  ISETP.NE.AND P0, PT, R0, 0x1, PT ;  /* 0x000000010000780c */ /* 0x008fda0003f05270 */
[----:B------:R-:W-:Y:S05]  /*0a00*/  @P0 BRA `(.L_x_11) ;  /* 0x0000000000580947 */ /* 0x000fea0003800000 */
[----:B------:R-:W3:Y:S01]  /*0a10*/  S2UR UR5, SR_CgaCtaId ;  /* 0x00000000000579c3 */ /* 0x000ee20000008800 */
[----:B------:R-:W-:Y:S01]  /*0a20*/  UMOV UR4, 0x400 ;  /* 0x0000040000047882 */ /* 0x000fe20000000000 */
[----:B------:R-:W-:Y:S01]  /*0a30*/  UMOV UR8, 0x20 ;  /* 0x0000002000087882 */ /* 0x000fe20000000000 */
[----:B------:R-:W-:Y:S01]  /*0a40*/  UMOV UR6, 0x80 ;  /* 0x0000008000067882 */ /* 0x000fe20000000000 */
[----:B------:R-:W-:-:S04]  /*0a50*/  UIADD3 UR8, UPT, UPT, -UR8, 0x100000, URZ ;  /* 0x0010000008087890 */ /* 0x000fc8000fffe1ff */
[----:B------:R-:W-:Y:S02]  /*0a60*/  USHF.L.U32 UR9, UR8, 0xb, URZ ;  /* 0x0000000b08097899 */ /* 0x000fe400080006ff */
[----:B------:R-:W-:Y:S02]  /*0a70*/  USHF.L.U32 UR8, UR8, 0x1, URZ ;  /* 0x0000000108087899 */ /* 0x000fe400080006ff */
[----:B------:R-:W-:-:S04]  /*0a80*/  UIADD3 UR6, UPT, UPT, -UR6, 0x100000, URZ ;  /* 0x0010000006067890 */ /* 0x000fc8000fffe1ff */
[----:B------:R-:W-:Y:S02]  /*0a90*/  USHF.L.U32 UR7, UR6, 0xb, URZ ;  /* 0x0000000b06077899 */ /* 0x000fe400080006ff */
[----:B------:R-:W-:Y:S01]  /*0aa0*/  USHF.L.U32 UR6, UR6, 0x1, URZ ;  /* 0x0000000106067899 */ /* 0x000fe200080006ff */
[----:B------:R-:W-:Y:S01]  /*0ab0*/  ELECT P0, URZ, PT ;  /* 0x0000000000ff782f */ /* 0x000fe20003800000 */
[----:B---3--:R-:W-:Y:S01]  /*0ac0*/  ULEA UR4, UR5, UR4, 0x18 ;  /* 0x0000000405047291 */ /* 0x008fe2000f8ec0ff */
[----:B------:R-:W3:Y:S11]  /*0ad0*/  FENCE.VIEW.ASYNC.S ;  /* 0x00000000000073c6 */ /* 0x000ef60000000000 */
[----:B---3--:R3:W4:Y:S01]  /*0ae0*/  SYNCS.EXCH.64 URZ, [UR4+0x1a0], UR8 ;  /* 0x0001a00804ff75b2 */ /* 0x0087220008000100 */
[----:B------:R3:W1:Y:S01]  /*0af0*/  SYNCS.EXCH.64 URZ, [UR4+0x1c0], UR6 ;  /* 0x0001c00604ff75b2 */ /* 0x0006620008000100 */
[----:B------:R3:W1:Y:S01]  /*0b00*/  SYNCS.EXCH.64 URZ, [UR4+0x1a8], UR8 ;  /* 0x0001a80804ff75b2 */ /* 0x0006620008000100 */
[----:B------:R3:W1:Y:S01]  /*0b10*/  SYNCS.EXCH.64 URZ, [UR4+0x1c8], UR6 ;  /* 0x0001c80604ff75b2 */ /* 0x0006620008000100 */
[----:B------:R3:W1:Y:S01]  /*0b20*/  SYNCS.EXCH.64 URZ, [UR4+0x1b0], UR8 ;  /* 0x0001b00804ff75b2 */ /* 0x0006620008000100 */
[----:B------:R3:W1:Y:S01]  /*0b30*/  SYNCS.EXCH.64 URZ, [UR4+0x1d0], UR6 ;  /* 0x0001d00604ff75b2 */ /* 0x0006620008000100 */
[----:B------:R3:W1:Y:S01]  /*0b40*/  SYNCS.EXCH.64 URZ, [UR4+0x1b8], UR8 ;  /* 0x0001b80804ff75b2 */ /* 0x0006620008000100 */
[----:B------:R3:W1:Y:S01]  /*0b50*/  SYNCS.EXCH.64 URZ, [UR4+0x1d8], UR6 ;  /* 0x0001d80604ff75b2 */ /* 0x0006620008000100 */
[----:B------:R-:W-:Y:S01]  /*0b60*/  NOP ;  /* 0x0000000000007918 */ /* 0x000fe20000000000 */
.L_x_11:
[----:B------:R-:W2:Y:S01]  /*0b70*/  SHFL.IDX PT, R0, R46, RZ, 0x1f ;  /* 0x00001fff2e007589 */ /* 0x000ea200000e0000 */
[----:B------:R-:W-:Y:S01]  /*0b80*/  NOP ;  /* 0x0000000000007918 */ /* 0x000fe20000000000 */
[----:B--2---:R-:W-:-:S13]  /*0b90*/  ISETP.NE.AND P0, PT, R0, 0x3, PT ;  /* 0x000000030000780c */ /* 0x004fda0003f05270 */
[----:B------:R-:W-:Y:S05]  /*0ba0*/  @P0 BRA `(.L_x_12) ;  /* 0x0000000000300947 */ /* 0x000fea0003800000 */
[----:B------:R-:W2:Y:S01]  /*0bb0*/  S2UR UR5, SR_CgaCtaId ;  /* 0x00000000000579c3 */ /* 0x000ea20000008800 */
[----:B---3--:R-:W-:Y:S01]  /*0bc0*/  UMOV UR4, 0x400 ;  /* 0x0000040000047882 */ /* 0x008fe20000000000 */
[----:B------:R-:W-:Y:S01]  /*0bd0*/  UMOV UR6, 0x20 ;  /* 0x0000002000067882 */ /* 0x000fe20000000000 */
[----:B------:R-:W-:Y:S01]  /*0be0*/  ELECT P0, URZ, PT ;  /* 0x0000000000ff782f */ /* 0x000fe20003800000 */
[----:B------:R-:W-:-:S04]  /*0bf0*/  UIADD3 UR6, UPT, UPT, -UR6, 0x100000, URZ ;  /* 0x0010000006067890 */ /* 0x000fc8000fffe1ff */
[----:B------:R-:W-:Y:S02]  /*0c00*/  USHF.L.U32 UR7, UR6, 0xb, URZ ;  /* 0x0000000b06077899 */ /* 0x000fe400080006ff */
[----:B------:R-:W-:Y:S02]  /*0c10*/  USHF.L.U32 UR6, UR6, 0x1, URZ ;  /* 0x0000000106067899 */ /* 0x000fe400080006ff */
[----:B--2---:R-:W-:Y:S01]  /*0c20*/  ULEA UR4, UR5, UR4, 0x18 ;  /* 0x0000000405047291 */ /* 0x004fe2000f8ec0ff */
[----:B------:R-:W2:Y:S11]  /*0c30*/  FENCE.VIEW.ASYNC.S ;  /* 0x00000000000073c6 */ /* 0x000eb60000000000 */
[----:B--2---:R2:W3:Y:S01]  /*0c40*/  SYNCS.EXCH.64 URZ, [UR4+0x1e0], UR6 ;  /* 0x0001e00604ff75b2 */ /* 0x0044e20008000100 */
[----:B------:R2:W1:Y:S01]  /*0c50*/  SYNCS.EXCH.64 URZ, [UR4+0x1e8], UR6 ;  /* 0x0001e80604ff75b2 */ /* 0x0004620008000100 */
[----:B------:R-:W-:Y:S01]  /*0c60*/  NOP ;  /* 0x0000000000007918 */ /* 0x000fe20000000000 */
.L_x_12:
[----:B------:R-:W4:Y:S01]  /*0c70*/  SHFL.IDX PT, R0, R46, RZ, 0x1f ;  /* 0x00001fff2e007589 */ /* 0x000f2200000e0000 */
[----:B------:R-:W-:Y:S01]  /*0c80*/  NOP ;  /* 0x0000000000007918 */ /* 0x000fe20000000000 */
[----:B----4-:R-:W-:-:S13]  /*0c90*/  ISETP.NE.AND P0, PT, R0, 0x4, PT ;  /* 0x000000040000780c */ /* 0x010fda0003f05270 */
[----:B------:R-:W-:Y:S05]  /*0ca0*/  @P0 BRA `(.L_x_13) ;  /* 0x0000000000440947 */ /* 0x000fea0003800000 */
[----:B------:R-:W4:Y:S01]  /*0cb0*/  S2UR UR5, SR_CgaCtaId ;  /* 0x00000000000579c3 */ /* 0x000f220000008800 */
[----:B--23--:R-:W-:Y:S01]  /*0cc0*/  UMOV UR4, 0x1e0 ;  /* 0x000001e000047882 */ /* 0x00cfe20000000000 */
[----:B------:R-:W-:Y:S01]  /*0cd0*/  UMOV UR6, 0x400 ;  /* 0x0000040000067882 */ /* 0x000fe20000000000 */
[----:B------:R-:W-:Y:S01]  /*0ce0*/  USEL UR4, UR4, 0x1a0, UP3 ;  /* 0x000001a004047887 */ /* 0x000fe20009800000 */
[----:B------:R-:W-:Y:S01]  /*0cf0*/  UMOV UR8, 0x1 ;  /* 0x0000000100087882 */ /* 0x000fe20000000000 */
[----:B------:R-:W-:Y:S01]  /*0d00*/  ELECT P0, URZ, PT ;  /* 0x0000000000ff782f */ /* 0x000fe20003800000 */
[----:B------:R-:W-:-:S04]  /*0d10*/  UIADD3 UR8, UPT, UPT, -UR8, 0x100000, URZ ;  /* 0x0010000008087890 */ /* 0x000fc8000fffe1ff */
[----:B------:R-:W-:Y:S02]  /*0d20*/  USHF.L.U32 UR9, UR8, 0xb, URZ ;  /* 0x0000000b08097899 */ /* 0x000fe400080006ff */
[----:B------:R-:W-:Y:S02]  /*0d30*/  USHF.L.U32 UR8, UR8, 0x1, URZ ;  /* 0x0000000108087899 */ /* 0x000fe400080006ff */
[----:B----4-:R-:W-:Y:S02]  /*0d40*/  ULEA UR6, UR5, UR6, 0x18 ;  /* 0x0000000605067291 */ /* 0x010fe4000f8ec0ff */
[----:B------:R-:W-:-:S04]  /*0d50*/  UIADD3 UR4, UPT, UPT, -UR4, 0x100000, URZ ;  /* 0x0010000004047890 */ /* 0x000fc8000fffe1ff */
[----:B------:R-:W-:Y:S02]  /*0d60*/  USHF.L.U32 UR5, UR4, 0xb, URZ ;  /* 0x0000000b04057899 */ /* 0x000fe400080006ff */
[----:B------:R-:W-:Y:S01]  /*0d70*/  USHF.L.U32 UR4, UR4, 0x1, URZ ;  /* 0x0000000104047899 */ /* 0x000fe200080006ff */
[----:B------:R-:W2:Y:S03]  /*0d80*/  FENCE.VIEW.ASYNC.S ;  /* 0x00000000000073c6 */ /* 0x000ea60000000000 */
[----:B--2---:R4:W2:Y:S08]  /*0d90*/  SYNCS.EXCH.64 URZ, [UR6+0x1f0], UR8 ;  /* 0x0001f00806ff75b2 */ /* 0x0048b00008000100 */
[----:B------:R4:W3:Y:S02]  /*0da0*/  SYNCS.EXCH.64 URZ, [UR6+0x1f8], UR4 ;  /* 0x0001f80406ff75b2 */ /* 0x0008e40008000100 */
[----:B----4-:R-:W-:Y:S01]  /*0db0*/  NOP ;  /* 0x0000000000007918 */ /* 0x010fe20000000000 */
.L_x_13:
[----:B------:R-:W4:Y:S01]  /*0dc0*/  SHFL.IDX PT, R0, R46, RZ, 0x1f ;  /* 0x00001fff2e007589 */ /* 0x000f2200000e0000 */
[----:B------:R-:W-:Y:S01]  /*0dd0*/  ISETP.NE.OR P1, PT, RZ, UR18, !P1 ;  /* 0x00000012ff007c0c */ /* 0x000fe2000cf25670 */
[----:B------:R-:W-:Y:S01]  /*0de0*/  NOP ;  /* 0x0000000000007918 */ /* 0x000fe20000000000 */
[----:B----4-:R-:W-:-:S13]  /*0df0*/  ISETP.NE.AND P0, PT, R0, 0x5, PT ;  /* 0x000000050000780c */ /* 0x010fda0003f05270 */
[----:B------:R-:W-:Y:S05]  /*0e00*/  @P0 BRA `(.L_x_14) ;  /* 0x0000000000480947 */ /* 0x000fea0003800000 */
[----:B------:R-:W4:Y:S01]  /*0e10*/  S2UR UR5, SR_CgaCtaId ;  /* 0x00000000000579c3 */ /* 0x000f220000008800 */
[----:B--23--:R-:W-:Y:S01]  /*0e20*/  UMOV UR4, 0x400 ;  /* 0x0000040000047882 */ /* 0x00cfe20000000000 */
        /* <DEDUP_REMOVED lines=9> */
[----:B----4-:R-:W-:Y:S01]  /*0ec0*/  ULEA UR4, UR5, UR4, 0x18 ;  /* 0x0000000405047291 */ /* 0x010fe2000f8ec0ff */
[----:B------:R-:W2:Y:S11]  /*0ed0*/  FENCE.VIEW.ASYNC.S ;  /* 0x00000000000073c6 */ /* 0x000eb60000000000 */
[----:B--2---:R4:W2:Y:S01]  /*0ee0*/  SYNCS.EXCH.64 URZ, [UR4+0x200], UR6 ;  /* 0x0002000604ff75b2 */ /* 0x0048a20008000100 */
[----:B------:R4:W3:Y:S01]  /*0ef0*/  SYNCS.EXCH.64 URZ, [UR4+0x210], UR8 ;  /* 0x0002100804ff75b2 */ /* 0x0008e20008000100 */
[----:B------:R4:W1:Y:S01]  /*0f00*/  SYNCS.EXCH.64 URZ, [UR4+0x208], UR6 ;  /* 0x0002080604ff75b2 */ /* 0x0008620008000100 */
[----:B------:R4:W1:Y:S02]  /*0f10*/  SYNCS.EXCH.64 URZ, [UR4+0x218], UR8 ;  /* 0x0002180804ff75b2 */ /* 0x0008640008000100 */
[----:B----4-:R-:W-:Y:S01]  /*0f20*/  NOP ;  /* 0x0000000000007918 */ /* 0x010fe20000000000 */
.L_x_14:
[----:B--23--:R-:W2:Y:S01]  /*0f30*/  S2UR UR7, SR_CgaCtaId ;  /* 0x00000000000779c3 */ /* 0x00cea20000008800 */
[----:B------:R-:W-:Y:S01]  /*0f40*/  VOTEU.ALL UP0, P1 ;  /* 0x0000000000ff7886 */ /* 0x000fe20000800000 */
[----:B------:R-:W-:Y:S01]  /*0f50*/  UMOV UR4, 0x20 ;  /* 0x0000002000047882 */ /* 0x000fe20000000000 */
[----:B------:R-:W-:Y:S01]  /*0f60*/  NOP ;  /* 0x0000000000007918 */ /* 0x000fe20000000000 */
[----:B-1----:R-:W-:Y:S01]  /*0f70*/  LOP3.LUT R3, R55, 0x1f, RZ, 0xc0, !PT ;  /* 0x0000001f37037812 */ /* 0x002fe200078ec0ff */
[----:B------:R-:W-:Y:S01]  /*0f80*/  UISETP.NE.AND UP4, UPT, UR18, URZ, UPT ;  /* 0x000000ff1200728c */ /* 0x000fe2000bf85270 */
[----:B------:R-:W-:Y:S01]  /*0f90*/  @!UP0 UMOV UR6, 0x400 ;  /* 0x0000040000068882 */ /* 0x000fe20000000000 */
[----:B------:R-:W-:-:S04]  /*0fa0*/  @!UP0 UIADD3 UR4, UPT, UPT, -UR4, 0x100000, URZ ;  /* 0x0010000004048890 */ /* 0x000fc8000fffe1ff */
[----:B------:R-:W-:Y:S02]  /*0fb0*/  @!UP0 USHF.L.U32 UR5, UR4, 0xb, URZ ;  /* 0x0000000b04058899 */ /* 0x000fe400080006ff */
[----:B------:R-:W-:Y:S02]  /*0fc0*/  @!UP0 USHF.L.U32 UR4, UR4, 0x1, URZ ;  /* 0x0000000104048899 */ /* 0x000fe400080006ff */
[----:B--2---:R-:W-:Y:S01]  /*0fd0*/  @!UP0 ULEA UR6, UR7, UR6, 0x18 ;  /* 0x0000000607068291 */ /* 0x004fe2000f8ec0ff */
[----:B------:R-:W1:Y:S01]  /*0fe0*/  LDCU UR7, c[0x0][0x36c] ;  /* 0x00006d80ff0777ac */ /* 0x000e620008000800 */
[----:B------:R-:W-:Y:S01]  /*0ff0*/  VOTEU.ALL UP0, P1 ;  /* 0x0000000000ff7886 */ /* 0x000fe20000800000 */
[----:B------:R-:W2:Y:S09]  /*1000*/  FENCE.VIEW.ASYNC.S ;  /* 0x00000000000073c6 */ /* 0x000eb20000000000 */
[----:B--2---:R2:W3:Y:S01]  /*1010*/  @!UP0 SYNCS.EXCH.64 URZ, [UR6+0x220], UR4 ;  /* 0x0002200406ff85b2 */ /* 0x0044e20008000100 */
[----:B-1----:R-:W-:-:S09]  /*1020*/  UISETP.EQ.U32.AND UP6, UPT, UR7, 0x1, UPT ;  /* 0x000000010700788c */ /* 0x002fd2000bfc2070 */
[----:B--2---:R-:W-:Y:S05]  /*1030*/  BRA.U !UP6, `(.L_x_15) ;  /* 0x000000010e087547 */ /* 0x004fea000b800000 */
[----:B---3--:R-:W-:Y:S01]  /*1040*/  UCGABAR_ARV ;  /* 0x00000000000079c7 */ /* 0x008fe20008000000 */
[----:B------:R-:W-:Y:S05]  /*1050*/  BRA `(.L_x_16) ;  /* 0x0000000000047947 */ /* 0x000fea0003800000 */
.L_x_15:
[----:B---3--:R-:W-:Y:S01]  /*1060*/  NOP ;  /* 0x0000000000007918 */ /* 0x008fe20000000000 */
.L_x_16:
[----:B------:R-:W1:Y:S01]  /*1070*/  S2UR UR22, SR_CTAID.X ;  /* 0x00000000001679c3 */ /* 0x000e620000002500 */
[----:B------:R-:W-:-:S05]  /*1080*/  CS2R.32 R48, SR_CgaSize ;  /* 0x0000000000307805 */ /* 0x000fca0000008a00 */
[----:B------:R-:W-:-:S05]  /*1090*/  IMAD R48, R48, -0xa0, RZ ;  /* 0xffffff6030307824 */ /* 0x000fca00078e02ff */
[----:B------:R-:W-:-:S14]  /*10a0*/  R2UR UR5, R48 ;  /* 0x00000000300572ca */ /* 0x000fdc00000e0000 */
[----:B------:R-:W2:Y:S01]  /*10b0*/  LDCU UR5, c[0x0][UR5+0x2b0] ;  /* 0x00005600050577ac */ /* 0x000ea20008000800 */
[----:B------:R-:W-:-:S05]  /*10c0*/  CS2R.32 R48, SR_CgaSize ;  /* 0x0000000000307805 */ /* 0x000fca0000008a00 */
[----:B------:R-:W-:-:S05]  /*10d0*/  IMAD R48, R48, -0xa0, RZ ;  /* 0xffffff6030307824 */ /* 0x000fca00078e02ff */
[----:B------:R-:W-:-:S14]  /*10e0*/  R2UR UR4, R48 ;  /* 0x00000000300472ca */ /* 0x000fdc00000e0000 */
[----:B------:R-:W3:Y:S01]  /*10f0*/  LDCU UR4, c[0x0][UR4+0x2b4] ;  /* 0x00005680040477ac */ /* 0x000ee20008000800 */
[----:B------:R-:W4:Y:S01]  /*1100*/  S2UR UR19, SR_CTAID.Y ;  /* 0x00000000001379c3 */ /* 0x000f220000002600 */
[----:B------:R-:W-:-:S05]  /*1110*/  CS2R.32 R48, SR_CgaSize ;  /* 0x0000000000307805 */ /* 0x000fca0000008a00 */
[----:B------:R-:W-:-:S05]  /*1120*/  IMAD R48, R48, -0xa0, RZ ;  /* 0xffffff6030307824 */ /* 0x000fca00078e02ff */
[----:B------:R-:W-:-:S14]  /*1130*/  R2UR UR7, R48 ;  /* 0x00000000300772ca */ /* 0x000fdc00000e0000 */
[----:B------:R-:W3:Y:S01]  /*1140*/  LDCU UR7, c[0x0][UR7+0x2a0] ;  /* 0x00005400070777ac */ /* 0x000ee20008000800 */
[----:B------:R-:W-:-:S05]  /*1150*/  CS2R.32 R48, SR_CgaSize ;  /* 0x0000000000307805 */ /* 0x000fca0000008a00 */
[----:B------:R-:W-:-:S05]  /*1160*/  IMAD R48, R48, -0xa0, RZ ;  /* 0xffffff6030307824 */ /* 0x000fca00078e02ff */
[----:B------:R-:W-:-:S14]  /*1170*/  R2UR UR8, R48 ;  /* 0x00000000300872ca */ /* 0x000fdc00000e0000 */
[----:B------:R-:W3:Y:S01]  /*1180*/  LDCU UR8, c[0x0][UR8+0x2a4] ;  /* 0x00005480080877ac */ /* 0x000ee20008000800 */
[----:B------:R-:W3:Y:S01]  /*1190*/  LDCU UR20, c[0x0][0xc24] ;  /* 0x00018480ff1477ac */ /* 0x000ee20008000800 */
[----:B------:R-:W3:Y:S01]  /*11a0*/  LDCU UR39, c[0x0][0xc24] ;  /* 0x00018480ff2777ac */ /* 0x000ee20008000800 */
[----:B-1----:R-:W-:Y:S01]  /*11b0*/  I2FP.F32.U32 R2, UR22 ;  /* 0x0000001600027c45 */ /* 0x002fe20008201000 */
[----:B------:R-:W1:Y:S04]  /*11c0*/  LDCU UR24, c[0x0][0xc30] ;  /* 0x00018600ff1877ac */ /* 0x000e680008000800 */
[----:B--2---:R-:W-:Y:S01]  /*11d0*/  FMUL R2, R2, UR5 ;  /* 0x0000000502027c20 */ /* 0x004fe20008400000 */
[----:B----4-:R-:W-:-:S05]  /*11e0*/  I2FP.F32.U32 R0, UR19 ;  /* 0x0000001300007c45 */ /* 0x010fca0008201000 */
[----:B------:R-:W2:Y:S01]  /*11f0*/  F2I.U32.TRUNC.NTZ R2, R2 ;  /* 0x0000000200027305 */ /* 0x000ea2000020f000 */
[----:B---3--:R-:W-:-:S07]  /*1200*/  FMUL R0, R0, UR4 ;  /* 0x0000000400007c20 */ /* 0x008fce0008400000 */
[----:B------:R-:W3:Y:S01]  /*1210*/  F2I.U32.TRUNC.NTZ R0, R0 ;  /* 0x0000000000007305 */ /* 0x000ee2000020f000 */
[----:B--2---:R-:W-:Y:S02]  /*1220*/  R2UR UR4, R2 ;  /* 0x00000000020472ca */ /* 0x004fe400000e0000 */
[----:B------:R-:W-:Y:S02]  /*1230*/  PRMT R2, RZ, 0x7610, R2 ;  /* 0x00007610ff027816 */ /* 0x000fe40000000002 */
[----:B---3--:R-:W-:Y:S02]  /*1240*/  R2UR UR6, R0 ;  /* 0x00000000000672ca */ /* 0x008fe400000e0000 */
[----:B------:R-:W-:-:S07]  /*1250*/  PRMT R0, RZ, 0x7610, R0 ;  /* 0x00007610ff007816 */ /* 0x000fce0000000000 */
[----:B------:R-:W-:-:S04]  /*1260*/  UIADD3 UR5, UPT, UPT, -UR4, URZ, URZ ;  /* 0x000000ff04057290 */ /* 0x000fc8000fffe1ff */
[----:B------:R-:W-:Y:S02]  /*1270*/  UIMAD UR5, UR7, UR5, UR22 ;  /* 0x00000005070572a4 */ /* 0x000fe4000f8e0216 */
[----:B------:R-:W-:-:S04]  /*1280*/  UIADD3 UR4, UPT, UPT, -UR6, URZ, URZ ;  /* 0x000000ff06047290 */ /* 0x000fc8000fffe1ff */
[----:B------:R-:W-:Y:S01]  /*1290*/  IMAD.U32 R48, RZ, RZ, UR5 ;  /* 0x00000005ff307e24 */ /* 0x000fe2000f8e00ff */
[----:B------:R-:W-:-:S06]  /*12a0*/  UIMAD UR4, UR8, UR4, UR19 ;  /* 0x00000004080472a4 */ /* 0x000fcc000f8e0213 */
[----:B------:R-:W-:Y:S01]  /*12b0*/  IMAD.U32 R47, RZ, RZ, UR4 ;  /* 0x00000004ff2f7e24 */ /* 0x000fe2000f8e00ff */
[----:B-1----:R-:W-:Y:S06]  /*12c0*/  BRA.U UP4, `(.L_x_17) ;  /* 0x0000000104307547 */ /* 0x002fec000b800000 */
[----:B------:R-:W-:Y:S01]  /*12d0*/  R2UR UR5, R47 ;  /* 0x000000002f0572ca */ /* 0x000fe200000e0000 */
[----:B------:R-:W-:Y:S01]  /*12e0*/  UMOV UR7, 0x3 ;  /* 0x0000000300077882 */ /* 0x000fe20000000000 */
[----:B------:R-:W-:-:S11]  /*12f0*/  R2UR UR4, R48 ;  /* 0x00000000300472ca */ /* 0x000fd600000e0000 */
[----:B------:R-:W-:-:S04]  /*1300*/  UISETP.NE.AND UP0, UPT, UR5, URZ, UPT ;  /* 0x000000ff0500728c */ /* 0x000fc8000bf05270 */
[----:B------:R-:W-:Y:S02]  /*1310*/  UISETP.LT.U32.OR UP0, UPT, UR4, 0x2, !UP0 ;  /* 0x000000020400788c */ /* 0x000fe4000c701470 */
[----:B------:R-:W-:Y:S02]  /*1320*/  ULOP3.LUT UR4, UR4, 0xfffffffe, URZ, 0xc0, !UPT ;  /* 0xfffffffe04047892 */ /* 0x000fe4000f8ec0ff */
[----:B------:R-:W-:Y:S02]  /*1330*/  USEL UR6, URZ, 0x1, !UP0 ;  /* 0x00000001ff067887 */ /* 0x000fe4000c000000 */
[----:B------:R-:W-:Y:S02]  /*1340*/  USEL UR5, URZ, 0x2, !UP0 ;  /* 0x00000002ff057887 */ /* 0x000fe4000c000000 */
[----:B------:R-:W-:Y:S02]  /*1350*/  USHF.L.U32 UR4, UR7, UR4, URZ ;  /* 0x0000000407047299 */ /* 0x000fe400080006ff */
[----:B------:R-:W-:-:S04]  /*1360*/  UIADD3 UR5, UPT, UPT, UR6, UR5, URZ ;  /* 0x0000000506057290 */ /* 0x000fc8000fffe0ff */
[----:B------:R-:W-:Y:S02]  /*1370*/  IMAD.U32 R0, RZ, RZ, UR4 ;  /* 0x00000004ff007e24 */ /* 0x000fe4000f8e00ff */
[----:B------:R-:W-:-:S07]  /*1380*/  IMAD.U32 R2, RZ, RZ, UR5 ;  /* 0x00000005ff027e24 */ /* 0x000fce000f8e00ff */
.L_x_17:
[----:B------:R-:W1:Y:S01]  /*1390*/  S2UR UR48, SR_CTAID.Z ;  /* 0x00000000003079c3 */ /* 0x000e620000002700 */
[----:B------:R-:W-:Y:S01]  /*13a0*/  UISETP.GE.AND UP0, UPT, UR20, 0x1, UPT ;  /* 0x000000011400788c */ /* 0x000fe2000bf06270 */
[----:B------:R-:W-:-:S08]  /*13b0*/  UMOV UR45, UR22 ;  /* 0x00000016002d7c82 */ /* 0x000fd00008000000 */
[----:B------:R-:W-:Y:S05]  /*13c0*/  BRA.U !UP0, `(.L_x_18) ;  /* 0x0000000108d47547 */ /* 0x000fea000b800000 */
[----:B------:R-:W2:Y:S01]  /*13d0*/  LDCU.128 UR12, c[0x0][0xc10] ;  /* 0x00018200ff0c77ac */ /* 0x000ea20008000c00 */
[----:B------:R-:W3:Y:S01]  /*13e0*/  LDCU UR21, c[0x0][0xc0c] ;  /* 0x00018180ff1577ac */ /* 0x000ee20008000800 */
[----:B------:R-:W4:Y:S01]  /*13f0*/  LDCU UR6, c[0x0][0x370] ;  /* 0x00006e00ff0677ac */ /* 0x000f220008000800 */
[----:B------:R-:W1:Y:S01]  /*1400*/  LDCU UR7, c[0x0][0x374] ;  /* 0x00006e80ff0777ac */ /* 0x000e620008000800 */
[----:B------:R-:W1:Y:S01]  /*1410*/  LDCU UR23, c[0x0][0xc20] ;  /* 0x00018400ff1777ac */ /* 0x000e620008000800 */
[----:B--2---:R-:W-:Y:S02]  /*1420*/  UIMAD.WIDE.U32 UR4, UR22, UR12, URZ ;  /* 0x0000000c160472a5 */ /* 0x004fe4000f8e00ff */
[----:B---3--:R-:W-:Y:S01]  /*1430*/  UISETP.NE.AND UP0, UPT, UR21, 0x1, UPT ;  /* 0x000000011500788c */ /* 0x008fe2000bf05270 */
[----:B------:R-:W2:Y:S01]  /*1440*/  LDCU.64 UR8, c[0x0][0xc28] ;  /* 0x00018500ff0877ac */ /* 0x000ea20008000a00 */
[----:B----4-:R-:W-:-:S03]  /*1450*/  UIMAD.WIDE.U32 UR10, UR6, UR12, URZ ;  /* 0x0000000c060a72a5 */ /* 0x010fc6000f8e00ff */
[----:B------:R-:W-:Y:S01]  /*1460*/  UMOV UR4, UR5 ;  /* 0x0000000500047c82 */ /* 0x000fe20008000000 */
[----:B------:R-:W-:Y:S02]  /*1470*/  UISETP.NE.AND UP2, UPT, UR20, 0x1, UPT ;  /* 0x000000011400788c */ /* 0x000fe4000bf45270 */
[----:B------:R-:W-:Y:S01]  /*1480*/  USHF.R.U32.HI UR4, URZ, UR13, UR4 ;  /* 0x0000000dff047299 */ /* 0x000fe20008011604 */
[----:B------:R-:W-:Y:S01]  /*1490*/  UMOV UR10, UR11 ;  /* 0x0000000b000a7c82 */ /* 0x000fe20008000000 */
[----:B------:R-:W-:Y:S02]  /*14a0*/  UIMAD.WIDE.U32 UR16, UR19, UR15, URZ ;  /* 0x0000000f131072a5 */ /* 0x000fe4000f8e00ff */
[----:B------:R-:W-:Y:S02]  /*14b0*/  USEL UR5, UR22, UR4, !UP0 ;  /* 0x0000000416057287 */ /* 0x000fe4000c000000 */
[----:B------:R-:W-:Y:S02]  /*14c0*/  @UP0 USHF.R.U32.HI UR6, URZ, UR13, UR10 ;  /* 0x0000000dff060299 */ /* 0x000fe4000801160a */
[----:B------:R-:W-:-:S02]  /*14d0*/  UISETP.NE.AND UP0, UPT, UR14, 0x1, UPT ;  /* 0x000000010e00788c */ /* 0x000fc4000bf05270 */
[----:B-1----:R-:W-:Y:S02]  /*14e0*/  UIMAD.WIDE.U32 UR10, UR7, UR15, URZ ;  /* 0x0000000f070a72a5 */ /* 0x002fe4000f8e00ff */
[----:B--2---:R-:W-:Y:S01]  /*14f0*/  UIMAD.WIDE.U32 UR12, UR6, UR8, URZ ;  /* 0x00000008060c72a5 */ /* 0x004fe2000f8e00ff */
[----:B------:R-:W-:Y:S01]  /*1500*/  UMOV UR4, UR17 ;  /* 0x0000001100047c82 */ /* 0x000fe20008000000 */
[----:B------:R-:W-:-:S03]  /*1510*/  UIADD3 UR45, UPT, UPT, -UR5, URZ, URZ ;  /* 0x000000ff052d7290 */ /* 0x000fc6000fffe1ff */
[----:B------:R-:W-:Y:S01]  /*1520*/  UMOV UR10, UR11 ;  /* 0x0000000b000a7c82 */ /* 0x000fe20008000000 */
[----:B------:R-:W-:Y:S02]  /*1530*/  USHF.R.U32.HI UR4, URZ, UR23, UR4 ;  /* 0x00000017ff047299 */ /* 0x000fe40008011604 */
[----:B------:R-:W-:Y:S01]  /*1540*/  @UP0 USHF.R.U32.HI UR7, URZ, UR23, UR10 ;  /* 0x00000017ff070299 */ /* 0x000fe2000801160a */
[----:B------:R-:W-:Y:S01]  /*1550*/  UMOV UR12, UR13 ;  /* 0x0000000d000c7c82 */ /* 0x000fe20008000000 */
[----:B------:R-:W-:Y:S02]  /*1560*/  USEL UR4, UR19, UR4, !UP0 ;  /* 0x0000000413047287 */ /* 0x000fe4000c000000 */
[----:B------:R-:W-:Y:S02]  /*1570*/  UIMAD.WIDE.U32 UR10, UR7, UR8, URZ ;  /* 0x00000008070a72a5 */ /* 0x000fe4000f8e00ff */
[----:B------:R-:W-:Y:S02]  /*1580*/  @UP2 USHF.R.U32.HI UR6, URZ, UR9, UR12 ;  /* 0x00000009ff062299 */ /* 0x000fe4000801160c */
[----:B------:R-:W-:-:S02]  /*1590*/  UIMAD.WIDE.U32 UR12, UR4, UR8, URZ ;  /* 0x00000008040c72a5 */ /* 0x000fc4000f8e00ff */
[----:B------:R-:W-:Y:S01]  /*15a0*/  UIMAD UR45, UR21, UR45, UR22 ;  /* 0x0000002d152d72a4 */ /* 0x000fe2000f8e0216 */
[----:B------:R-:W-:Y:S02]  /*15b0*/  UMOV UR10, UR11 ;  /* 0x0000000b000a7c82 */ /* 0x000fe40008000000 */
[----:B------:R-:W-:Y:S02]  /*15c0*/  @UP2 USHF.R.U32.HI UR7, URZ, UR9, UR10 ;  /* 0x00000009ff072299 */ /* 0x000fe4000801160a */
[----:B------:R-:W-:Y:S02]  /*15d0*/  UIMAD UR10, UR6, UR20, URZ ;  /* 0x00000014060a72a4 */ /* 0x000fe4000f8e02ff */
[----:B------:R-:W-:-:S04]  /*15e0*/  UIMAD UR7, UR7, UR20, URZ ;  /* 0x00000014070772a4 */ /* 0x000fc8000f8e02ff */
[----:B------:R-:W-:-:S03]  /*15f0*/  UISETP.GE.AND UP0, UPT, UR4, UR7, UPT ;  /* 0x000000070400728c */ /* 0x000fc6000bf06270 */
[----:B------:R-:W-:Y:S01]  /*1600*/  UMOV UR7, UR13 ;  /* 0x0000000d00077c82 */ /* 0x000fe20008000000 */
[----:B------:R-:W-:Y:S02]  /*1610*/  UISETP.GE.OR UP0, UPT, UR5, UR10, UP0 ;  /* 0x0000000a0500728c */ /* 0x000fe40008706670 */
[----:B------:R-:W-:Y:S02]  /*1620*/  UIMAD.WIDE.U32 UR10, UR5, UR8, URZ ;  /* 0x00000008050a72a5 */ /* 0x000fe4000f8e00ff */
[----:B------:R-:W-:Y:S02]  /*1630*/  USHF.R.U32.HI UR7, URZ, UR9, UR7 ;  /* 0x00000009ff077299 */ /* 0x000fe40008011607 */
[----:B------:R-:W-:Y:S02]  /*1640*/  UIADD3 UR10, UPT, UPT, -UR4, URZ, URZ ;  /* 0x000000ff040a7290 */ /* 0x000fe4000fffe1ff */
[----:B------:R-:W-:Y:S02]  /*1650*/  USEL UR7, UR4, UR7, !UP2 ;  /* 0x0000000704077287 */ /* 0x000fe4000d000000 */
[----:B------:R-:W-:Y:S01]  /*1660*/  UIMAD UR10, UR14, UR10, UR19 ;  /* 0x0000000a0e0a72a4 */ /* 0x000fe2000f8e0213 */
[----:B------:R-:W-:-:S02]  /*1670*/  @!UP0 UMOV UR8, UR11 ;  /* 0x0000000b00088c82 */ /* 0x000fc40008000000 */
[----:B------:R-:W-:Y:S02]  /*1680*/  @!UP0 USHF.R.U32.HI UR8, URZ, UR9, UR8 ;  /* 0x00000009ff088299 */ /* 0x000fe40008011608 */
[----:B------:R-:W-:Y:S02]  /*1690*/  UIADD3 UR9, UPT, UPT, -UR7, URZ, URZ ;  /* 0x000000ff07097290 */ /* 0x000fe4000fffe1ff */
[----:B------:R-:W-:Y:S02]  /*16a0*/  @!UP0 USEL UR8, UR5, UR8, !UP2 ;  /* 0x0000000805088287 */ /* 0x000fe4000d000000 */
[----:B------:R-:W-:Y:S02]  /*16b0*/  UIMAD UR9, UR20, UR9, UR4 ;  /* 0x00000009140972a4 */ /* 0x000fe4000f8e0204 */
[----:B------:R-:W-:Y:S02]  /*16c0*/  @!UP0 UIADD3 UR7, UPT, UPT, UR7, -UR8, URZ ;  /* 0x8000000807078290 */ /* 0x000fe4000fffe0ff */
[----:B------:R-:W-:-:S02]  /*16d0*/  @!UP0 UIMAD UR6, UR9, UR6, UR8 ;  /* 0x00000006090682a4 */ /* 0x000fc4000f8e0208 */
[----:B------:R-:W-:-:S04]  /*16e0*/  @!UP0 UIMAD UR4, UR7, UR20, UR5 ;  /* 0x00000014070482a4 */ /* 0x000fc8000f8e0205 */
[----:B------:R-:W-:Y:S01]  /*16f0*/  UIMAD UR19, UR4, UR14, UR10 ;  /* 0x0000000e041372a4 */ /* 0x000fe2000f8e020a */
[----:B------:R-:W-:Y:S02]  /*1700*/  @!UP0 UMOV UR5, UR6 ;  /* 0x0000000600058c82 */ /* 0x000fe40008000000 */
[----:B------:R-:W-:-:S12]  /*1710*/  UIMAD UR45, UR5, UR21, UR45 ;  /* 0x00000015052d72a4 */ /* 0x000fd8000f8e022d */
.L_x_18:
[----:B------:R-:W-:-:S09]  /*1720*/  UISETP.NE.AND UP0, UPT, UR24, 0x1, UPT ;  /* 0x000000011800788c */ /* 0x000fd2000bf05270 */
[----:B------:R-:W-:Y:S05]  /*1730*/  BRA.U UP0, `(.L_x_19) ;  /* 0x0000000100407547 */ /* 0x000fea000b800000 */
[----:B------:R-:W2:Y:S01]  /*1740*/  LDCU.128 UR8, c[0x0][0xc10] ;  /* 0x00018200ff0877ac */ /* 0x000ea20008000c00 */
[----:B------:R-:W3:Y:S01]  /*1750*/  LDCU UR12, c[0x0][0xc0c] ;  /* 0x00018180ff0c77ac */ /* 0x000ee20008000800 */
[----:B------:R-:W4:Y:S01]  /*1760*/  LDCU UR13, c[0x0][0xc20] ;  /* 0x00018400ff0d77ac */ /* 0x000f220008000800 */
[----:B--2---:R-:W-:Y:S02]  /*1770*/  UIMAD.WIDE.U32 UR4, UR45, UR8, URZ ;  /* 0x000000082d0472a5 */ /* 0x004fe4000f8e00ff */
[----:B------:R-:W-:Y:S02]  /*1780*/  UIMAD.WIDE.U32 UR6, UR19, UR11, URZ ;  /* 0x0000000b130672a5 */ /* 0x000fe4000f8e00ff */
[----:B---3--:R-:W-:Y:S02]  /*1790*/  UISETP.NE.AND UP0, UPT, UR12, 0x1, UPT ;  /* 0x000000010c00788c */ /* 0x008fe4000bf05270 */
[----:B------:R-:W-:-:S03]  /*17a0*/  USHF.R.U32.HI UR5, URZ, UR9, UR5 ;  /* 0x00000009ff057299 */ /* 0x000fc60008011605 */
[----:B------:R-:W-:Y:S01]  /*17b0*/  UMOV UR4, UR7 ;  /* 0x0000000700047c82 */ /* 0x000fe20008000000 */
[----:B------:R-:W-:Y:S02]  /*17c0*/  USEL UR5, UR45, UR5, !UP0 ;  /* 0x000000052d057287 */ /* 0x000fe4000c000000 */
[----:B------:R-:W-:Y:S02]  /*17d0*/  UISETP.NE.AND UP0, UPT, UR10, 0x1, UPT ;  /* 0x000000010a00788c */ /* 0x000fe4000bf05270 */
[----:B----4-:R-:W-:-:S04]  /*17e0*/  USHF.R.U32.HI UR4, URZ, UR13, UR4 ;  /* 0x0000000dff047299 */ /* 0x010fc80008011604 */
[----:B------:R-:W-:-:S04]  /*17f0*/  USEL UR4, UR19, UR4, !UP0 ;  /* 0x0000000413047287 */ /* 0x000fc8000c000000 */
[----:B------:R-:W-:Y:S02]  /*1800*/  UIADD3 UR6, UPT, UPT, -UR4, UR5, URZ ;  /* 0x0000000504067290 */ /* 0x000fe4000fffe1ff */
[----:B------:R-:W-:Y:S02]  /*1810*/  UIADD3 UR4, UPT, UPT, UR4, -UR5, URZ ;  /* 0x8000000504047290 */ /* 0x000fe4000fffe0ff */
[----:B------:R-:W-:Y:S02]  /*1820*/  UIMAD UR19, UR6, UR10, UR19 ;  /* 0x0000000a061372a4 */ /* 0x000fe4000f8e0213 */
[----:B------:R-:W-:-:S12]  /*1830*/  UIMAD UR45, UR4, UR12, UR45 ;  /* 0x0000000c042d72a4 */ /* 0x000fd8000f8e022d */
.L_x_19:
[----:B------:R-:W-:Y:S05]  /*1840*/  BRA.U !UP6, `(.L_x_20) ;  /* 0x000000010e0c7547 */ /* 0x000fea000b800000 */
[----:B------:R-:W-:Y:S01]  /*1850*/  UCGABAR_WAIT ;  /* 0x0000000000007dc7 */ /* 0x000fe20008000000 */
[----:B------:R-:W-:Y:S01]  /*1860*/  CCTL.IVALL ;  /* 0x00000000ff00798f */ /* 0x000fe20002000000 */
[----:B------:R-:W-:Y:S05]  /*1870*/  BRA `(.L_x_21) ;  /* 0x0000000000047947 */ /* 0x000fea0003800000 */
.L_x_20:
[----:B------:R-:W-:Y:S06]  /*1880*/  BAR.SYNC.DEFER_BLOCKING 0x0 ;  /* 0x0000000000007b1d */ /* 0x000fec0000010000 */
.L_x_21:
[----:B------:R-:W-:Y:S05]  /*1890*/  BRA.U UP5, `(.L_x_22) ;  /* 0x0000002505e07547 */ /* 0x000fea000b800000 */
[----:B------:R-:W2:Y:S01]  /*18a0*/  LDCU UR5, c[0x0][0x388] ;  /* 0x00007100ff0577ac */ /* 0x000ea20008000800 */
[----:B------:R-:W-:Y:S01]  /*18b0*/  PLOP3.LUT P1, PT, PT, PT, UP3, 0x80, 0x8 ;  /* 0x000000000008781c */ /* 0x000fe20003f2f038 */
[----:B------:R-:W-:Y:S01]  /*18c0*/  IMAD.MOV.U32 R2, RZ, RZ, RZ ;  /* 0x000000ffff027224 */ /* 0x000fe200078e00ff */
[----:B------:R-:W-:Y:S01]  /*18d0*/  ISETP.EQ.OR P2, PT, R3, RZ, P3 ;  /* 0x000000ff0300720c */ /* 0x000fe20001f42670 */
[----:B------:R-:W3:Y:S01]  /*18e0*/  LDCU UR8, c[0x0][0x38c] ;  /* 0x00007180ff0877ac */ /* 0x000ee20008000800 */
[----:B------:R-:W-:Y:S01]  /*18f0*/  PLOP3.LUT P1, PT, P1, PT, PT, 0x8, 0x80 ;  /* 0x000000000080781c */ /* 0x000fe20000f2e170 */
[----:B------:R-:W4:Y:S01]  /*1900*/  LDCU.64 UR6, c[0x0][0x390] ;  /* 0x00007200ff0677ac */ /* 0x000f220008000a00 */
[----:B------:R-:W-:Y:S02]  /*1910*/  USHF.L.U32 UR54, UR22, 0x6, URZ ;  /* 0x0000000616367899 */ /* 0x000fe400080006ff */
[----:B------:R-:W-:Y:S01]  /*1920*/  UISETP.NE.AND UP1, UPT, UR18, URZ, UPT ;  /* 0x000000ff1200728c */ /* 0x000fe2000bf25270 */
[----:B------:R-:W1:Y:S01]  /*1930*/  LDCU UR53, c[0x0][0x370] ;  /* 0x00006e00ff3577ac */ /* 0x000e620008000800 */
[----:B--2---:R-:W-:Y:S01]  /*1940*/  UIADD3 UR5, UPT, UPT, UR5, 0x1f, URZ ;  /* 0x0000001f05057890 */ /* 0x004fe2000fffe0ff */
[----:B------:R-:W2:Y:S03]  /*1950*/  LDCU.64 UR46, c[0x0][0x348] ;  /* 0x00006900ff2e77ac */ /* 0x000ea60008000a00 */
[----:B------:R-:W-:-:S02]  /*1960*/  USHF.R.S32.HI UR4, URZ, 0x1f, UR5 ;  /* 0x0000001fff047899 */ /* 0x000fc40008011405 */
[----:B------:R-:W-:Y:S02]  /*1970*/  ULOP3.LUT UR54, UR54, 0x40, URZ, 0xc0, !UPT ;  /* 0x0000004036367892 */ /* 0x000fe4000f8ec0ff */
[----:B------:R-:W-:Y:S01]  /*1980*/  ULEA.HI UR4, UR4, UR5, URZ, 0x5 ;  /* 0x0000000504047291 */ /* 0x000fe2000f8f28ff */
[----:B------:R-:W1:Y:S03]  /*1990*/  LDCU UR52, c[0x0][0x374] ;  /* 0x00006e80ff3477ac */ /* 0x000e660008000800 */
[----:B------:R-:W-:Y:S02]  /*19a0*/  USHF.R.S32.HI UR4, URZ, 0x5, UR4 ;  /* 0x00000005ff047899 */ /* 0x000fe40008011404 */
[----:B------:R-:W-:Y:S02]  /*19b0*/  USEL UR38, UR69, 0x2, UP1 ;  /* 0x0000000245267887 */ /* 0x000fe40008800000 */
[----:B---3--:R-:W-:Y:S01]  /*19c0*/  UIMAD UR4, UR4, UR8, URZ ;  /* 0x00000008040472a4 */ /* 0x008fe2000f8e02ff */
[----:B------:R-:W-:Y:S01]  /*19d0*/  UMOV UR27, 0x1 ;  /* 0x00000001001b7882 */ /* 0x000fe20000000000 */
[----:B------:R-:W-:-:S02]  /*19e0*/  UMOV UR30, URZ ;  /* 0x000000ff001e7c82 */ /* 0x000fc40008000000 */
[----:B----4-:R-:W-:Y:S01]  /*19f0*/  UIMAD UR4, UR4, UR6, URZ ;  /* 0x00000006040472a4 */ /* 0x010fe2000f8e02ff */
[----:B------:R-:W-:Y:S01]  /*1a00*/  UMOV UR31, URZ ;  /* 0x000000ff001f7c82 */ /* 0x000fe20008000000 */
[----:B------:R-:W-:Y:S02]  /*1a10*/  UMOV UR42, URZ ;  /* 0x000000ff002a7c82 */ /* 0x000fe40008000000 */
[----:B------:R-:W-:-:S04]  /*1a20*/  UIMAD UR55, UR4, UR7, URZ ;  /* 0x00000007043772a4 */ /* 0x000fc8000f8e02ff */
[----:B------:R-:W-:Y:S02]  /*1a30*/  UISETP.NE.AND UP2, UPT, UR55, URZ, UPT ;  /* 0x000000ff3700728c */ /* 0x000fe4000bf45270 */
[----:B------:R-:W-:-:S04]  /*1a40*/  UISETP.LT.U32.AND UP0, UPT, UR55, 0x1a, UPT ;  /* 0x0000001a3700788c */ /* 0x000fc8000bf01070 */
[----:B------:R-:W-:-:S04]  /*1a50*/  USEL UR4, UR55, 0x1a, UP0 ;  /* 0x0000001a37047887 */ /* 0x000fc80008000000 */
[----:B------:R-:W-:Y:S02]  /*1a60*/  UIADD3 UR5, UPT, UPT, UR4, -0x1, URZ ;  /* 0xffffffff04057890 */ /* 0x000fe4000fffe0ff */
[----:B------:R-:W-:Y:S02]  /*1a70*/  @!UP2 UIADD3 UR5, UPT, UPT, UR4, URZ, URZ ;  /* 0x000000ff0405a290 */ /* 0x000fe4000fffe0ff */
[----:B------:R-:W-:Y:S02]  /*1a80*/  UIADD3 UR51, UPT, UPT, UR55, -UR4, URZ ;  /* 0x8000000437337290 */ /* 0x000fe4000fffe0ff */
[----:B-12---:R-:W-:-:S12]  /*1a90*/  UIADD3 UR56, UPT, UPT, UR5, 0x1, URZ ;  /* 0x0000000105387890 */ /* 0x006fd8000fffe0ff */
.L_x_40:
[----:B------:R-:W1:Y:S01]  /*1aa0*/  S2UR UR36, SR_CgaCtaId ;  /* 0x00000000002479c3 */ /* 0x000e620000008800 */
[----:B------:R-:W-:Y:S01]  /*1ab0*/  UMOV UR4, 0x400 ;  /* 0x0000040000047882 */ /* 0x000fe20000000000 */
[----:B------:R-:W-:Y:S01]  /*1ac0*/  MOV R0, UR27 ;  /* 0x0000001b00007c02 */ /* 0x000fe20008000f00 */
[----:B------:R-:W-:Y:S02]  /*1ad0*/  UISETP.NE.AND UP0, UPT, UR55, URZ, UPT ;  /* 0x000000ff3700728c */ /* 0x000fe4000bf05270 */
[----:B------:R-:W-:Y:S01]  /*1ae0*/  ULEA UR18, UR19, UR54, 0x7 ;  /* 0x0000003613127291 */ /* 0x000fe2000f8e38ff */
[----:B------:R-:W-:Y:S01]  /*1af0*/  SHF.L.U32 R0, R0, 0x1f, RZ ;  /* 0x0000001f00007819 */ /* 0x000fe200000006ff */
[----:B------:R-:W-:Y:S01]  /*1b00*/  UMOV UR28, URZ ;  /* 0x000000ff001c7c82 */ /* 0x000fe20008000000 */
[----:B------:R-:W-:Y:S01]  /*1b10*/  UMOV UR22, URZ ;  /* 0x000000ff00167c82 */ /* 0x000fe20008000000 */
[----:B------:R-:W-:Y:S01]  /*1b20*/  UMOV UR21, URZ ;  /* 0x000000ff00157c82 */ /* 0x000fe20008000000 */
[----:B------:R-:W-:Y:S01]  /*1b30*/  UMOV UR20, URZ ;  /* 0x000000ff00147c82 */ /* 0x000fe20008000000 */
[----:B-1----:R-:W-:-:S04]  /*1b40*/  ULEA UR36, UR36, UR4, 0x18 ;  /* 0x0000000424247291 */ /* 0x002fc8000f8ec0ff */
[----:B------:R-:W-:-:S09]  /*1b50*/  ULEA UR4, UR30, UR36, 0x3 ;  /* 0x000000241e047291 */ /* 0x000fd2000f8e18ff */
[----:B------:R1:W2:Y:S01]  /*1b60*/  SYNCS.PHASECHK.TRANS64.TRYWAIT P0, [UR4+0xd0], R0 ;  /* 0x0000d000ff0075a7 */ /* 0x0002a20008001104 */
[----:B------:R-:W-:-:S04]  /*1b70*/  ULEA.HI UR4, UR45, UR45, URZ, 0x1 ;  /* 0x0000002d2d047291 */ /* 0x000fc8000f8f08ff */
[----:B------:R-:W-:-:S04]  /*1b80*/  USHF.L.U32 UR4, UR4, 0x6, URZ ;  /* 0x0000000604047899 */ /* 0x000fc800080006ff */
[----:B------:R-:W-:Y:S01]  /*1b90*/  ULOP3.LUT UR43, UR54, 0xffffff80, UR4, 0xf8, !UPT ;  /* 0xffffff80362b7892 */ /* 0x000fe2000f8ef804 */
[----:B------:R-:W-:Y:S11]  /*1ba0*/  BRA.U !UP0, `(.L_x_23) ;  /* 0x0000000508a87547 */ /* 0x000ff6000b800000 */
[----:B------:R-:W3:Y:S01]  /*1bb0*/  LDCU.128 UR12, c[0x0][0x480] ;  /* 0x00009000ff0c77ac */ /* 0x000ee20008000c00 */
[----:B------:R-:W4:Y:S01]  /*1bc0*/  LDCU.128 UR8, c[0x0][0x490] ;  /* 0x00009200ff0877ac */ /* 0x000f220008000c00 */
[----:B------:R-:W1:Y:S01]  /*1bd0*/  LDCU.64 UR20, c[0x0][0x4c0] ;  /* 0x00009800ff1477ac */ /* 0x000e620008000a00 */
[----:B------:R-:W1:Y:S01]  /*1be0*/  LDCU.64 UR16, c[0x0][0x4f0] ;  /* 0x00009e00ff1077ac */ /* 0x000e620008000a00 */
[----:B------:R-:W1:Y:S01]  /*1bf0*/  LDCU UR19, c[0x0][0x4c8] ;  /* 0x00009900ff1377ac */ /* 0x000e620008000800 */
[----:B---3--:R-:W-:Y:S02]  /*1c00*/  UIMAD.WIDE.U32 UR4, UR43, UR13, URZ ;  /* 0x0000000d2b0472a5 */ /* 0x008fe4000f8e00ff */
[----:B------:R-:W-:Y:S02]  /*1c10*/  UISETP.NE.AND UP0, UPT, UR12, 0x1, UPT ;  /* 0x000000010c00788c */ /* 0x000fe4000bf05270 */
[----:B------:R-:W-:Y:S01]  /*1c20*/  USHF.R.U32.HI UR5, URZ, UR14, UR5 ;  /* 0x0000000eff057299 */ /* 0x000fe20008011605 */
[----:B------:R-:W3:Y:S03]  /*1c30*/  LDCU UR48, c[0x0][0x38c] ;  /* 0x00007180ff3077ac */ /* 0x000ee60008000800 */
[----:B------:R-:W-:-:S02]  /*1c40*/  USEL UR5, UR43, UR5, !UP0 ;  /* 0x000000052b057287 */ /* 0x000fc4000c000000 */
[----:B------:R-:W-:Y:S02]  /*1c50*/  UISETP.NE.AND UP0, UPT, UR15, 0x1, UPT ;  /* 0x000000010f00788c */ /* 0x000fe4000bf05270 */
[----:B----4-:R-:W-:Y:S01]  /*1c60*/  UIMAD.WIDE.U32 UR6, UR5, UR8, URZ ;  /* 0x00000008050672a5 */ /* 0x010fe2000f8e00ff */
[----:B------:R-:W4:Y:S01]  /*1c70*/  LDCU UR8, c[0x0][0x4a0] ;  /* 0x00009400ff0877ac */ /* 0x000f220008000800 */
[----:B------:R-:W1:Y:S05]  /*1c80*/  LDCU UR23, c[0x0][0x4cc] ;  /* 0x00009980ff1777ac */ /* 0x000e6a0008000800 */
[----:B------:R-:W-:Y:S01]  /*1c90*/  UMOV UR4, UR7 ;  /* 0x0000000700047c82 */ /* 0x000fe20008000000 */
[----:B------:R-:W1:Y:S01]  /*1ca0*/  LDCU.64 UR40, c[0x0][0x390] ;  /* 0x00007200ff2877ac */ /* 0x000e620008000a00 */
[----:B------:R-:W-:Y:S01]  /*1cb0*/  USHF.R.U32.HI UR4, URZ, UR9, UR4 ;  /* 0x00000009ff047299 */ /* 0x000fe20008011604 */
[----:B------:R-:W1:Y:S03]  /*1cc0*/  LDCU UR9, c[0x0][0x4ec] ;  /* 0x00009d80ff0977ac */ /* 0x000e660008000800 */
[----:B------:R-:W-:-:S02]  /*1cd0*/  USEL UR4, UR5, UR4, !UP0 ;  /* 0x0000000405047287 */ /* 0x000fc4000c000000 */
[----:B------:R-:W-:Y:S02]  /*1ce0*/  UISETP.NE.AND UP0, UPT, UR10, 0x1, UPT ;  /* 0x000000010a00788c */ /* 0x000fe4000bf05270 */
[----:B------:R-:W-:Y:S01]  /*1cf0*/  UIMAD.WIDE.U32 UR6, UR4, UR11, URZ ;  /* 0x0000000b040672a5 */ /* 0x000fe2000f8e00ff */
[----:B------:R-:W1:Y:S01]  /*1d00*/  LDCU.64 UR24, c[0x0][0x4d0] ;  /* 0x00009a00ff1877ac */ /* 0x000e620008000a00 */
[----:B------:R-:W-:-:S05]  /*1d10*/  UIADD3 UR42, UPT, UPT, UR56, UR31, URZ ;  /* 0x0000001f382a7290 */ /* 0x000fca000fffe0ff */
[----:B------:R-:W-:Y:S01]  /*1d20*/  UMOV UR6, UR7 ;  /* 0x0000000700067c82 */ /* 0x000fe20008000000 */
[----:B------:R-:W-:Y:S02]  /*1d30*/  UIADD3 UR7, UPT, UPT, -UR4, URZ, URZ ;  /* 0x000000ff04077290 */ /* 0x000fe4000fffe1ff */
[----:B----4-:R-:W-:Y:S02]  /*1d40*/  USHF.R.U32.HI UR6, URZ, UR8, UR6 ;  /* 0x00000008ff067299 */ /* 0x010fe40008011606 */
[----:B------:R-:W-:Y:S02]  /*1d50*/  UIADD3 UR8, UPT, UPT, -UR5, URZ, URZ ;  /* 0x000000ff05087290 */ /* 0x000fe4000fffe1ff */
[----:B------:R-:W-:Y:S02]  /*1d60*/  USEL UR14, UR4, UR6, !UP0 ;  /* 0x00000006040e7287 */ /* 0x000fe4000c000000 */
[----:B------:R-:W-:Y:S02]  /*1d70*/  UIMAD UR7, UR15, UR7, UR5 ;  /* 0x000000070f0772a4 */ /* 0x000fe4000f8e0205 */
[----:B------:R-:W-:-:S02]  /*1d80*/  UIADD3 UR6, UPT, UPT, -UR14, URZ, URZ ;  /* 0x000000ff0e067290 */ /* 0x000fc4000fffe1ff */
[----:B------:R-:W-:Y:S02]  /*1d90*/  UIMAD UR8, UR12, UR8, UR43 ;  /* 0x000000080c0872a4 */ /* 0x000fe4000f8e022b */
[----:B------:R-:W-:Y:S02]  /*1da0*/  UIMAD UR13, UR10, UR6, UR4 ;  /* 0x000000060a0d72a4 */ /* 0x000fe4000f8e0204 */
[----:B-1----:R-:W-:Y:S02]  /*1db0*/  UIMAD UR11, UR8, UR20, UR9 ;  /* 0x00000014080b72a4 */ /* 0x002fe4000f8e0209 */
[----:B------:R-:W-:Y:S01]  /*1dc0*/  UIMAD UR12, UR7, UR21, UR16 ;  /* 0x00000015070c72a4 */ /* 0x000fe2000f8e0210 */
[----:B------:R-:W1:Y:S02]  /*1dd0*/  LDCU.64 UR4, c[0x0][0x4f8] ;  /* 0x00009f00ff0477ac */ /* 0x000e640008000a00 */
[----:B------:R-:W4:Y:S01]  /*1de0*/  LDCU UR6, c[0x0][0x500] ;  /* 0x0000a000ff0677ac */ /* 0x000f220008000800 */
[----:B------:R-:W-:Y:S01]  /*1df0*/  UIMAD UR13, UR13, UR19, UR17 ;  /* 0x000000130d0d72a4 */ /* 0x000fe2000f8e0211 */
[----:B------:R-:W-:Y:S01]  /*1e00*/  UMOV UR28, URZ ;  /* 0x000000ff001c7c82 */ /* 0x000fe20008000000 */
[----:B------:R-:W-:Y:S01]  /*1e10*/  UMOV UR7, UR30 ;  /* 0x0000001e00077c82 */ /* 0x000fe20008000000 */
[----:B------:R-:W-:Y:S01]  /*1e20*/  UMOV UR20, URZ ;  /* 0x000000ff00147c82 */ /* 0x000fe20008000000 */
[----:B------:R-:W-:Y:S01]  /*1e30*/  UMOV UR21, URZ ;  /* 0x000000ff00157c82 */ /* 0x000fe20008000000 */
[----:B---3--:R-:W-:-:S07]  /*1e40*/  UMOV UR22, URZ ;  /* 0x000000ff00167c82 */ /* 0x008fce0008000000 */
.L_x_29:
[----:B------:R-:W-:Y:S01]  /*1e50*/  @!P3 MOV R3, 0x4000 ;  /* 0x000040000003b802 */ /* 0x000fe20000000f00 */
[----:B------:R-:W-:Y:S01]  /*1e60*/  ULEA UR9, UR7, UR36, 0x3 ;  /* 0x0000002407097291 */ /* 0x000fe2000f8e18ff */
[----:B--2---:R-:W-:Y:S11]  /*1e70*/  @P0 BRA `(.L_x_24) ;  /* 0x0000000000100947 */ /* 0x004ff60003800000 */
[----:B------:R-:W-:Y:S04]  /*1e80*/  MOV R4, UR27 ;  /* 0x0000001b00047c02 */ /* 0x000fe80008000f00 */
[----:B------:R-:W-:Y:S04]  /*1e90*/  SHF.L.U32 R4, R4, 0x1f, RZ ;  /* 0x0000001f04047819 */ /* 0x000fe800000006ff */
[----:B------:R-:W2:Y:S02]  /*1ea0*/  SYNCS.PHASECHK.TRANS64.TRYWAIT P0, [UR9+0xd0], R4 ;  /* 0x0000d004ff0075a7 */ /* 0x000ea40008001109 */
[----:B--2---:R-:W-:Y:S05]  /*1eb0*/  @!P0 BRA `(.L_x_25) ;  /* 0x0000008400408947 */ /* 0x004fea0003800000 */
.L_x_24:
[----:B------:R3:W-:Y:S01]  /*1ec0*/  @!P3 SYNCS.ARRIVE.TRANS64 RZ, [UR9], R3 ;  /* 0x00000003ffffb9a7 */ /* 0x0007e20008000009 */
[----:B------:R-:W-:Y:S04]  /*1ed0*/  ULOP3.LUT UR8, UR38, 0x2, URZ, 0xfc, !UPT ;  /* 0x0000000226087892 */ /* 0x000fe8000f8efcff */
[----:B------:R-:W-:Y:S09]  /*1ee0*/  UISETP.NE.AND UP0, UPT, UR8, 0x2, UPT ;  /* 0x000000020800788c */ /* 0x000ff2000bf05270 */
[----:B------:R-:W-:Y:S05]  /*1ef0*/  BRA.U UP0, `(.L_x_26) ;  /* 0x0000000100047547 */ /* 0x000fea000b800000 */
[----:B-1--4-:R-:W-:Y:S05]  /*1f00*/  BPT.TRAP 0x1 ;  /* 0x000000040000795c */ /* 0x012fea0000300000 */
.L_x_26:
[----:B------:R-:W-:Y:S04]  /*1f10*/  BSSY.RECONVERGENT B0, `(.L_x_27) ;  /* 0x0000003000007945 */ /* 0x000fe80003800200 */
[----:B------:R-:W-:Y:S05]  /*1f20*/  @P2 BRA `(.L_x_28) ;  /* 0x0000000000042947 */ /* 0x000fea0003800000 */
[----:B-1--4-:R-:W-:Y:S05]  /*1f30*/  BPT.TRAP 0x1 ;  /* 0x000000040000795c */ /* 0x012fea0000300000 */
.L_x_28:
[----:B-1--4-:R-:W-:Y:S05]  /*1f40*/  BSYNC.RECONVERGENT B0 ;  /* 0x0000000000007941 */ /* 0x012fea0003800200 */
.L_x_27:
[----:B------:R-:W-:Y:S02]  /*1f50*/  UIADD3 UR8, UPT, UPT, UR7, 0x1, URZ ;  /* 0x0000000107087890 */ /* 0x000fe4000fffe0ff */
[----:B------:R-:W-:Y:S02]  /*1f60*/  UIMAD UR15, UR20, UR23, UR4 ;  /* 0x00000017140f72a4 */ /* 0x000fe4000f8e0204 */
[----:B------:R-:W-:Y:S02]  /*1f70*/  UISETP.NE.AND UP0, UPT, UR8, 0x1a, UPT ;  /* 0x0000001a0800788c */ /* 0x000fe4000bf05270 */
[----:B------:R-:W-:Y:S02]  /*1f80*/  ULEA UR16, UR7, UR36, 0xc ;  /* 0x0000002407107291 */ /* 0x000fe4000f8e60ff */
[----:B------:R-:W-:Y:S02]  /*1f90*/  USEL UR10, URZ, 0x1, UP0 ;  /* 0x00000001ff0a7887 */ /* 0x000fe40008000000 */
[----:B------:R-:W-:Y:S02]  /*1fa0*/  USEL UR30, UR8, URZ, UP0 ;  /* 0x000000ff081e7287 */ /* 0x000fe40008000000 */
[----:B------:R-:W-:Y:S02]  /*1fb0*/  ULOP3.LUT UR27, UR27, UR10, URZ, 0x3c, !UPT ;  /* 0x0000000a1b1b7292 */ /* 0x000fe4000f8e3cff */
[----:B------:R-:W-:Y:S02]  /*1fc0*/  ULEA UR8, UR30, UR36, 0x3 ;  /* 0x000000241e087291 */ /* 0x000fe4000f8e18ff */
[----:B------:R-:W-:Y:S02]  /*1fd0*/  UIADD3 UR34, UP0, UPT, UR46, 0x80, URZ ;  /* 0x000000802e227890 */ /* 0x000fe4000ff1e0ff */
[----:B------:R-:W-:Y:S01]  /*1fe0*/  ULOP3.LUT UR9, UR9, 0xfefffff8, URZ, 0xc0, !UPT ;  /* 0xfefffff809097892 */ /* 0x000fe2000f8ec0ff */
[----:B--2---:R-:W-:Y:S01]  /*1ff0*/  MOV R0, UR27 ;  /* 0x0000001b00007c02 */ /* 0x004fe20008000f00 */
[----:B------:R-:W-:Y:S02]  /*2000*/  USHF.L.U32 UR10, UR28, 0x5, URZ ;  /* 0x000000051c0a7899 */ /* 0x000fe400080006ff */
[----:B------:R-:W-:Y:S01]  /*2010*/  UIADD3.X UR35, UPT, UPT, URZ, UR47, URZ, UP0, !UPT ;  /* 0x0000002fff237290 */ /* 0x000fe200087fe4ff */
[----:B------:R-:W-:Y:S01]  /*2020*/  SHF.L.U32 R0, R0, 0x1f, RZ ;  /* 0x0000001f00007819 */ /* 0x000fe200000006ff */
[----:B------:R-:W-:Y:S02]  /*2030*/  UIADD3 UR32, UP3, UPT, UR46, 0x200, URZ ;  /* 0x000002002e207890 */ /* 0x000fe4000ff7e0ff */
[----:B------:R-:W-:Y:S01]  /*2040*/  UIADD3 UR37, UPT, UPT, UR20, 0x1, URZ ;  /* 0x0000000114257890 */ /* 0x000fe2000fffe0ff */
[----:B------:R1:W2:Y:S01]  /*2050*/  SYNCS.PHASECHK.TRANS64.TRYWAIT P0, [UR8+0xd0], R0 ;  /* 0x0000d000ff0075a7 */ /* 0x0002a20008001108 */
[----:B------:R-:W-:Y:S02]  /*2060*/  UIMAD UR8, UR21, UR24, UR5 ;  /* 0x00000018150872a4 */ /* 0x000fe4000f8e0205 */
[----:B------:R-:W-:Y:S02]  /*2070*/  UIMAD UR7, UR22, UR25, UR6 ;  /* 0x00000019160772a4 */ /* 0x000fe4000f8e0206 */
[----:B------:R-:W-:Y:S02]  /*2080*/  ULEA UR15, UR8, UR15, 0x5 ;  /* 0x0000000f080f7291 */ /* 0x000fe4000f8e28ff */
[----:B------:R-:W-:Y:S02]  /*2090*/  UIADD3 UR8, UPT, UPT, UR16, 0x4400, URZ ;  /* 0x0000440010087890 */ /* 0x000fe4000fffe0ff */
[----:B------:R-:W-:Y:S02]  /*20a0*/  ULEA UR7, UR7, UR15, 0xa ;  /* 0x0000000f07077291 */ /* 0x000fe4000f8e50ff */
[----:B------:R-:W-:Y:S02]  /*20b0*/  UIADD3.X UR33, UPT, UPT, URZ, UR47, URZ, UP3, !UPT ;  /* 0x0000002fff217290 */ /* 0x000fe40009ffe4ff */
[----:B------:R-:W-:Y:S02]  /*20c0*/  UPRMT UR7, UR7, 0x5410, URZ ;  /* 0x0000541007077896 */ /* 0x000fe400080000ff */
[----:B------:R-:W-:Y:S02]  /*20d0*/  UIADD3 UR16, UPT, UPT, UR16, 0x1e400, URZ ;  /* 0x0001e40010107890 */ /* 0x000fe4000fffe0ff */
[----:B------:R-:W-:Y:S02]  /*20e0*/  UISETP.NE.AND UP2, UPT, UR37, UR48, UPT ;  /* 0x000000302500728c */ /* 0x000fe4000bf45270 */
[----:B------:R-:W-:Y:S02]  /*20f0*/  UIADD3 UR29, UPT, UPT, UR21, 0x1, URZ ;  /* 0x00000001151d7890 */ /* 0x000fe4000fffe0ff */
[----:B------:R-:W-:Y:S02]  /*2100*/  UIADD3 UR26, UPT, UPT, UR22, 0x1, URZ ;  /* 0x00000001161a7890 */ /* 0x000fe4000fffe0ff */
[----:B------:R-:W-:Y:S01]  /*2110*/  UIADD3 UR31, UPT, UPT, UR31, 0x1, URZ ;  /* 0x000000011f1f7890 */ /* 0x000fe2000fffe0ff */
[----:B------:R-:W-:Y:S01]  /*2120*/  UMOV UR44, 0x0 ;  /* 0x00000000002c7882 */ /* 0x000fe20000000000 */
[----:B------:R-:W-:Y:S01]  /*2130*/  UMOV UR45, 0x10000000 ;  /* 0x10000000002d7882 */ /* 0x000fe20000000000 */
[----:B------:R-:W-:Y:S02]  /*2140*/  UMOV UR17, UR9 ;  /* 0x0000000900117c82 */ /* 0x000fe40008000000 */
[----:B------:R-:W-:Y:S01]  /*2150*/  @UP2 UIADD3 UR29, UPT, UPT, UR21, URZ, URZ ;  /* 0x000000ff151d2290 */ /* 0x000fe2000fffe0ff */
[----:B------:R4:W-:Y:S01]  /*2160*/  UTMALDG.5D.IM2COL.2CTA [UR8], [UR34], UR7, desc[UR44] ;  /* 0x00002c08220073b4 */ /* 0x0009e20008261007 */
[----:B------:R-:W-:Y:S02]  /*2170*/  UMOV UR19, UR10 ;  /* 0x0000000a00137c82 */ /* 0x000fe40008000000 */
[----:B------:R-:W-:Y:S01]  /*2180*/  UISETP.NE.AND UP1, UPT, UR29, UR40, UPT ;  /* 0x000000281d00728c */ /* 0x000fe2000bf25270 */
[----:B------:R3:W-:Y:S10]  /*2190*/  UTMALDG.5D.2CTA [UR16], [UR32], desc[UR44] ;  /* 0x00002c10200075b4 */ /* 0x0007f40008221000 */
[----:B------:R-:W-:Y:S04]  /*21a0*/  @UP1 UIADD3 UR26, UPT, UPT, UR22, URZ, URZ ;  /* 0x000000ff161a1290 */ /* 0x000fe8000fffe0ff */
[----:B------:R-:W-:Y:S02]  /*21b0*/  UISETP.NE.AND UP0, UPT, UR26, UR41, UPT ;  /* 0x000000291a00728c */ /* 0x000fe4000bf05270 */
[----:B----4-:R-:W-:Y:S09]  /*21c0*/  UIADD3 UR8, UPT, UPT, UR28, 0x1, URZ ;  /* 0x000000011c087890 */ /* 0x010ff2000fffe0ff */
[----:B------:R-:W-:Y:S01]  /*21d0*/  @UP0 UIADD3 UR8, UPT, UPT, UR28, URZ, URZ ;  /* 0x000000ff1c080290 */ /* 0x000fe2000fffe0ff */
[----:B------:R-:W-:Y:S01]  /*21e0*/  UMOV UR7, UR30 ;  /* 0x0000001e00077c82 */ /* 0x000fe20008000000 */
[----:B---3--:R-:W-:Y:S02]  /*21f0*/  USEL UR22, UR26, URZ, UP0 ;  /* 0x000000ff1a167287 */ /* 0x008fe40008000000 */
[----:B------:R-:W-:Y:S02]  /*2200*/  UISETP.NE.AND UP0, UPT, UR31, UR42, UPT ;  /* 0x0000002a1f00728c */ /* 0x000fe4000bf05270 */
[----:B------:R-:W-:Y:S02]  /*2210*/  USEL UR20, UR37, URZ, UP2 ;  /* 0x000000ff25147287 */ /* 0x000fe40009000000 */
[----:B------:R-:W-:Y:S01]  /*2220*/  USEL UR21, UR29, URZ, UP1 ;  /* 0x000000ff1d157287 */ /* 0x000fe20008800000 */
[----:B------:R-:W-:Y:S04]  /*2230*/  UMOV UR28, UR8 ;  /* 0x00000008001c7c82 */ /* 0x000fe80008000000 */
[----:B-1----:R-:W-:Y:S07]  /*2240*/  BRA.U UP0, `(.L_x_29) ;  /* 0xfffffffd00007547 */ /* 0x002fee000b83ffff */
.L_x_23:
[----:B------:R-:W-:Y:S01]  /*2250*/  ULEA UR4, UR30, UR36, 0x3 ;  /* 0x000000241e047291 */ /* 0x000fe2000f8e18ff */
[----:B-1----:R-:W-:Y:S01]  /*2260*/  MOV R0, UR27 ;  /* 0x0000001b00007c02 */ /* 0x002fe20008000f00 */
[----:B------:R-:W-:Y:S01]  /*2270*/  @!P1 SYNCS.ARRIVE.TRANS64.A1T0 RZ, [UR36+0x1e8], RZ ;  /* 0x0001e8ffffff99a7 */ /* 0x000fe20008100024 */
[----:B------:R-:W-:Y:S02]  /*2280*/  UISETP.GE.AND UP0, UPT, UR51, 0x1, UPT ;  /* 0x000000013300788c */ /* 0x000fe4000bf06270 */
[----:B------:R-:W-:-:S04]  /*2290*/  SHF.L.U32 R0, R0, 0x1f, RZ ;  /* 0x0000001f00007819 */ /* 0x000fc800000006ff */
[----:B--2---:R1:W2:Y:S03]  /*22a0*/  SYNCS.PHASECHK.TRANS64.TRYWAIT P0, [UR4+0xd0], R0 ;  /* 0x0000d000ff0075a7 */ /* 0x0042a60008001104 */
[----:B------:R-:W-:Y:S05]  /*22b0*/  BRA.U !UP0, `(.L_x_30) ;  /* 0x0000000508a07547 */ /* 0x000fea000b800000 */
[----:B------:R-:W3:Y:S01]  /*22c0*/  LDCU.128 UR8, c[0x0][0x480] ;  /* 0x00009000ff0877ac */ /* 0x000ee20008000c00 */
[----:B------:R-:W4:Y:S01]  /*22d0*/  LDCU.128 UR32, c[0x0][0x490] ;  /* 0x00009200ff2077ac */ /* 0x000f220008000c00 */
[----:B------:R-:W1:Y:S01]  /*22e0*/  LDCU UR13, c[0x0][0x4c8] ;  /* 0x00009900ff0d77ac */ /* 0x000e620008000800 */
        /* <DEDUP_REMOVED lines=10> */
[----:B------:R-:W1:Y:S05]  /*2390*/  LDCU.64 UR40, c[0x0][0x390] ;  /* 0x00007200ff2877ac */ /* 0x000e6a0008000a00 */
[----:B------:R-:W-:Y:S01]  /*23a0*/  UMOV UR4, UR7 ;  /* 0x0000000700047c82 */ /* 0x000fe20008000000 */
[----:B------:R-:W1:Y:S01]  /*23b0*/  LDCU.64 UR24, c[0x0][0x4d0] ;  /* 0x00009a00ff1877ac */ /* 0x000e620008000a00 */
[----:B------:R-:W-:Y:S01]  /*23c0*/  USHF.R.U32.HI UR4, URZ, UR33, UR4 ;  /* 0x00000021ff047299 */ /* 0x000fe20008011604 */
[----:B------:R-:W4:Y:S03]  /*23d0*/  LDCU.64 UR32, c[0x0][0x4c0] ;  /* 0x00009800ff2077ac */ /* 0x000f260008000a00 */
[----:B------:R-:W-:-:S02]  /*23e0*/  USEL UR4, UR5, UR4, !UP0 ;  /* 0x0000000405047287 */ /* 0x000fc4000c000000 */
[----:B------:R-:W-:Y:S02]  /*23f0*/  UISETP.NE.AND UP0, UPT, UR34, 0x1, UPT ;  /* 0x000000012200788c */ /* 0x000fe4000bf05270 */
[----:B------:R-:W-:Y:S02]  /*2400*/  UIMAD.WIDE.U32 UR6, UR4, UR35, URZ ;  /* 0x00000023040672a5 */ /* 0x000fe4000f8e00ff */
[----:B------:R-:W-:Y:S01]  /*2410*/  UIADD3 UR42, UPT, UPT, UR51, UR42, URZ ;  /* 0x0000002a332a7290 */ /* 0x000fe2000fffe0ff */
[----:B------:R-:W-:-:S04]  /*2420*/  UMOV UR37, UR51 ;  /* 0x0000003300257c82 */ /* 0x000fc80008000000 */
[----:B------:R-:W-:Y:S01]  /*2430*/  UMOV UR6, UR7 ;  /* 0x0000000700067c82 */ /* 0x000fe20008000000 */
[----:B------:R-:W-:Y:S02]  /*2440*/  UIADD3 UR7, UPT, UPT, -UR5, URZ, URZ ;  /* 0x000000ff05077290 */ /* 0x000fe4000fffe1ff */
[----:B---3--:R-:W-:Y:S02]  /*2450*/  USHF.R.U32.HI UR6, URZ, UR9, UR6 ;  /* 0x00000009ff067299 */ /* 0x008fe40008011606 */
[----:B------:R-:W-:Y:S02]  /*2460*/  UIMAD UR7, UR8, UR7, UR43 ;  /* 0x00000007080772a4 */ /* 0x000fe4000f8e022b */
[----:B------:R-:W-:Y:S02]  /*2470*/  USEL UR14, UR4, UR6, !UP0 ;  /* 0x00000006040e7287 */ /* 0x000fe4000c000000 */
[----:B------:R-:W-:Y:S02]  /*2480*/  UIADD3 UR6, UPT, UPT, -UR4, URZ, URZ ;  /* 0x000000ff04067290 */ /* 0x000fe4000fffe1ff */
[----:B------:R-:W-:-:S02]  /*2490*/  UIADD3 UR9, UPT, UPT, -UR14, URZ, URZ ;  /* 0x000000ff0e097290 */ /* 0x000fc4000fffe1ff */
[----:B------:R-:W-:Y:S02]  /*24a0*/  UIMAD UR12, UR11, UR6, UR5 ;  /* 0x000000060b0c72a4 */ /* 0x000fe4000f8e0205 */
[----:B------:R-:W-:Y:S02]  /*24b0*/  UIMAD UR9, UR34, UR9, UR4 ;  /* 0x00000009220972a4 */ /* 0x000fe4000f8e0204 */
[----:B----4-:R-:W-:Y:S01]  /*24c0*/  UIMAD UR11, UR7, UR32, UR10 ;  /* 0x00000020070b72a4 */ /* 0x010fe2000f8e020a */
[----:B------:R-:W3:Y:S02]  /*24d0*/  LDCU UR43, c[0x0][0x38c] ;  /* 0x00007180ff2b77ac */ /* 0x000ee40008000800 */
[----:B------:R-:W4:Y:S01]  /*24e0*/  LDCU UR6, c[0x0][0x500] ;  /* 0x0000a000ff0677ac */ /* 0x000f220008000800 */
[----:B------:R-:W2:Y:S01]  /*24f0*/  LDCU.64 UR4, c[0x0][0x4f8] ;  /* 0x00009f00ff0477ac */ /* 0x000ea20008000a00 */
[----:B-1----:R-:W-:Y:S02]  /*2500*/  UIMAD UR12, UR12, UR33, UR16 ;  /* 0x000000210c0c72a4 */ /* 0x002fe4000f8e0210 */
[----:B------:R-:W-:Y:S01]  /*2510*/  UIMAD UR13, UR9, UR13, UR17 ;  /* 0x0000000d090d72a4 */ /* 0x000fe2000f8e0211 */
[----:B------:R-:W-:-:S11]  /*2520*/  UMOV UR7, UR30 ;  /* 0x0000001e00077c82 */ /* 0x000fd60008000000 */
.L_x_36:
[----:B------:R-:W-:Y:S01]  /*2530*/  @!P3 MOV R3, 0x4000 ;  /* 0x000040000003b802 */ /* 0x000fe20000000f00 */
[----:B------:R-:W-:Y:S01]  /*2540*/  ULEA UR9, UR7, UR36, 0x3 ;  /* 0x0000002407097291 */ /* 0x000fe2000f8e18ff */
[----:B--23--:R-:W-:Y:S11]  /*2550*/  @P0 BRA `(.L_x_31) ;  /* 0x0000000000100947 */ /* 0x00cff60003800000 */
[----:B------:R-:W-:Y:S04]  /*2560*/  MOV R4, UR27 ;  /* 0x0000001b00047c02 */ /* 0x000fe80008000f00 */
[----:B------:R-:W-:Y:S04]  /*2570*/  SHF.L.U32 R4, R4, 0x1f, RZ ;  /* 0x0000001f04047819 */ /* 0x000fe800000006ff */
[----:B------:R-:W1:Y:S02]  /*2580*/  SYNCS.PHASECHK.TRANS64.TRYWAIT P0, [UR9+0xd0], R4 ;  /* 0x0000d004ff0075a7 */ /* 0x000e640008001109 */
[----:B-1----:R-:W-:Y:S05]  /*2590*/  @!P0 BRA `(.L_x_32) ;  /* 0x0000007c00a08947 */ /* 0x002fea0003800000 */
.L_x_31:
[----:B------:R2:W-:Y:S01]  /*25a0*/  @!P3 SYNCS.ARRIVE.TRANS64 RZ, [UR9], R3 ;  /* 0x00000003ffffb9a7 */ /* 0x0005e20008000009 */
[----:B------:R-:W-:Y:S04]  /*25b0*/  ULOP3.LUT UR8, UR38, 0x2, URZ, 0xfc, !UPT ;  /* 0x0000000226087892 */ /* 0x000fe8000f8efcff */
[----:B------:R-:W-:Y:S09]  /*25c0*/  UISETP.NE.AND UP0, UPT, UR8, 0x2, UPT ;  /* 0x000000020800788c */ /* 0x000ff2000bf05270 */
[----:B------:R-:W-:Y:S05]  /*25d0*/  BRA.U UP0, `(.L_x_33) ;  /* 0x0000000100047547 */ /* 0x000fea000b800000 */
[----:B---34-:R-:W-:Y:S05]  /*25e0*/  BPT.TRAP 0x1 ;  /* 0x000000040000795c */ /* 0x018fea0000300000 */
.L_x_33:
[----:B------:R-:W-:Y:S04]  /*25f0*/  BSSY.RECONVERGENT B0, `(.L_x_34) ;  /* 0x0000003000007945 */ /* 0x000fe80003800200 */
[----:B------:R-:W-:Y:S05]  /*2600*/  @P2 BRA `(.L_x_35) ;  /* 0x0000000000042947 */ /* 0x000fea0003800000 */
[----:B---34-:R-:W-:Y:S05]  /*2610*/  BPT.TRAP 0x1 ;  /* 0x000000040000795c */ /* 0x018fea0000300000 */
.L_x_35:
[----:B---34-:R-:W-:Y:S05]  /*2620*/  BSYNC.RECONVERGENT B0 ;  /* 0x0000000000007941 */ /* 0x018fea0003800200 */
.L_x_34:
        /* <DEDUP_REMOVED lines=8> */
[----:B------:R-:W-:Y:S02]  /*26b0*/  UIMAD UR10, UR21, UR24, UR5 ;  /* 0x00000018150a72a4 */ /* 0x000fe4000f8e0205 */
[----:B------:R-:W-:Y:S01]  /*26c0*/  UIMAD UR7, UR22, UR25, UR6 ;  /* 0x00000019160772a4 */ /* 0x000fe2000f8e0206 */
[----:B-1----:R-:W-:Y:S01]  /*26d0*/  MOV R0, UR27 ;  /* 0x0000001b00007c02 */ /* 0x002fe20008000f00 */
[----:B------:R-:W-:Y:S02]  /*26e0*/  ULEA UR15, UR10, UR15, 0x5 ;  /* 0x0000000f0a0f7291 */ /* 0x000fe4000f8e28ff */
[----:B------:R-:W-:Y:S01]  /*26f0*/  UIADD3 UR34, UP0, UPT, UR46, 0x80, URZ ;  /* 0x000000802e227890 */ /* 0x000fe2000ff1e0ff */
[----:B------:R-:W-:Y:S01]  /*2700*/  SHF.L.U32 R0, R0, 0x1f, RZ ;  /* 0x0000001f00007819 */ /* 0x000fe200000006ff */
[----:B------:R-:W-:Y:S02]  /*2710*/  ULEA UR7, UR7, UR15, 0xa ;  /* 0x0000000f07077291 */ /* 0x000fe4000f8e50ff */
[----:B------:R-:W-:Y:S01]  /*2720*/  USHF.L.U32 UR19, UR28, 0x5, URZ ;  /* 0x000000051c137899 */ /* 0x000fe200080006ff */
[----:B------:R1:W3:Y:S01]  /*2730*/  SYNCS.PHASECHK.TRANS64.TRYWAIT P0, [UR8+0xd0], R0 ;  /* 0x0000d000ff0075a7 */ /* 0x0002e20008001108 */
[----:B------:R-:W-:Y:S02]  /*2740*/  ULOP3.LUT UR9, UR9, 0xfefffff8, URZ, 0xc0, !UPT ;  /* 0xfefffff809097892 */ /* 0x000fe4000f8ec0ff */
[----:B------:R-:W-:Y:S02]  /*2750*/  UIADD3.X UR35, UPT, UPT, URZ, UR47, URZ, UP0, !UPT ;  /* 0x0000002fff237290 */ /* 0x000fe400087fe4ff */
[----:B------:R-:W-:Y:S02]  /*2760*/  UIADD3 UR8, UPT, UPT, UR16, 0x4400, URZ ;  /* 0x0000440010087890 */ /* 0x000fe4000fffe0ff */
[----:B------:R-:W-:Y:S02]  /*2770*/  UPRMT UR7, UR7, 0x5410, URZ ;  /* 0x0000541007077896 */ /* 0x000fe400080000ff */
[----:B------:R-:W-:Y:S02]  /*2780*/  UIADD3 UR32, UP3, UPT, UR46, 0x200, URZ ;  /* 0x000002002e207890 */ /* 0x000fe4000ff7e0ff */
[----:B------:R-:W-:Y:S02]  /*2790*/  UIADD3 UR16, UPT, UPT, UR16, 0x1e400, URZ ;  /* 0x0001e40010107890 */ /* 0x000fe4000fffe0ff */
[----:B------:R-:W-:Y:S02]  /*27a0*/  UIADD3.X UR33, UPT, UPT, URZ, UR47, URZ, UP3, !UPT ;  /* 0x0000002fff217290 */ /* 0x000fe40009ffe4ff */
[----:B------:R-:W-:Y:S02]  /*27b0*/  UIADD3 UR31, UPT, UPT, UR20, 0x1, URZ ;  /* 0x00000001141f7890 */ /* 0x000fe4000fffe0ff */
[----:B------:R-:W-:Y:S02]  /*27c0*/  UIADD3 UR29, UPT, UPT, UR21, 0x1, URZ ;  /* 0x00000001151d7890 */ /* 0x000fe4000fffe0ff */
[----:B------:R-:W-:Y:S02]  /*27d0*/  UISETP.NE.AND UP2, UPT, UR31, UR43, UPT ;  /* 0x0000002b1f00728c */ /* 0x000fe4000bf45270 */
[----:B------:R-:W-:Y:S01]  /*27e0*/  UIADD3 UR26, UPT, UPT, UR22, 0x1, URZ ;  /* 0x00000001161a7890 */ /* 0x000fe2000fffe0ff */
[----:B------:R-:W-:Y:S01]  /*27f0*/  UMOV UR44, 0x0 ;  /* 0x00000000002c7882 */ /* 0x000fe20000000000 */
[----:B------:R-:W-:Y:S01]  /*2800*/  UMOV UR45, 0x10000000 ;  /* 0x10000000002d7882 */ /* 0x000fe20000000000 */
[----:B------:R-:W-:Y:S01]  /*2810*/  UMOV UR10, UR19 ;  /* 0x00000013000a7c82 */ /* 0x000fe20008000000 */
[----:B------:R-:W-:Y:S01]  /*2820*/  UMOV UR17, UR9 ;  /* 0x0000000900117c82 */ /* 0x000fe20008000000 */
[----:B------:R4:W-:Y:S04]  /*2830*/  UTMALDG.5D.IM2COL.2CTA [UR8], [UR34], UR7, desc[UR44] ;  /* 0x00002c08220073b4 */ /* 0x0009e80008261007 */
[----:B------:R-:W-:Y:S04]  /*2840*/  @UP2 UIADD3 UR29, UPT, UPT, UR21, URZ, URZ ;  /* 0x000000ff151d2290 */ /* 0x000fe8000fffe0ff */
[----:B------:R-:W-:Y:S01]  /*2850*/  UISETP.NE.AND UP1, UPT, UR29, UR40, UPT ;  /* 0x000000281d00728c */ /* 0x000fe2000bf25270 */
[----:B------:R2:W-:Y:S10]  /*2860*/  UTMALDG.5D.2CTA [UR16], [UR32], desc[UR44] ;  /* 0x00002c10200075b4 */ /* 0x0005f40008221000 */
[----:B------:R-:W-:Y:S04]  /*2870*/  @UP1 UIADD3 UR26, UPT, UPT, UR22, URZ, URZ ;  /* 0x000000ff161a1290 */ /* 0x000fe8000fffe0ff */
[----:B------:R-:W-:Y:S02]  /*2880*/  UISETP.NE.AND UP0, UPT, UR26, UR41, UPT ;  /* 0x000000291a00728c */ /* 0x000fe4000bf05270 */
[----:B----4-:R-:W-:Y:S09]  /*2890*/  UIADD3 UR8, UPT, UPT, UR28, 0x1, URZ ;  /* 0x000000011c087890 */ /* 0x010ff2000fffe0ff */
[----:B------:R-:W-:Y:S02]  /*28a0*/  @UP0 UIADD3 UR8, UPT, UPT, UR28, URZ, URZ ;  /* 0x000000ff1c080290 */ /* 0x000fe4000fffe0ff */
[----:B------:R-:W-:Y:S02]  /*28b0*/  UIADD3 UR7, UPT, UPT, UR37, -0x1, URZ ;  /* 0xffffffff25077890 */ /* 0x000fe4000fffe0ff */
[----:B--2---:R-:W-:Y:S02]  /*28c0*/  USEL UR22, UR26, URZ, UP0 ;  /* 0x000000ff1a167287 */ /* 0x004fe40008000000 */
[----:B------:R-:W-:Y:S02]  /*28d0*/  UISETP.GT.U32.AND UP0, UPT, UR37, 0x1, UPT ;  /* 0x000000012500788c */ /* 0x000fe4000bf04070 */
[----:B------:R-:W-:Y:S02]  /*28e0*/  USEL UR20, UR31, URZ, UP2 ;  /* 0x000000ff1f147287 */ /* 0x000fe40009000000 */
[----:B------:R-:W-:Y:S01]  /*28f0*/  USEL UR21, UR29, URZ, UP1 ;  /* 0x000000ff1d157287 */ /* 0x000fe20008800000 */
[----:B------:R-:W-:Y:S01]  /*2900*/  UMOV UR37, UR7 ;  /* 0x0000000700257c82 */ /* 0x000fe20008000000 */
[----:B------:R-:W-:Y:S01]  /*2910*/  UMOV UR7, UR30 ;  /* 0x0000001e00077c82 */ /* 0x000fe20008000000 */
[----:B------:R-:W-:Y:S02]  /*2920*/  UMOV UR28, UR8 ;  /* 0x00000008001c7c82 */ /* 0x000fe40008000000 */
[----:B-1----:R-:W-:Y:S07]  /*2930*/  BRA.U UP0, `(.L_x_36) ;  /* 0xfffffff900fc7547 */ /* 0x002fee000b83ffff */
.L_x_30:
[----:B------:R-:W-:Y:S01]  /*2940*/  SHF.L.U32 R3, R2, 0x1f, RZ ;  /* 0x0000001f02037819 */ /* 0x000fe200000006ff */
[----:B------:R-:W-:-:S03]  /*2950*/  NOP ;  /* 0x0000000000007918 */ /* 0x000fc60000000000 */
[----:B--23--:R-:W2:Y:S02]  /*2960*/  SYNCS.PHASECHK.TRANS64.TRYWAIT P0, [UR36+0x1f0], R3 ;  /* 0x0001f003ff0075a7 */ /* 0x00cea40008001124 */
[----:B--2---:R-:W-:Y:S05]  /*2970*/  @!P0 BRA `(.L_x_37) ;  /* 0x0000007800c08947 */ /* 0x004fea0003800000 */
.L_x_168:
[----:B------:R-:W2:Y:S01]  /*2980*/  LDS.128 R4, [UR36+0x230] ;  /* 0x00023024ff047984 */ /* 0x000ea20008000c00 */
[----:B------:R-:W-:Y:S02]  /*2990*/  UIADD3 UR4, UPT, UPT, UR36, 0x1f8, URZ ;  /* 0x000001f824047890 */ /* 0x000fe4000fffe0ff */
[----:B------:R-:W-:Y:S01]  /*29a0*/  UISETP.GE.AND UP0, UPT, UR39, 0x1, UPT ;  /* 0x000000012700788c */ /* 0x000fe2000bf06270 */
[----:B------:R-:W-:Y:S01]  /*29b0*/  @!PT LDS RZ, [RZ] ;  /* 0x00000000fffff984 */ /* 0x000fe20000000800 */
[----:B------:R-:W-:Y:S01]  /*29c0*/  @!PT LDS RZ, [RZ] ;  /* 0x00000000fffff984 */ /* 0x000fe20000000800 */
[----:B------:R-:W-:Y:S01]  /*29d0*/  @!PT LDS RZ, [RZ] ;  /* 0x00000000fffff984 */ /* 0x000fe20000000800 */
[----:B------:R-:W-:Y:S01]  /*29e0*/  @!PT LDS RZ, [RZ] ;  /* 0x00000000fffff984 */ /* 0x000fe20000000800 */
[----:B------:R3:W-:Y:S06]  /*29f0*/  MEMBAR.ALL.CTA ;  /* 0x0000000000007992 */ /* 0x0007ec0000008000 */
[----:B---3--:R-:W3:Y:S01]  /*2a00*/  FENCE.VIEW.ASYNC.S ;  /* 0x00000000000073c6 */ /* 0x008ee20000000000 */
[----:B------:R-:W-:-:S09]  /*2a10*/  UPRMT UR4, URZ, 0x654, UR4 ;  /* 0x00000654ff047896 */ /* 0x000fd20008000004 */
[----:B---3--:R-:W-:Y:S01]  /*2a20*/  SYNCS.ARRIVE.TRANS64.RED.A1T0 RZ, [UR4], RZ ;  /* 0x000000ffffff79a7 */ /* 0x008fe20008100404 */
[----:B--2---:R-:W-:-:S13]  /*2a30*/  LOP3.LUT P0, RZ, R6, 0x1, RZ, 0xc0, !PT ;  /* 0x0000000106ff7812 */ /* 0x004fda000780c0ff */
[----:B------:R-:W-:Y:S01]  /*2a40*/  VOTEU.ANY UP1, P0 ;  /* 0x0000000000ff7886 */ /* 0x000fe20000020100 */
[----:B------:R-:W-:-:S13]  /*2a50*/  PLOP3.LUT P0, PT, PT, PT, UP1, 0x80, 0x8 ;  /* 0x000000000008781c */ /* 0x000fda0003f0f018 */
[----:B-1----:R-:W-:Y:S02]  /*2a60*/  @P0 MOV R0, R4 ;  /* 0x0000000400000202 */ /* 0x002fe40000000f00 */
[----:B------:R-:W-:Y:S02]  /*2a70*/  @P0 LOP3.LUT R4, R5, 0xffff, RZ, 0xc0, !PT ;  /* 0x0000ffff05040812 */ /* 0x000fe400078ec0ff */
[----:B------:R-:W-:Y:S02]  /*2a80*/  @P0 R2UR UR6, R0 ;  /* 0x00000000000602ca */ /* 0x000fe400000e0000 */
[----:B------:R-:W-:-:S11]  /*2a90*/  @P0 R2UR UR5, R4 ;  /* 0x00000000040502ca */ /* 0x000fd600000e0000 */
[----:B------:R-:W-:Y:S02]  /*2aa0*/  @UP1 UMOV UR50, UR6 ;  /* 0x0000000600321c82 */ /* 0x000fe40008000000 */
[----:B------:R-:W-:Y:S01]  /*2ab0*/  @UP1 UMOV UR49, UR5 ;  /* 0x0000000500311c82 */ /* 0x000fe20008000000 */
[----:B------:R-:W-:Y:S05]  /*2ac0*/  BRA.U !UP0, `(.L_x_38) ;  /* 0x0000000108d47547 */ /* 0x000fea000b800000 */
[----:B------:R-:W1:Y:S01]  /*2ad0*/  LDCU.128 UR16, c[0x0][0xc10] ;  /* 0x00018200ff1077ac */ /* 0x000e620008000c00 */
[----:B------:R-:W2:Y:S01]  /*2ae0*/  LDCU UR21, c[0x0][0xc20] ;  /* 0x00018400ff1577ac */ /* 0x000ea20008000800 */
[----:B------:R-:W3:Y:S01]  /*2af0*/  LDCU UR20, c[0x0][0xc0c] ;  /* 0x00018180ff1477ac */ /* 0x000ee20008000800 */
[----:B------:R-:W4:Y:S01]  /*2b00*/  LDCU.64 UR12, c[0x0][0xc28] ;  /* 0x00018500ff0c77ac */ /* 0x000f220008000a00 */
[----:B------:R-:W-:Y:S02]  /*2b10*/  UISETP.NE.AND UP3, UPT, UR39, 0x1, UPT ;  /* 0x000000012700788c */ /* 0x000fe4000bf65270 */
[----:B-1----:R-:W-:Y:S02]  /*2b20*/  UIMAD.WIDE.U32 UR4, UR52, UR19, URZ ;  /* 0x00000013340472a5 */ /* 0x002fe4000f8e00ff */
[----:B------:R-:W-:Y:S02]  /*2b30*/  UIMAD.WIDE.U32 UR6, UR53, UR16, URZ ;  /* 0x00000010350672a5 */ /* 0x000fe4000f8e00ff */
[----:B------:R-:W-:-:S02]  /*2b40*/  UISETP.NE.AND UP0, UPT, UR18, 0x1, UPT ;  /* 0x000000011200788c */ /* 0x000fc4000bf05270 */
[----:B------:R-:W-:Y:S01]  /*2b50*/  UIMAD.WIDE.U32 UR14, UR49, UR19, URZ ;  /* 0x00000013310e72a5 */ /* 0x000fe2000f8e00ff */
[----:B------:R-:W-:Y:S01]  /*2b60*/  UMOV UR4, UR5 ;  /* 0x0000000500047c82 */ /* 0x000fe20008000000 */
[----:B---3--:R-:W-:Y:S02]  /*2b70*/  UISETP.NE.AND UP2, UPT, UR20, 0x1, UPT ;  /* 0x000000011400788c */ /* 0x008fe4000bf45270 */
[----:B--2---:R-:W-:Y:S02]  /*2b80*/  USHF.R.U32.HI UR5, URZ, UR21, UR4 ;  /* 0x00000015ff057299 */ /* 0x004fe40008011604 */
[----:B------:R-:W-:Y:S01]  /*2b90*/  UIMAD.WIDE.U32 UR10, UR50, UR16, URZ ;  /* 0x00000010320a72a5 */ /* 0x000fe2000f8e00ff */
[----:B------:R-:W-:Y:S01]  /*2ba0*/  UMOV UR4, UR7 ;  /* 0x0000000700047c82 */ /* 0x000fe20008000000 */
[----:B------:R-:W-:Y:S02]  /*2bb0*/  USEL UR5, UR52, UR5, !UP0 ;  /* 0x0000000534057287 */ /* 0x000fe4000c000000 */
[----:B------:R-:W-:-:S02]  /*2bc0*/  USHF.R.U32.HI UR4, URZ, UR17, UR4 ;  /* 0x00000011ff047299 */ /* 0x000fc40008011604 */
[----:B----4-:R-:W-:Y:S02]  /*2bd0*/  UIMAD.WIDE.U32 UR8, UR5, UR12, URZ ;  /* 0x0000000c050872a5 */ /* 0x010fe4000f8e00ff */
[----:B------:R-:W-:Y:S01]  /*2be0*/  USEL UR6, UR53, UR4, !UP2 ;  /* 0x0000000435067287 */ /* 0x000fe2000d000000 */
[----:B------:R-:W-:Y:S02]  /*2bf0*/  UMOV UR10, UR11 ;  /* 0x0000000b000a7c82 */ /* 0x000fe40008000000 */
[----:B------:R-:W-:Y:S01]  /*2c00*/  UMOV UR4, UR15 ;  /* 0x0000000f00047c82 */ /* 0x000fe20008000000 */
[----:B------:R-:W-:Y:S01]  /*2c10*/  UIMAD.WIDE.U32 UR14, UR6, UR12, URZ ;  /* 0x0000000c060e72a5 */ /* 0x000fe2000f8e00ff */
[----:B------:R-:W-:Y:S01]  /*2c20*/  UMOV UR8, UR9 ;  /* 0x0000000900087c82 */ /* 0x000fe20008000000 */
[----:B------:R-:W-:Y:S02]  /*2c30*/  USHF.R.U32.HI UR4, URZ, UR21, UR4 ;  /* 0x00000015ff047299 */ /* 0x000fe40008011604 */
[----:B------:R-:W-:-:S03]  /*2c40*/  @UP3 USHF.R.U32.HI UR5, URZ, UR13, UR8 ;  /* 0x0000000dff053299 */ /* 0x000fc60008011608 */
[----:B------:R-:W-:Y:S01]  /*2c50*/  UMOV UR14, UR15 ;  /* 0x0000000f000e7c82 */ /* 0x000fe20008000000 */
[----:B------:R-:W-:Y:S02]  /*2c60*/  USHF.R.U32.HI UR17, URZ, UR17, UR10 ;  /* 0x00000011ff117299 */ /* 0x000fe4000801160a */
[----:B------:R-:W-:Y:S02]  /*2c70*/  USEL UR4, UR49, UR4, !UP0 ;  /* 0x0000000431047287 */ /* 0x000fe4000c000000 */
[----:B------:R-:W-:Y:S02]  /*2c80*/  @UP3 USHF.R.U32.HI UR6, URZ, UR13, UR14 ;  /* 0x0000000dff063299 */ /* 0x000fe4000801160e */
[----:B------:R-:W-:Y:S02]  /*2c90*/  UIMAD UR7, UR39, UR5, URZ ;  /* 0x00000005270772a4 */ /* 0x000fe4000f8e02ff */
[----:B------:R-:W-:Y:S02]  /*2ca0*/  USEL UR5, UR50, UR17, !UP2 ;  /* 0x0000001132057287 */ /* 0x000fe4000d000000 */
[----:B------:R-:W-:-:S02]  /*2cb0*/  UIMAD UR10, UR39, UR6, URZ ;  /* 0x00000006270a72a4 */ /* 0x000fc4000f8e02ff */
[----:B------:R-:W-:Y:S02]  /*2cc0*/  UISETP.GE.AND UP0, UPT, UR4, UR7, UPT ;  /* 0x000000070400728c */ /* 0x000fe4000bf06270 */
[----:B------:R-:W-:Y:S02]  /*2cd0*/  UIMAD.WIDE.U32 UR8, UR4, UR12, URZ ;  /* 0x0000000c040872a5 */ /* 0x000fe4000f8e00ff */
[----:B------:R-:W-:Y:S02]  /*2ce0*/  UISETP.GE.OR UP0, UPT, UR5, UR10, UP0 ;  /* 0x0000000a0500728c */ /* 0x000fe40008706670 */
[----:B------:R-:W-:-:S03]  /*2cf0*/  UIMAD.WIDE.U32 UR10, UR5, UR12, URZ ;  /* 0x0000000c050a72a5 */ /* 0x000fc6000f8e00ff */
[----:B------:R-:W-:Y:S01]  /*2d00*/  UMOV UR7, UR9 ;  /* 0x0000000900077c82 */ /* 0x000fe20008000000 */
[----:B------:R-:W-:Y:S02]  /*2d10*/  UIADD3 UR9, UPT, UPT, -UR4, URZ, URZ ;  /* 0x000000ff04097290 */ /* 0x000fe4000fffe1ff */
[----:B------:R-:W-:Y:S02]  /*2d20*/  USHF.R.U32.HI UR7, URZ, UR13, UR7 ;  /* 0x0000000dff077299 */ /* 0x000fe40008011607 */
[----:B------:R-:W-:Y:S02]  /*2d30*/  UIMAD UR10, UR18, UR9, UR49 ;  /* 0x00000009120a72a4 */ /* 0x000fe4000f8e0231 */
[----:B------:R-:W-:Y:S01]  /*2d40*/  USEL UR7, UR4, UR7, !UP3 ;  /* 0x0000000704077287 */ /* 0x000fe2000d800000 */
[----:B------:R-:W-:Y:S01]  /*2d50*/  @!UP0 UMOV UR8, UR11 ;  /* 0x0000000b00088c82 */ /* 0x000fe20008000000 */
[----:B------:R-:W-:Y:S02]  /*2d60*/  UIADD3 UR11, UPT, UPT, -UR5, URZ, URZ ;  /* 0x000000ff050b7290 */ /* 0x000fe4000fffe1ff */
[----:B------:R-:W-:-:S02]  /*2d70*/  @!UP0 USHF.R.U32.HI UR8, URZ, UR13, UR8 ;  /* 0x0000000dff088299 */ /* 0x000fc40008011608 */
[----:B------:R-:W-:Y:S02]  /*2d80*/  UIADD3 UR9, UPT, UPT, -UR7, URZ, URZ ;  /* 0x000000ff07097290 */ /* 0x000fe4000fffe1ff */
[----:B------:R-:W-:Y:S02]  /*2d90*/  @!UP0 USEL UR8, UR5, UR8, !UP3 ;  /* 0x0000000805088287 */ /* 0x000fe4000d800000 */
[----:B------:R-:W-:Y:S02]  /*2da0*/  UIMAD UR9, UR39, UR9, UR4 ;  /* 0x00000009270972a4 */ /* 0x000fe4000f8e0204 */
[----:B------:R-:W-:Y:S02]  /*2db0*/  @!UP0 UIADD3 UR7, UPT, UPT, UR7, -UR8, URZ ;  /* 0x8000000807078290 */ /* 0x000fe4000fffe0ff */
[----:B------:R-:W-:Y:S02]  /*2dc0*/  @!UP0 UIMAD UR8, UR9, UR6, UR8 ;  /* 0x00000006090882a4 */ /* 0x000fe4000f8e0208 */
[----:B------:R-:W-:-:S02]  /*2dd0*/  @!UP0 UIMAD UR4, UR39, UR7, UR5 ;  /* 0x00000007270482a4 */ /* 0x000fc4000f8e0205 */
[----:B------:R-:W-:Y:S02]  /*2de0*/  UIMAD UR6, UR20, UR11, UR50 ;  /* 0x0000000b140672a4 */ /* 0x000fe4000f8e0232 */
[----:B------:R-:W-:Y:S01]  /*2df0*/  UIMAD UR49, UR4, UR18, UR10 ;  /* 0x00000012043172a4 */ /* 0x000fe2000f8e020a */
[----:B------:R-:W-:Y:S02]  /*2e00*/  @!UP0 UMOV UR5, UR8 ;  /* 0x0000000800058c82 */ /* 0x000fe40008000000 */
[----:B------:R-:W-:-:S12]  /*2e10*/  UIMAD UR50, UR5, UR20, UR6 ;  /* 0x00000014053272a4 */ /* 0x000fd8000f8e0206 */
.L_x_38:
[----:B------:R-:W1:Y:S02]  /*2e20*/  LDCU UR4, c[0x0][0xc30] ;  /* 0x00018600ff0477ac */ /* 0x000e640008000800 */
[----:B-1----:R-:W-:-:S09]  /*2e30*/  UISETP.NE.AND UP0, UPT, UR4, 0x1, UPT ;  /* 0x000000010400788c */ /* 0x002fd2000bf05270 */
[----:B------:R-:W-:Y:S05]  /*2e40*/  BRA.U UP0, `(.L_x_39) ;  /* 0x0000000100447547 */ /* 0x000fea000b800000 */
[----:B------:R-:W1:Y:S01]  /*2e50*/  LDCU.128 UR8, c[0x0][0xc10] ;  /* 0x00018200ff0877ac */ /* 0x000e620008000c00 */
[----:B------:R-:W2:Y:S01]  /*2e60*/  LDCU UR12, c[0x0][0xc0c] ;  /* 0x00018180ff0c77ac */ /* 0x000ea20008000800 */
[----:B------:R-:W3:Y:S01]  /*2e70*/  LDCU UR13, c[0x0][0xc20] ;  /* 0x00018400ff0d77ac */ /* 0x000ee20008000800 */
[----:B-1----:R-:W-:Y:S02]  /*2e80*/  UIMAD.WIDE.U32 UR6, UR50, UR8, URZ ;  /* 0x00000008320672a5 */ /* 0x002fe4000f8e00ff */
[----:B------:R-:W-:Y:S02]  /*2e90*/  UIMAD.WIDE.U32 UR4, UR49, UR11, URZ ;  /* 0x0000000b310472a5 */ /* 0x000fe4000f8e00ff */
[----:B--2---:R-:W-:Y:S02]  /*2ea0*/  UISETP.NE.AND UP2, UPT, UR12, 0x1, UPT ;  /* 0x000000010c00788c */ /* 0x004fe4000bf45270 */
[----:B------:R-:W-:Y:S01]  /*2eb0*/  UISETP.NE.AND UP0, UPT, UR10, 0x1, UPT ;  /* 0x000000010a00788c */ /* 0x000fe2000bf05270 */
[----:B------:R-:W-:-:S02]  /*2ec0*/  UMOV UR6, UR7 ;  /* 0x0000000700067c82 */ /* 0x000fc40008000000 */
[----:B------:R-:W-:Y:S01]  /*2ed0*/  UMOV UR4, UR5 ;  /* 0x0000000500047c82 */ /* 0x000fe20008000000 */
[----:B------:R-:W-:Y:S02]  /*2ee0*/  USHF.R.U32.HI UR6, URZ, UR9, UR6 ;  /* 0x00000009ff067299 */ /* 0x000fe40008011606 */
[----:B---3--:R-:W-:Y:S02]  /*2ef0*/  USHF.R.U32.HI UR4, URZ, UR13, UR4 ;  /* 0x0000000dff047299 */ /* 0x008fe40008011604 */
[----:B------:R-:W-:Y:S02]  /*2f00*/  USEL UR5, UR50, UR6, !UP2 ;  /* 0x0000000632057287 */ /* 0x000fe4000d000000 */
[----:B------:R-:W-:-:S04]  /*2f10*/  USEL UR4, UR49, UR4, !UP0 ;  /* 0x0000000431047287 */ /* 0x000fc8000c000000 */
[----:B------:R-:W-:Y:S02]  /*2f20*/  UIADD3 UR6, UPT, UPT, UR5, -UR4, URZ ;  /* 0x8000000405067290 */ /* 0x000fe4000fffe0ff */
[----:B------:R-:W-:Y:S02]  /*2f30*/  UIADD3 UR4, UPT, UPT, -UR5, UR4, URZ ;  /* 0x0000000405047290 */ /* 0x000fe4000fffe1ff */
[----:B------:R-:W-:Y:S02]  /*2f40*/  UIMAD UR49, UR6, UR10, UR49 ;  /* 0x0000000a063172a4 */ /* 0x000fe4000f8e0231 */
[----:B------:R-:W-:-:S12]  /*2f50*/  UIMAD UR50, UR4, UR12, UR50 ;  /* 0x0000000c043272a4 */ /* 0x000fd8000f8e0232 */
.L_x_39:
[----:B------:R-:W-:Y:S01]  /*2f60*/  R2UR UR5, R48 ;  /* 0x00000000300572ca */ /* 0x000fe200000e0000 */
[----:B------:R-:W-:Y:S01]  /*2f70*/  UMOV UR31, UR42 ;  /* 0x0000002a001f7c82 */ /* 0x000fe20008000000 */
[----:B------:R-:W-:Y:S02]  /*2f80*/  R2UR UR4, R47 ;  /* 0x000000002f0472ca */ /* 0x000fe400000e0000 */
[----:B------:R-:W-:Y:S02]  /*2f90*/  PLOP3.LUT P1, PT, PT, PT, PT, 0x80, 0x8 ;  /* 0x000000000008781c */ /* 0x000fe40003f2f070 */
[----:B------:R-:W-:-:S07]  /*2fa0*/  LOP3.LUT R2, R2, 0x1, RZ, 0x3c, !PT ;  /* 0x0000000102027812 */ /* 0x000fce00078e3cff */
[----:B------:R-:W-:Y:S02]  /*2fb0*/  UIADD3 UR45, UPT, UPT, UR50, UR5, URZ ;  /* 0x00000005322d7290 */ /* 0x000fe4000fffe0ff */
[----:B------:R-:W-:Y:S01]  /*2fc0*/  UIADD3 UR19, UPT, UPT, UR49, UR4, URZ ;  /* 0x0000000431137290 */ /* 0x000fe2000fffe0ff */
[----:B------:R-:W-:Y:S11]  /*2fd0*/  BRA.U UP1, `(.L_x_40) ;  /* 0xffffffe901b07547 */ /* 0x000ff6000b83ffff */
[----:B------:R-:W-:Y:S01]  /*2fe0*/  UIADD3 UR36, UPT, UPT, UR36, 0xd0, URZ ;  /* 0x000000d024247890 */ /* 0x000fe2000fffe0ff */
[----:B------:R-:W-:-:S03]  /*2ff0*/  MOV R2, UR27 ;  /* 0x0000001b00027c02 */ /* 0x000fc60008000f00 */
[----:B------:R-:W-:Y:S01]  /*3000*/  ULEA UR4, UR30, UR36, 0x3 ;  /* 0x000000241e047291 */ /* 0x000fe2000f8e18ff */
[----:B------:R-:W-:-:S08]  /*3010*/  SHF.L.U32 R2, R2, 0x1f, RZ ;  /* 0x0000001f02027819 */ /* 0x000fd000000006ff */
[----:B------:R-:W1:Y:S02]  /*3020*/  SYNCS.PHASECHK.TRANS64.TRYWAIT P0, [UR4], R2 ;  /* 0x00000002ff0075a7 */ /* 0x000e640008001104 */
[----:B-1----:R-:W-:Y:S05]  /*3030*/  @!P0 BRA `(.L_x_41) ;  /* 0x0000007400288947 */ /* 0x002fea0003800000 */
.L_x_170:
[----:B------:R-:W-:-:S04]  /*3040*/  UIADD3 UR4, UPT, UPT, UR30, 0x1, URZ ;  /* 0x000000011e047890 */ /* 0x000fc8000fffe0ff */
[----:B------:R-:W-:-:S04]  /*3050*/  UISETP.NE.AND UP0, UPT, UR4, 0x1a, UPT ;  /* 0x0000001a0400788c */ /* 0x000fc8000bf05270 */
[----:B------:R-:W-:Y:S02]  /*3060*/  USEL UR5, URZ, 0x1, UP0 ;  /* 0x00000001ff057887 */ /* 0x000fe40008000000 */
[----:B------:R-:W-:Y:S02]  /*3070*/  USEL UR4, UR4, URZ, UP0 ;  /* 0x000000ff04047287 */ /* 0x000fe40008000000 */
[----:B------:R-:W-:Y:S02]  /*3080*/  ULOP3.LUT UR6, UR27, UR5, URZ, 0x3c, !UPT ;  /* 0x000000051b067292 */ /* 0x000fe4000f8e3cff */
[----:B------:R-:W-:-:S04]  /*3090*/  ULEA UR5, UR4, UR36, 0x3 ;  /* 0x0000002404057291 */ /* 0x000fc8000f8e18ff */
[----:B-1----:R-:W-:-:S04]  /*30a0*/  MOV R2, UR6 ;  /* 0x0000000600027c02 */ /* 0x002fc80008000f00 */
[----:B------:R-:W-:-:S04]  /*30b0*/  SHF.L.U32 R2, R2, 0x1f, RZ ;  /* 0x0000001f02027819 */ /* 0x000fc800000006ff */
[----:B------:R-:W1:Y:S02]  /*30c0*/  SYNCS.PHASECHK.TRANS64.TRYWAIT P0, [UR5], R2 ;  /* 0x00000002ff0075a7 */ /* 0x000e640008001105 */
[----:B-1----:R-:W-:Y:S05]  /*30d0*/  @!P0 BRA `(.L_x_42) ;  /* 0x0000007400188947 */ /* 0x002fea0003800000 */
.L_x_172:
        /* <DEDUP_REMOVED lines=10> */
.L_x_174:
        /* <DEDUP_REMOVED lines=10> */
.L_x_176:
        /* <DEDUP_REMOVED lines=10> */
.L_x_178:
        /* <DEDUP_REMOVED lines=10> */
.L_x_180:
        /* <DEDUP_REMOVED lines=10> */
.L_x_182:
        /* <DEDUP_REMOVED lines=10> */
.L_x_184:
        /* <DEDUP_REMOVED lines=10> */
.L_x_186:
        /* <DEDUP_REMOVED lines=10> */
.L_x_188:
        /* <DEDUP_REMOVED lines=10> */
.L_x_190:
        /* <DEDUP_REMOVED lines=10> */
.L_x_192:
        /* <DEDUP_REMOVED lines=10> */
.L_x_194:
        /* <DEDUP_REMOVED lines=10> */
.L_x_196:
        /* <DEDUP_REMOVED lines=10> */
.L_x_198:
        /* <DEDUP_REMOVED lines=10> */
.L_x_200:
        /* <DEDUP_REMOVED lines=10> */
.L_x_202:
        /* <DEDUP_REMOVED lines=10> */
.L_x_204:
        /* <DEDUP_REMOVED lines=10> */
.L_x_206:
        /* <DEDUP_REMOVED lines=10> */
.L_x_208:
        /* <DEDUP_REMOVED lines=10> */
.L_x_210:
        /* <DEDUP_REMOVED lines=10> */
.L_x_212:
        /* <DEDUP_REMOVED lines=10> */
.L_x_214:
        /* <DEDUP_REMOVED lines=10> */
.L_x_216:
        /* <DEDUP_REMOVED lines=10> */
.L_x_218:
[----:B------:R-:W-:-:S04]  /*3f40*/  UIADD3 UR4, UPT, UPT, UR4, 0x1, URZ ;  /* 0x0000000104047890 */ /* 0x000fc8000fffe0ff */
[----:B------:R-:W-:-:S04]  /*3f50*/  UISETP.NE.AND UP0, UPT, UR4, 0x1a, UPT ;  /* 0x0000001a0400788c */ /* 0x000fc8000bf05270 */
[----:B------:R-:W-:Y:S02]  /*3f60*/  USEL UR5, URZ, 0x1, UP0 ;  /* 0x00000001ff057887 */ /* 0x000fe40008000000 */
[----:B------:R-:W-:Y:S02]  /*3f70*/  USEL UR4, UR4, URZ, UP0 ;  /* 0x000000ff04047287 */ /* 0x000fe40008000000 */
[----:B------:R-:W-:Y:S02]  /*3f80*/  ULOP3.LUT UR5, UR6, UR5, URZ, 0x3c, !UPT ;  /* 0x0000000506057292 */ /* 0x000fe4000f8e3cff */
[----:B------:R-:W-:-:S04]  /*3f90*/  ULEA UR4, UR4, UR36, 0x3 ;  /* 0x0000002404047291 */ /* 0x000fc8000f8e18ff */
[----:B-1----:R-:W-:Y:S02]  /*3fa0*/  IMAD.U32 R2, RZ, RZ, UR5 ;  /* 0x00000005ff027e24 */ /* 0x002fe4000f8e00ff */
[----:B------:R-:W-:-:S03]  /*3fb0*/  MOV R0, UR4 ;  /* 0x0000000400007c02 */ /* 0x000fc60008000f00 */
[----:B------:R-:W-:-:S07]  /*3fc0*/  SHF.L.U32 R2, R2, 0x1f, RZ ;  /* 0x0000001f02027819 */ /* 0x000fce00000006ff */
.L_x_66:
[----:B-1----:R1:W2:Y:S02]  /*3fd0*/  SYNCS.PHASECHK.TRANS64.TRYWAIT P0, [R0+URZ], R2 ;  /* 0x00000002000075a7 */ /* 0x0022a400080011ff */
[----:B--2---:R-:W-:Y:S05]  /*3fe0*/  @!P0 NANOSLEEP.SYNCS 0x989680 ;  /* 0x009896800000895d */ /* 0x004fea0003900000 */
[----:B------:R-:W2:Y:S02]  /*3ff0*/  @!P0 SYNCS.PHASECHK.TRANS64 P0, [R0+URZ], R2 ;  /* 0x00000002000085a7 */ /* 0x000ea400080010ff */
[----:B--2---:R-:W-:Y:S05]  /*4000*/  @P0 EXIT ;  /* 0x000000000000094d */ /* 0x004fea0003800000 */
[----:B------:R-:W-:Y:S05]  /*4010*/  BRA `(.L_x_66) ;  /* 0xfffffffc00ec7947 */ /* 0x000fea000383ffff */
.L_x_22:
[----:B------:R-:W2:Y:S02]  /*4020*/  S2UR UR4, SR_CgaCtaId ;  /* 0x00000000000479c3 */ /* 0x000ea40000008800 */
[----:B--2---:R-:W-:-:S04]  /*4030*/  UISETP.NE.AND UP0, UPT, UR4, URZ, UPT ;  /* 0x000000ff0400728c */ /* 0x004fc8000bf05270 */
[----:B------:R-:W-:-:S09]  /*4040*/  UISETP.NE.OR UP0, UPT, UR18, 0x1, UP0 ;  /* 0x000000011200788c */ /* 0x000fd20008705670 */
[----:B------:R-:W-:Y:S05]  /*4050*/  BRA.U UP0, `(.L_x_67) ;  /* 0x0000000100b47547 */ /* 0x000fea000b800000 */
[----:B------:R-:W2:Y:S01]  /*4060*/  S2UR UR5, SR_CgaCtaId ;  /* 0x00000000000579c3 */ /* 0x000ea20000008800 */
[----:B------:R-:W-:Y:S01]  /*4070*/  UMOV UR4, 0x400 ;  /* 0x0000040000047882 */ /* 0x000fe20000000000 */
[----:B------:R-:W-:Y:S01]  /*4080*/  HFMA2 R2, -RZ, RZ, 0, 5.9604644775390625e-08 ;  /* 0x00000001ff027431 */ /* 0x000fe200000001ff */
[----:B------:R-:W-:Y:S01]  /*4090*/  ISETP.GE.U32.AND P0, PT, R3, 0x2, PT ;  /* 0x000000020300780c */ /* 0x000fe20003f06070 */
[----:B------:R-:W-:Y:S01]  /*40a0*/  IMAD.MOV.U32 R8, RZ, RZ, RZ ;  /* 0x000000ffff087224 */ /* 0x000fe200078e00ff */
[----:B--2---:R-:W-:-:S04]  /*40b0*/  ULEA UR4, UR5, UR4, 0x18 ;  /* 0x0000000405047291 */ /* 0x004fc8000f8ec0ff */
[----:B------:R-:W-:Y:S02]  /*40c0*/  UIADD3 UR5, UPT, UPT, UR4, 0x1f8, URZ ;  /* 0x000001f804057890 */ /* 0x000fe4000fffe0ff */
[----:B------:R-:W-:Y:S02]  /*40d0*/  UIADD3 UR8, UPT, UPT, UR4, 0x1f0, URZ ;  /* 0x000001f004087890 */ /* 0x000fe4000fffe0ff */
[----:B------:R-:W-:-:S12]  /*40e0*/  UPRMT UR5, URZ, 0x654, UR5 ;  /* 0x00000654ff057896 */ /* 0x000fd80008000005 */
.L_x_70:
[----:B------:R-:W-:Y:S01]  /*40f0*/  SHF.L.U32 R6, R2, 0x1f, RZ ;  /* 0x0000001f02067819 */ /* 0x000fe200000006ff */
[----:B------:R-:W-:Y:S02]  /*4100*/  IMAD.U32 R4, RZ, RZ, UR8 ;  /* 0x00000008ff047e24 */ /* 0x000fe4000f8e00ff */
[----:B------:R-:W-:Y:S01]  /*4110*/  @!P0 IMAD.MOV.U32 R5, RZ, RZ, 0x10 ;  /* 0x00000010ff058424 */ /* 0x000fe200078e00ff */
[----:B------:R-:W2:Y:S02]  /*4120*/  SYNCS.PHASECHK.TRANS64.TRYWAIT P1, [UR4+0x1f8], R6 ;  /* 0x0001f806ff0075a7 */ /* 0x000ea40008021104 */
[----:B------:R-:W-:-:S04]  /*4130*/  PRMT R4, R3, 0x654, R4 ;  /* 0x0000065403047816 */ /* 0x000fc80000000004 */
[----:B------:R-:W-:Y:S01]  /*4140*/  SEL R0, R4, R0, !P0 ;  /* 0x0000000004007207 */ /* 0x000fe20004000000 */
[----:B--2---:R-:W-:Y:S06]  /*4150*/  @!P1 BRA `(.L_x_68) ;  /* 0x0000006c00389947 */ /* 0x004fec0003800000 */
.L_x_220:
[----:B------:R-:W-:Y:S01]  /*4160*/  UIADD3 UR6, UPT, UPT, UR4, 0x230, URZ ;  /* 0x0000023004067890 */ /* 0x000fe2000fffe0ff */
[----:B------:R3:W-:Y:S01]  /*4170*/  @!P0 SYNCS.ARRIVE.TRANS64.RED RZ, [R0+URZ], R5 ;  /* 0x0000000500ff89a7 */ /* 0x0007e200080004ff */
[----:B------:R-:W-:Y:S01]  /*4180*/  UIADD3 UR7, UPT, UPT, UR4, 0x1f0, URZ ;  /* 0x000001f004077890 */ /* 0x000fe2000fffe0ff */
[----:B------:R-:W-:-:S08]  /*4190*/  LOP3.LUT R2, R2, 0x1, RZ, 0x3c, !PT ;  /* 0x0000000102027812 */ /* 0x000fd000078e3cff */
[----:B------:R-:W-:Y:S06]  /*41a0*/  UGETNEXTWORKID.BROADCAST [UR6], [UR7] ;  /* 0x00000000060073ca */ /* 0x000fec0008000100 */
[----:B---3--:R-:W-:-:S04]  /*41b0*/  SHF.L.U32 R5, R8, 0x1f, RZ ;  /* 0x0000001f08057819 */ /* 0x008fc800000006ff */
[----:B------:R-:W3:Y:S02]  /*41c0*/  SYNCS.PHASECHK.TRANS64.TRYWAIT P1, [UR4+0x1f0], R5 ;  /* 0x0001f005ff0075a7 */ /* 0x000ee40008021104 */
[----:B---3--:R-:W-:Y:S05]  /*41d0*/  @!P1 BRA `(.L_x_69) ;  /* 0x0000006c00309947 */ /* 0x008fea0003800000 */
.L_x_222:
[----:B--2---:R-:W2:Y:S01]  /*41e0*/  LDS.128 R4, [UR4+0x230] ;  /* 0x00023004ff047984 */ /* 0x004ea20008000c00 */
[----:B------:R-:W-:Y:S01]  /*41f0*/  LOP3.LUT R8, R8, 0x1, RZ, 0x3c, !PT ;  /* 0x0000000108087812 */ /* 0x000fe200078e3cff */
[----:B------:R-:W-:Y:S01]  /*4200*/  @!PT LDS RZ, [RZ] ;  /* 0x00000000fffff984 */ /* 0x000fe20000000800 */
[----:B------:R-:W-:Y:S01]  /*4210*/  @!PT LDS RZ, [RZ] ;  /* 0x00000000fffff984 */ /* 0x000fe20000000800 */
[----:B------:R-:W-:Y:S01]  /*4220*/  @!PT LDS RZ, [RZ] ;  /* 0x00000000fffff984 */ /* 0x000fe20000000800 */
[----:B------:R-:W-:Y:S01]  /*4230*/  @!PT LDS RZ, [RZ] ;  /* 0x00000000fffff984 */ /* 0x000fe20000000800 */
[----:B------:R3:W-:Y:S06]  /*4240*/  MEMBAR.ALL.CTA ;  /* 0x0000000000007992 */ /* 0x0007ec0000008000 */
[----:B---3--:R-:W3:Y:S02]  /*4250*/  FENCE.VIEW.ASYNC.S ;  /* 0x00000000000073c6 */ /* 0x008ee40000000000 */
[----:B---3--:R-:W-:Y:S01]  /*4260*/  SYNCS.ARRIVE.TRANS64.RED.A1T0 RZ, [UR5], RZ ;  /* 0x000000ffffff79a7 */ /* 0x008fe20008100405 */
[----:B--2---:R-:W-:-:S13]  /*4270*/  LOP3.LUT P1, RZ, R6, 0x1, RZ, 0xc0, !PT ;  /* 0x0000000106ff7812 */ /* 0x004fda000782c0ff */
[----:B------:R-:W-:Y:S05]  /*4280*/  @P1 BRA `(.L_x_70) ;  /* 0xfffffffc00981947 */ /* 0x000fea000383ffff */
[----:B------:R-:W-:-:S04]  /*4290*/  SHF.L.U32 R0, R2, 0x1f, RZ ;  /* 0x0000001f02007819 */ /* 0x000fc800000006ff */
[----:B------:R-:W2:Y:S02]  /*42a0*/  SYNCS.PHASECHK.TRANS64 P0, [UR4+0x1f8], R0 ;  /* 0x0001f800ff0075a7 */ /* 0x000ea40008001004 */
[----:B-12---:R-:W-:Y:S05]  /*42b0*/  @P0 EXIT ;  /* 0x000000000000094d */ /* 0x006fea0003800000 */
[----:B------:R-:W-:-:S07]  /*42c0*/  MOV R0, UR4 ;  /* 0x0000000400007c02 */ /* 0x000fce0008000f00 */
.L_x_71:
[----:B-1----:R-:W-:-:S04]  /*42d0*/  SHF.L.U32 R3, R2, 0x1f, RZ ;  /* 0x0000001f02037819 */ /* 0x002fc800000006ff */
[----:B------:R1:W2:Y:S03]  /*42e0*/  SYNCS.PHASECHK.TRANS64.TRYWAIT P0, [R0+URZ+0x1f8], R3 ;  /* 0x0001f803000075a7 */ /* 0x0002a600080011ff */
[----:B--2---:R-:W-:Y:S05]  /*42f0*/  @!P0 NANOSLEEP.SYNCS 0x989680 ;  /* 0x009896800000895d */ /* 0x004fea0003900000 */
[----:B------:R-:W2:Y:S02]  /*4300*/  @!P0 SYNCS.PHASECHK.TRANS64 P0, [R0+URZ+0x1f8], R3 ;  /* 0x0001f803000085a7 */ /* 0x000ea400080010ff */
[----:B--2---:R-:W-:Y:S05]  /*4310*/  @P0 EXIT ;  /* 0x000000000000094d */ /* 0x004fea0003800000 */
[----:B------:R-:W-:Y:S05]  /*4320*/  BRA `(.L_x_71) ;  /* 0xfffffffc00e87947 */ /* 0x000fea000383ffff */
.L_x_67:
[----:B------:R-:W-:Y:S05]  /*4330*/  BRA.U UP4, `(.L_x_72) ;  /* 0x0000001104647547 */ /* 0x000fea000b800000 */
[----:B------:R-:W2:Y:S01]  /*4340*/  S2UR UR4, SR_CgaCtaId ;  /* 0x00000000000479c3 */ /* 0x000ea20000008800 */
[----:B------:R-:W-:Y:S01]  /*4350*/  UMOV UR5, 0x40 ;  /* 0x0000004000057882 */ /* 0x000fe20000000000 */
[----:B------:R-:W-:Y:S01]  /*4360*/  NOP ;  /* 0x0000000000007918 */ /* 0x000fe20000000000 */
[----:B------:R-:W-:Y:S01]  /*4370*/  UMOV UR6, 0x400 ;  /* 0x0000040000067882 */ /* 0x000fe20000000000 */
[----:B--2---:R-:W-:Y:S02]  /*4380*/  ULEA UR5, UR4, UR5, 0x18 ;  /* 0x0000000504057291 */ /* 0x004fe4000f8ec0ff */
[----:B------:R-:W-:-:S07]  /*4390*/  ULEA UR6, UR4, UR6, 0x18 ;  /* 0x0000000604067291 */ /* 0x000fce000f8ec0ff */
[----:B------:R-:W2:Y:S02]  /*43a0*/  LDS.U8 R3, [UR5+0x1c] ;  /* 0x00001c05ff037984 */ /* 0x000ea40008000000 */
[----:B--2---:R-:W-:-:S13]  /*43b0*/  ISETP.NE.AND P0, PT, R3, RZ, PT ;  /* 0x000000ff0300720c */ /* 0x004fda0003f05270 */
[----:B------:R-:W-:Y:S05]  /*43c0*/  @P0 BRA `(.L_x_73) ;  /* 0x0000000400080947 */ /* 0x000fea0003800000 */
[----:B------:R-:W-:Y:S02]  /*43d0*/  UISETP.NE.U32.AND UP1, UPT, UR31, 0x1, UPT ;  /* 0x000000011f00788c */ /* 0x000fe4000bf25070 */
[----:B------:R-:W-:-:S07]  /*43e0*/  UIADD3 UR7, UPT, UPT, UR5, 0x8, URZ ;  /* 0x0000000805077890 */ /* 0x000fce000fffe0ff */
[----:B------:R-:W-:Y:S05]  /*43f0*/  BRA.U !UP1, `(.L_x_74) ;  /* 0x00000001099c7547 */ /* 0x000fea000b800000 */
[----:B------:R-:W-:Y:S01]  /*4400*/  ELECT P0, URZ, PT ;  /* 0x0000000000ff782f */ /* 0x000fe20003800000 */
[----:B------:R-:W-:-:S12]  /*4410*/  BSSY B0, `(.L_x_74) ;  /* 0x0000025000007945 */ /* 0x000fd80003800000 */
[----:B------:R-:W-:Y:S05]  /*4420*/  @!P0 BRA `(.L_x_75) ;  /* 0x00000000008c8947 */ /* 0x000fea0003800000 */
[----:B------:R-:W-:-:S05]  /*4430*/  UMOV UR4, 0x10 ;  /* 0x0000001000047882 */ /* 0x000fca0000000000 */
[----:B------:R-:W-:Y:S04]  /*4440*/  DEPBAR.LE SB2, 0x36 ;  /* 0x0000ad800000791a */ /* 0x000fe80000000000 */
[----:B------:R-:W2:Y:S02]  /*4450*/  UTCATOMSWS.2CTA.FIND_AND_SET.ALIGN UP0, UR4, UR4 ;  /* 0x00000004000475e3 */ /* 0x000ea40008200800 */
[----:B--2---:R-:W-:Y:S01]  /*4460*/  MOV R10, UR4 ;  /* 0x00000004000a7c02 */ /* 0x004fe20008000f00 */
[----:B------:R-:W-:Y:S06]  /*4470*/  BRA.U UP0, `(.L_x_76) ;  /* 0x0000000100187547 */ /* 0x000fec000b800000 */
.L_x_77:
[----:B------:R-:W-:Y:S05]  /*4480*/  NANOSLEEP 0x64 ;  /* 0x000000640000795d */ /* 0x000fea0003800000 */
[----:B------:R-:W-:-:S05]  /*4490*/  UMOV UR4, 0x10 ;  /* 0x0000001000047882 */ /* 0x000fca0000000000 */
[----:B------:R-:W-:Y:S04]  /*44a0*/  DEPBAR.LE SB2, 0x36 ;  /* 0x0000ad800000791a */ /* 0x000fe80000000000 */
[----:B------:R-:W2:Y:S02]  /*44b0*/  UTCATOMSWS.2CTA.FIND_AND_SET.ALIGN UP0, UR4, UR4 ;  /* 0x00000004000475e3 */ /* 0x000ea40008200800 */
[----:B--2---:R-:W-:Y:S01]  /*44c0*/  MOV R10, UR4 ;  /* 0x00000004000a7c02 */ /* 0x004fe20008000f00 */
[----:B------:R-:W-:Y:S05]  /*44d0*/  BRA.U !UP0, `(.L_x_77) ;  /* 0xfffffffd08e87547 */ /* 0x000fea000b83ffff */
.L_x_76:
[----:B------:R-:W2:Y:S01]  /*44e0*/  LDS R6, [UR5+0x10] ;  /* 0x00001005ff067984 */ /* 0x000ea20008000800 */
[----:B------:R-:W-:Y:S01]  /*44f0*/  IMAD.U32 R3, RZ, RZ, UR6 ;  /* 0x00000006ff037e24 */ /* 0x000fe2000f8e00ff */
[----:B------:R-:W-:-:S03]  /*4500*/  MOV R4, UR30 ;  /* 0x0000001e00047c02 */ /* 0x000fc60008000f00 */
[----:B------:R-:W-:Y:S01]  /*4510*/  VIADD R3, R3, 0x240 ;  /* 0x0000024003037836 */ /* 0x000fe20000000000 */
[----:B--2---:R-:W-:-:S04]  /*4520*/  SHF.L.U32 R6, R6, 0x1f, RZ ;  /* 0x0000001f06067819 */ /* 0x004fc800000006ff */
[----:B------:R-:W2:Y:S02]  /*4530*/  SYNCS.PHASECHK.TRANS64.TRYWAIT P0, [UR5+0x8], R6 ;  /* 0x00000806ff0075a7 */ /* 0x000ea40008001105 */
[----:B--2---:R-:W-:Y:S05]  /*4540*/  @P0 BRA `(.L_x_78) ;  /* 0x0000000000080947 */ /* 0x004fea0003800000 */
[----:B------:R-:W2:Y:S02]  /*4550*/  SYNCS.PHASECHK.TRANS64.TRYWAIT P0, [UR5+0x8], R6 ;  /* 0x00000806ff0075a7 */ /* 0x000ea40008001105 */
[----:B--2---:R-:W-:Y:S05]  /*4560*/  @!P0 BRA `(.L_x_79) ;  /* 0x0000006800648947 */ /* 0x004fea0003800000 */
.L_x_78:
[----:B------:R-:W-:Y:S01]  /*4570*/  PRMT R4, R4, 0x654, R3 ;  /* 0x0000065404047816 */ /* 0x000fe20000000003 */
[----:B------:R-:W-:Y:S01]  /*4580*/  HFMA2 R3, -RZ, RZ, 0, 5.9604644775390625e-08 ;  /* 0x00000001ff037431 */ /* 0x000fe200000001ff */
[----:B------:R-:W-:Y:S01]  /*4590*/  UPRMT UR4, UR30, 0x654, UR7 ;  /* 0x000006541e047896 */ /* 0x000fe20008000007 */
[----:B------:R-:W-:Y:S02]  /*45a0*/  IMAD.MOV.U32 R8, RZ, RZ, 0xffff ;  /* 0x0000ffffff087424 */ /* 0x000fe400078e00ff */
[----:B--2---:R-:W-:Y:S02]  /*45b0*/  IMAD.MOV.U32 R6, RZ, RZ, 0x4 ;  /* 0x00000004ff067424 */ /* 0x004fe400078e00ff */
[----:B------:R-:W-:Y:S01]  /*45c0*/  IMAD.SHL.U32 R9, R10, 0x20, RZ ;  /* 0x000000200a097824 */ /* 0x000fe200078e00ff */
[----:B------:R-:W-:Y:S02]  /*45d0*/  MOV R5, UR4 ;  /* 0x0000000400057c02 */ /* 0x000fe40008000f00 */
[-C--:B------:R-:W-:Y:S01]  /*45e0*/  SHF.L.U32 R8, R8, R10.reuse, RZ ;  /* 0x0000000a08087219 */ /* 0x080fe200000006ff */
[----:B------:R2:W-:Y:S01]  /*45f0*/  SYNCS.ARRIVE.TRANS64.RED RZ, [UR4], R6 ;  /* 0x00000006ffff79a7 */ /* 0x0005e20008000404 */
[----:B------:R-:W-:Y:S01]  /*4600*/  SHF.L.U32 R7, R3, R10, RZ ;  /* 0x0000000a03077219 */ /* 0x000fe200000006ff */
[----:B------:R2:W-:Y:S04]  /*4610*/  STS [UR6+0x240], R9 ;  /* 0x00024009ff007988 */ /* 0x0005e80008000806 */
[----:B------:R2:W-:Y:S04]  /*4620*/  STAS [R4.64], R10 ;  /* 0x0000000a04007dbd */ /* 0x0005e8000c0008ff */
[----:B------:R2:W-:Y:S04]  /*4630*/  ATOMS.OR RZ, [UR5+0x14], R8 ;  /* 0x00001408ffff798c */ /* 0x0005e8000b000005 */
[----:B------:R2:W-:Y:S04]  /*4640*/  ATOMS.OR RZ, [UR5+0x18], R7 ;  /* 0x00001807ffff798c */ /* 0x0005e8000b000005 */
[----:B------:R2:W-:Y:S02]  /*4650*/  ATOMS.XOR RZ, [UR5+0x10], R3 ;  /* 0x00001003ffff798c */ /* 0x0005e4000b800005 */
.L_x_75:
[----:B-1----:R-:W-:Y:S05]  /*4660*/  BSYNC B0 ;  /* 0x0000000000007941 */ /* 0x002fea0003800000 */
.L_x_74:
[----:B------:R-:W-:Y:S05]  /*4670*/  BRA.U UP1, `(.L_x_80) ;  /* 0x00000001016c7547 */ /* 0x000fea000b800000 */
[----:B------:R-:W-:-:S03]  /*4680*/  UMOV UR4, 0xffffffff ;  /* 0xffffffff00047882 */ /* 0x000fc60000000000 */
[----:B------:R-:W-:Y:S05]  /*4690*/  BRA.DIV UR4, `(.L_x_81) ;  /* 0x0000006a04307947 */ /* 0x000fea000b800000 */
[----:B------:R-:W-:-:S13]  /*46a0*/  ELECT P6, URZ, PT ;  /* 0x0000000000ff782f */ /* 0x000fda00038c0000 */
.L_x_225:
[----:B------:R-:W-:Y:S05]  /*46b0*/  @!P6 BRA `(.L_x_80) ;  /* 0x00000000005ce947 */ /* 0x000fea0003800000 */
[----:B--2---:R-:W2:Y:S02]  /*46c0*/  LDS R4, [UR5+0x10] ;  /* 0x00001005ff047984 */ /* 0x004ea40008000800 */
[----:B--2---:R-:W-:-:S04]  /*46d0*/  SHF.L.U32 R4, R4, 0x1f, RZ ;  /* 0x0000001f04047819 */ /* 0x004fc800000006ff */
[----:B------:R-:W2:Y:S02]  /*46e0*/  SYNCS.PHASECHK.TRANS64.TRYWAIT P0, [UR5+0x8], R4 ;  /* 0x00000804ff0075a7 */ /* 0x000ea40008001105 */
[----:B--2---:R-:W-:Y:S05]  /*46f0*/  @P0 BRA `(.L_x_82) ;  /* 0x0000000000080947 */ /* 0x004fea0003800000 */
[----:B------:R-:W2:Y:S02]  /*4700*/  SYNCS.PHASECHK.TRANS64.TRYWAIT P0, [UR5+0x8], R4 ;  /* 0x00000804ff0075a7 */ /* 0x000ea40008001105 */
[----:B--2---:R-:W-:Y:S05]  /*4710*/  @!P0 BRA `(.L_x_83) ;  /* 0x0000006800308947 */ /* 0x004fea0003800000 */
.L_x_82:
[----:B------:R-:W3:Y:S01]  /*4720*/  LDS R6, [UR6+0x240] ;  /* 0x00024006ff067984 */ /* 0x000ee20008000800 */
[----:B--2---:R-:W-:Y:S02]  /*4730*/  HFMA2 R3, -RZ, RZ, 0, 5.9604644775390625e-08 ;  /* 0x00000001ff037431 */ /* 0x004fe400000001ff */
[----:B------:R-:W-:Y:S01]  /*4740*/  IMAD.MOV.U32 R4, RZ, RZ, 0xffff ;  /* 0x0000ffffff047424 */ /* 0x000fe200078e00ff */
[----:B------:R-:W-:Y:S01]  /*4750*/  UPRMT UR4, UR30, 0x654, UR7 ;  /* 0x000006541e047896 */ /* 0x000fe20008000007 */
[----:B---3--:R-:W-:-:S03]  /*4760*/  IMAD.SHL.U32 R5, R6, 0x20, RZ ;  /* 0x0000002006057824 */ /* 0x008fc600078e00ff */
[-C--:B------:R-:W-:Y:S02]  /*4770*/  SHF.L.U32 R4, R4, R6.reuse, RZ ;  /* 0x0000000604047219 */ /* 0x080fe400000006ff */
[----:B------:R-:W-:Y:S01]  /*4780*/  SHF.L.U32 R6, R3, R6, RZ ;  /* 0x0000000603067219 */ /* 0x000fe200000006ff */
[----:B------:R3:W-:Y:S04]  /*4790*/  STS [UR6+0x240], R5 ;  /* 0x00024005ff007988 */ /* 0x0007e80008000806 */
[----:B------:R3:W-:Y:S04]  /*47a0*/  ATOMS.OR RZ, [UR5+0x14], R4 ;  /* 0x00001404ffff798c */ /* 0x0007e8000b000005 */
[----:B------:R3:W-:Y:S01]  /*47b0*/  ATOMS.OR RZ, [UR5+0x18], R6 ;  /* 0x00001806ffff798c */ /* 0x0007e2000b000005 */
[----:B------:R-:W-:Y:S03]  /*47c0*/  SYNCS.ARRIVE.TRANS64.RED.A1T0 RZ, [UR4], RZ ;  /* 0x000000ffffff79a7 */ /* 0x000fe60008100404 */
[----:B------:R3:W-:Y:S01]  /*47d0*/  ATOMS.XOR RZ, [UR5+0x10], R3 ;  /* 0x00001003ffff798c */ /* 0x0007e2000b800005 */
[----:B------:R-:W-:Y:S05]  /*47e0*/  BRA `(.L_x_80) ;  /* 0x0000000000107947 */ /* 0x000fea0003800000 */
.L_x_73:
[----:B------:R-:W-:Y:S02]  /*47f0*/  MOV R3, 0xffffffff ;  /* 0xffffffff00037802 */ /* 0x000fe40000000f00 */
[----:B------:R-:W-:-:S03]  /*4800*/  MOV R4, 0x4830 ;  /* 0x0000483000047802 */ /* 0x000fc60000000f00 */
[----:B------:R2:W-:Y:S04]  /*4810*/  STS [UR6+0x240], R3 ;  /* 0x00024003ff007988 */ /* 0x0005e80008000806 */
[----:B-12--5:R-:W-:Y:S05]  /*4820*/  CALL.REL.NOINC `($__internal_1_$__cuda_sm10x_tcgen05_guardrail_trap_phase_invalid_during_alloc) ;  /* 0x0000006c00e07944 */ /* 0x026fea0003c00000 */
.L_x_80:
[----:B------:R-:W-:Y:S05]  /*4830*/  WARPSYNC.ALL ;  /* 0x0000000000007948 */ /* 0x000fea0003800000 */
[----:B------:R-:W4:Y:S01]  /*4840*/  S2UR UR17, SR_CgaCtaId ;  /* 0x00000000001179c3 */ /* 0x000f220000008800 */
[----:B------:R-:W-:Y:S01]  /*4850*/  UMOV UR4, 0x400 ;  /* 0x0000040000047882 */ /* 0x000fe20000000000 */
[----:B------:R-:W-:-:S06]  /*4860*/  NOP ;  /* 0x0000000000007918 */ /* 0x000fcc0000000000 */
[----:B------:R-:W-:Y:S06]  /*4870*/  BAR.ARV 0x6, 0xa0 ;  /* 0x0182800000007b1d */ /* 0x000fec0000002000 */
[----:B------:R-:W1:Y:S01]  /*4880*/  LDCU.64 UR6, c[0x0][0x388] ;  /* 0x00007100ff0677ac */ /* 0x000e620008000a00 */
[----:B------:R-:W-:Y:S01]  /*4890*/  LOP3.LUT R2, R2, 0xffff, RZ, 0xc0, !PT ;  /* 0x0000ffff02027812 */ /* 0x000fe200078ec0ff */
[----:B--2---:R-:W-:Y:S01]  /*48a0*/  IMAD.MOV.U32 R8, RZ, RZ, 0x1 ;  /* 0x00000001ff087424 */ /* 0x004fe200078e00ff */
[----:B------:R-:W-:Y:S01]  /*48b0*/  LOP3.LUT R0, R0, 0xffff, RZ, 0xc0, !PT ;  /* 0x0000ffff00007812 */ /* 0x000fe200078ec0ff */
[----:B------:R-:W2:Y:S01]  /*48c0*/  LDCU.64 UR8, c[0x0][0x390] ;  /* 0x00007200ff0877ac */ /* 0x000ea20008000a00 */
[----:B------:R-:W-:Y:S01]  /*48d0*/  R2UR UR18, R2 ;  /* 0x00000000021272ca */ /* 0x000fe200000e0000 */
[----:B------:R-:W-:Y:S01]  /*48e0*/  IMAD.MOV.U32 R2, RZ, RZ, RZ ;  /* 0x000000ffff027224 */ /* 0x000fe200078e00ff */
[----:B------:R-:W-:Y:S01]  /*48f0*/  R2UR UR28, R0 ;  /* 0x00000000001c72ca */ /* 0x000fe200000e0000 */
[----:B------:R-:W-:Y:S01]  /*4900*/  IMAD.MOV.U32 R0, RZ, RZ, RZ ;  /* 0x000000ffff007224 */ /* 0x000fe200078e00ff */
[----:B------:R-:W-:Y:S01]  /*4910*/  UMOV UR21, URZ ;  /* 0x000000ff00157c82 */ /* 0x000fe20008000000 */
[----:B----4-:R-:W-:-:S02]  /*4920*/  ULEA UR17, UR17, UR4, 0x18 ;  /* 0x0000000411117291 */ /* 0x010fc4000f8ec0ff */
[----:B------:R-:W-:Y:S02]  /*4930*/  UISETP.NE.AND UP3, UPT, UR31, URZ, UPT ;  /* 0x000000ff1f00728c */ /* 0x000fe4000bf65270 */
[----:B------:R-:W-:Y:S01]  /*4940*/  UIADD3 UR23, UPT, UPT, UR17, 0x1f8, URZ ;  /* 0x000001f811177890 */ /* 0x000fe2000fffe0ff */
[----:B------:R-:W-:Y:S01]  /*4950*/  UMOV UR16, URZ ;  /* 0x000000ff00107c82 */ /* 0x000fe20008000000 */
[----:B------:R-:W-:Y:S01]  /*4960*/  UMOV UR26, 0x0 ;  /* 0x00000000001a7882 */ /* 0x000fe20000000000 */
[----:B-1----:R-:W-:Y:S02]  /*4970*/  UIADD3 UR4, UPT, UPT, UR6, 0x1f, URZ ;  /* 0x0000001f06047890 */ /* 0x002fe4000fffe0ff */
[----:B---3--:R-:W1:Y:S01]  /*4980*/  LDS R3, [UR17+0x240] ;  /* 0x00024011ff037984 */ /* 0x008e620008000800 */
[----:B------:R-:W-:Y:S02]  /*4990*/  UPRMT UR23, URZ, 0x654, UR23 ;  /* 0x00000654ff177896 */ /* 0x000fe40008000017 */
[----:B------:R-:W-:Y:S01]  /*49a0*/  USHF.R.S32.HI UR5, URZ, 0x1f, UR4 ;  /* 0x0000001fff057899 */ /* 0x000fe20008011404 */
[----:B------:R-:W-:Y:S01]  /*49b0*/  UMOV UR27, 0x8210490 ;  /* 0x08210490001b7882 */ /* 0x000fe20000000000 */
[----:B------:R-:W-:-:S02]  /*49c0*/  UMOV UR24, 0x0 ;  /* 0x0000000000187882 */ /* 0x000fc40000000000 */
[----:B------:R-:W-:Y:S02]  /*49d0*/  ULEA.HI UR4, UR5, UR4, URZ, 0x5 ;  /* 0x0000000405047291 */ /* 0x000fe4000f8f28ff */
[----:B------:R-:W-:Y:S02]  /*49e0*/  UIADD3 UR5, UPT, UPT, UR17, 0x1e400, URZ ;  /* 0x0001e40011057890 */ /* 0x000fe4000fffe0ff */
[----:B------:R-:W-:Y:S02]  /*49f0*/  USHF.R.S32.HI UR4, URZ, 0x5, UR4 ;  /* 0x00000005ff047899 */ /* 0x000fe40008011404 */
[----:B------:R-:W-:Y:S02]  /*4a00*/  USHF.R.U32.HI UR5, URZ, 0x4, UR5 ;  /* 0x00000004ff057899 */ /* 0x000fe40008011605 */
[----:B------:R-:W-:Y:S02]  /*4a10*/  UIMAD UR4, UR4, UR7, URZ ;  /* 0x00000007040472a4 */ /* 0x000fe4000f8e02ff */
[----:B------:R-:W-:-:S02]  /*4a20*/  ULOP3.LUT UR20, UR5, 0x3fff, URZ, 0xc0, !UPT ;  /* 0x00003fff05147892 */ /* 0x000fc4000f8ec0ff */
[----:B--2---:R-:W-:Y:S01]  /*4a30*/  UIMAD UR4, UR4, UR8, URZ ;  /* 0x00000008040472a4 */ /* 0x004fe2000f8e02ff */
[----:B------:R-:W-:-:S03]  /*4a40*/  UMOV UR25, 0x8210490 ;  /* 0x0821049000197882 */ /* 0x000fc60000000000 */
[----:B------:R-:W-:Y:S02]  /*4a50*/  UIMAD UR6, UR4, UR9, URZ ;  /* 0x00000009040672a4 */ /* 0x000fe4000f8e02ff */
[----:B------:R-:W-:Y:S02]  /*4a60*/  UIADD3 UR4, UPT, UPT, UR17, 0x4400, URZ ;  /* 0x0000440011047890 */ /* 0x000fe4000fffe0ff */
[----:B------:R-:W-:Y:S02]  /*4a70*/  UIADD3 UR29, UPT, UPT, UR6, -0x1, URZ ;  /* 0xffffffff061d7890 */ /* 0x000fe4000fffe0ff */
[----:B------:R-:W-:Y:S02]  /*4a80*/  USHF.R.U32.HI UR4, URZ, 0x4, UR4 ;  /* 0x00000004ff047899 */ /* 0x000fe40008011604 */
[----:B------:R-:W-:Y:S02]  /*4a90*/  UISETP.GE.AND UP4, UPT, UR6, 0x1, UPT ;  /* 0x000000010600788c */ /* 0x000fe4000bf86270 */
[----:B------:R-:W-:-:S04]  /*4aa0*/  ULOP3.LUT UR4, UR4, 0x3fff, URZ, 0xc0, !UPT ;  /* 0x00003fff04047892 */ /* 0x000fc8000f8ec0ff */
[----:B------:R-:W-:Y:S01]  /*4ab0*/  ULOP3.LUT UR19, UR4, 0x10000, URZ, 0xfc, !UPT ;  /* 0x0001000004137892 */ /* 0x000fe2000f8efcff */
[C---:B-1----:R-:W-:Y:S01]  /*4ac0*/  VIADD R5, R3.reuse, 0x40 ;  /* 0x0000004003057836 */ /* 0x042fe20000000000 */
[----:B------:R-:W-:-:S04]  /*4ad0*/  LOP3.LUT R4, R3, 0xffff, RZ, 0xc0, !PT ;  /* 0x0000ffff03047812 */ /* 0x000fc800078ec0ff */
[----:B------:R-:W-:-:S05]  /*4ae0*/  LOP3.LUT R5, R5, 0xffff, RZ, 0xc0, !PT ;  /* 0x0000ffff05057812 */ /* 0x000fca00078ec0ff */
[----:B------:R1:W-:Y:S02]  /*4af0*/  STL.64 [R1], R4 ;  /* 0x0000000401007387 */ /* 0x0003e40000100a00 */
.L_x_92:
[----:B-1----:R-:W-:-:S04]  /*4b00*/  SHF.L.U32 R5, R2, 0x1f, RZ ;  /* 0x0000001f02057819 */ /* 0x002fc800000006ff */
[----:B------:R-:W1:Y:S02]  /*4b10*/  SYNCS.PHASECHK.TRANS64.TRYWAIT P0, [UR17+0x1f0], R5 ;  /* 0x0001f005ff0075a7 */ /* 0x000e640008001111 */
[----:B-1-34-:R-:W-:Y:S05]  /*4b20*/  @!P0 BRA `(.L_x_84) ;  /* 0x0000006400448947 */ /* 0x01afea0003800000 */
.L_x_227:
[----:B-1----:R-:W1:Y:S01]  /*4b30*/  LDS.128 R4, [UR17+0x230] ;  /* 0x00023011ff047984 */ /* 0x002e620008000c00 */
[----:B------:R-:W-:Y:S01]  /*4b40*/  ULEA UR22, UR21, UR17, 0x3 ;  /* 0x0000001115167291 */ /* 0x000fe2000f8e18ff */
[----:B------:R-:W-:Y:S01]  /*4b50*/  @!PT LDS RZ, [RZ] ;  /* 0x00000000fffff984 */ /* 0x000fe20000000800 */
[----:B------:R-:W-:Y:S01]  /*4b60*/  @!PT LDS RZ, [RZ] ;  /* 0x00000000fffff984 */ /* 0x000fe20000000800 */
[----:B------:R-:W-:Y:S01]  /*4b70*/  @!PT LDS RZ, [RZ] ;  /* 0x00000000fffff984 */ /* 0x000fe20000000800 */
[----:B------:R-:W-:Y:S01]  /*4b80*/  @!PT LDS RZ, [RZ] ;  /* 0x00000000fffff984 */ /* 0x000fe20000000800 */
[----:B------:R2:W-:Y:S06]  /*4b90*/  MEMBAR.ALL.CTA ;  /* 0x0000000000007992 */ /* 0x0005ec0000008000 */
[----:B--2---:R-:W2:Y:S02]  /*4ba0*/  FENCE.VIEW.ASYNC.S ;  /* 0x00000000000073c6 */ /* 0x004ea40000000000 */
[----:B--2---:R-:W-:Y:S01]  /*4bb0*/  SYNCS.ARRIVE.TRANS64.RED.A1T0 RZ, [UR23], RZ ;  /* 0x000000ffffff79a7 */ /* 0x004fe20008100417 */
[----:B-1----:R-:W-:Y:S01]  /*4bc0*/  LOP3.LUT P2, RZ, R6, 0x1, RZ, 0xc0, !PT ;  /* 0x0000000106ff7812 */ /* 0x002fe2000784c0ff */
[----:B------:R-:W-:-:S12]  /*4bd0*/  BRA.U UP3, `(.L_x_85) ;  /* 0x00000001030c7547 */ /* 0x000fd8000b800000 */
[----:B------:R-:W-:-:S04]  /*4be0*/  SHF.L.U32 R5, R8, 0x1f, RZ ;  /* 0x0000001f08057819 */ /* 0x000fc800000006ff */
[----:B------:R-:W1:Y:S02]  /*4bf0*/  SYNCS.PHASECHK.TRANS64.TRYWAIT P0, [UR22+0x210], R5 ;  /* 0x00021005ff0075a7 */ /* 0x000e640008001116 */
[----:B-1----:R-:W-:Y:S05]  /*4c00*/  @!P0 BRA `(.L_x_86) ;  /* 0x0000006400248947 */ /* 0x002fea0003800000 */
.L_x_85:
[----:B------:R-:W-:Y:S05]  /*4c10*/  BRA.U UP3, `(.L_x_87) ;  /* 0x0000000103d47547 */ /* 0x000fea000b800000 */
[----:B------:R-:W-:Y:S05]  /*4c20*/  BRA.U !UP4, `(.L_x_88) ;  /* 0x000000010cc47547 */ /* 0x000fea000b800000 */
[----:B------:R-:W-:Y:S01]  /*4c30*/  ULEA UR4, UR21, UR43, 0x2 ;  /* 0x0000002b15047291 */ /* 0x000fe2000f8e10ff */
[----:B-1----:R-:W-:-:S08]  /*4c40*/  SHF.L.U32 R4, R0, 0x1f, RZ ;  /* 0x0000001f00047819 */ /* 0x002fd000000006ff */
[----:B------:R-:W5:Y:S01]  /*4c50*/  LDL R5, [UR4] ;  /* 0x00000004ff057983 */ /* 0x000f620008100800 */
[----:B------:R-:W-:Y:S02]  /*4c60*/  ULEA UR4, UR16, UR17, 0x3 ;  /* 0x0000001110047291 */ /* 0x000fe4000f8e18ff */
[----:B------:R-:W-:Y:S01]  /*4c70*/  UPLOP3.LUT UP2, UPT, UPT, UPT, UPT, 0x40, 0x4 ;  /* 0x000000000004789c */ /* 0x000fe20003f4e870 */
[----:B------:R-:W-:Y:S01]  /*4c80*/  UMOV UR15, UR29 ;  /* 0x0000001d000f7c82 */ /* 0x000fe20008000000 */
[----:B------:R-:W-:-:S05]  /*4c90*/  UMOV UR5, UR16 ;  /* 0x0000001000057c82 */ /* 0x000fca0008000000 */
[----:B------:R1:W2:Y:S04]  /*4ca0*/  SYNCS.PHASECHK.TRANS64.TRYWAIT P1, [UR4], R4 ;  /* 0x00000004ff0075a7 */ /* 0x0002a80008021104 */
.L_x_91:
[----:B---3--:R-:W-:Y:S01]  /*4cb0*/  ULEA UR10, UR5, UR17, 0x3 ;  /* 0x00000011050a7291 */ /* 0x008fe2000f8e18ff */
[----:B--2-4-:R-:W-:Y:S11]  /*4cc0*/  @P1 BRA `(.L_x_89) ;  /* 0x00000000000c1947 */ /* 0x014ff60003800000 */
[----:B------:R-:W-:Y:S04]  /*4cd0*/  SHF.L.U32 R6, R0, 0x1f, RZ ;  /* 0x0000001f00067819 */ /* 0x000fe800000006ff */
[----:B------:R-:W2:Y:S02]  /*4ce0*/  SYNCS.PHASECHK.TRANS64.TRYWAIT P0, [UR10], R6 ;  /* 0x00000006ff0075a7 */ /* 0x000ea4000800110a */
[----:B--2---:R-:W-:Y:S05]  /*4cf0*/  @!P0 BRA `(.L_x_90) ;  /* 0x0000006400008947 */ /* 0x004fea0003800000 */
.L_x_89:
[----:B------:R-:W-:Y:S01]  /*4d00*/  UISETP.NE.AND UP0, UPT, UR15, URZ, UPT ;  /* 0x000000ff0f00728c */ /* 0x000fe2000bf05270 */
[----:B------:R-:W-:Y:S01]  /*4d10*/  PLOP3.LUT P1, PT, PT, PT, PT, 0x80, 0x8 ;  /* 0x000000000008781c */ /* 0x000fe20003f2f070 */
[----:B------:R-:W-:Y:S02]  /*4d20*/  UIADD3 UR4, UPT, UPT, UR5, 0x1, URZ ;  /* 0x0000000105047890 */ /* 0x000fe4000fffe0ff */
[----:B------:R-:W-:Y:S02]  /*4d30*/  ULEA UR8, UR5, UR20, 0x8 ;  /* 0x0000001405087291 */ /* 0x000fe4000f8e40ff */
[----:B------:R-:W-:Y:S01]  /*4d40*/  UISETP.NE.AND UP1, UPT, UR4, 0x1a, UPT ;  /* 0x0000001a0400788c */ /* 0x000fe2000bf25270 */
[----:B------:R-:W-:Y:S01]  /*4d50*/  PLOP3.LUT P0, PT, PT, PT, UP0, 0x80, 0x8 ;  /* 0x000000000008781c */ /* 0x000fe20003f0f008 */
[----:B------:R-:W-:Y:S02]  /*4d60*/  UIADD3 UR12, UPT, UPT, UR8, 0x80, URZ ;  /* 0x00000080080c7890 */ /* 0x000fe4000fffe0ff */
[----:B------:R-:W-:Y:S02]  /*4d70*/  USEL UR6, URZ, 0x1, UP1 ;  /* 0x00000001ff067887 */ /* 0x000fe40008800000 */
[----:B------:R-:W-:Y:S02]  /*4d80*/  USEL UR16, UR4, URZ, UP1 ;  /* 0x000000ff04107287 */ /* 0x000fe40008800000 */
[----:B------:R-:W-:Y:S02]  /*4d90*/  UIADD3 UR10, UPT, UPT, UR10, 0xd0, URZ ;  /* 0x000000d00a0a7890 */ /* 0x000fe4000fffe0ff */
[----:B------:R-:W-:Y:S01]  /*4da0*/  @UP0 ULEA UR4, UR16, UR17, 0x3 ;  /* 0x0000001110040291 */ /* 0x000fe2000f8e18ff */
[----:B------:R-:W-:Y:S01]  /*4db0*/  LOP3.LUT R0, R0, UR6, RZ, 0x3c, !PT ;  /* 0x0000000600007c12 */ /* 0x000fe2000f8e3cff */
[----:B------:R-:W-:Y:S01]  /*4dc0*/  UMOV UR9, 0x40004040 ;  /* 0x4000404000097882 */ /* 0x000fe20000000000 */
[----:B------:R-:W-:Y:S01]  /*4dd0*/  UMOV UR13, 0x40004040 ;  /* 0x40004040000d7882 */ /* 0x000fe20000000000 */
[----:B------:R-:W-:Y:S01]  /*4de0*/  UMOV UR7, 0x80004020 ;  /* 0x8000402000077882 */ /* 0x000fe20000000000 */
[----:B-1----:R-:W-:Y:S04]  /*4df0*/  @P0 SHF.L.U32 R4, R0, 0x1f, RZ ;  /* 0x0000001f00040819 */ /* 0x002fe800000006ff */
[----:B------:R3:W4:Y:S01]  /*4e00*/  @P0 SYNCS.PHASECHK.TRANS64.TRYWAIT P1, [UR4], R4 ;  /* 0x00000004ff0005a7 */ /* 0x0007220008021104 */
[----:B------:R-:W-:Y:S11]  /*4e10*/  ELECT P0, URZ, PT ;  /* 0x0000000000ff782f */ /* 0x000ff60003800000 */
[----:B------:R-:W-:Y:S02]  /*4e20*/  @!UPT UIADD3 URZ, UPT, UPT, URZ, URZ, URZ ;  /* 0x000000fffffff290 */ /* 0x000fe4000fffe0ff */
[C---:B-----5:R-:W-:Y:S01]  /*4e30*/  @P0 R2UR.BROADCAST UR14, R5.reuse ;  /* 0x00000000050e02ca */ /* 0x060fe200008e0000 */
[----:B------:R-:W-:Y:S01]  /*4e40*/  ULEA UR4, UR5, UR19, 0x8 ;  /* 0x0000001305047291 */ /* 0x000fe2000f8e40ff */
[----:B------:R-:W-:Y:S11]  /*4e50*/  ELECT P0, URZ, PT ;  /* 0x0000000000ff782f */ /* 0x000ff60003800000 */
[----:B------:R-:W-:Y:S02]  /*4e60*/  @!UPT UIADD3 URZ, UPT, UPT, URZ, URZ, URZ ;  /* 0x000000fffffff290 */ /* 0x000fe4000fffe0ff */
[----:B------:R-:W-:Y:S01]  /*4e70*/  @P0 R2UR.BROADCAST UR11, R5 ;  /* 0x00000000050b02ca */ /* 0x000fe200008e0000 */
[----:B------:R-:W-:Y:S01]  /*4e80*/  UIADD3 UR6, UPT, UPT, UR4, 0x2, URZ ;  /* 0x0000000204067890 */ /* 0x000fe2000fffe0ff */
[----:B------:R-:W-:Y:S02]  /*4e90*/  UMOV UR5, 0x80004020 ;  /* 0x8000402000057882 */ /* 0x000fe40000000000 */
[----:B------:R1:W-:Y:S01]  /*4ea0*/  UTCHMMA.2CTA gdesc[UR4], gdesc[UR8], tmem[UR14], tmem[UR26], idesc[UR27], UP2 ;  /* 0x00ff1a08040075ea */ /* 0x0003e2000920000e */
[----:B------:R-:W-:Y:S08]  /*4eb0*/  UPLOP3.LUT UP2, UPT, UPT, UPT, UPT, 0x80, 0x8 ;  /* 0x000000000008789c */ /* 0x000ff00003f4f070 */
[----:B------:R3:W-:Y:S01]  /*4ec0*/  UTCHMMA.2CTA gdesc[UR6], gdesc[UR12], tmem[UR11], tmem[UR24], idesc[UR25], UPT ;  /* 0x00ff180c060075ea */ /* 0x0007e2000ba0000b */
[----:B------:R3:W-:Y:S01]  /*4ed0*/  UTCBAR.2CTA.MULTICAST [UR10], URZ, UR18 ;  /* 0x000000ff0a0073e9 */ /* 0x0007e20008200812 */
[----:B-1----:R-:W-:Y:S02]  /*4ee0*/  UIADD3 UR4, UPT, UPT, UR15, 0x1, URZ ;  /* 0x000000010f047890 */ /* 0x002fe4000fffe0ff */
[----:B------:R-:W-:Y:S02]  /*4ef0*/  UIADD3 UR8, UPT, UPT, UR15, -0x1, URZ ;  /* 0xffffffff0f087890 */ /* 0x000fe4000fffe0ff */
[----:B------:R-:W-:Y:S01]  /*4f00*/  UISETP.GT.U32.AND UP0, UPT, UR4, 0x1, UPT ;  /* 0x000000010400788c */ /* 0x000fe2000bf04070 */
[----:B------:R-:W-:Y:S04]  /*4f10*/  UMOV UR5, UR16 ;  /* 0x0000001000057c82 */ /* 0x000fe80008000000 */
[----:B------:R-:W-:Y:S04]  /*4f20*/  UMOV UR15, UR8 ;  /* 0x00000008000f7c82 */ /* 0x000fe80008000000 */
[----:B------:R-:W-:Y:S05]  /*4f30*/  BRA.U UP0, `(.L_x_91) ;  /* 0xfffffffd005c7547 */ /* 0x000fea000b83ffff */
.L_x_88:
[----:B------:R-:W-:-:S09]  /*4f40*/  UIADD3 UR4, UPT, UPT, UR22, 0x200, URZ ;  /* 0x0000020016047890 */ /* 0x000fd2000fffe0ff */
[----:B------:R2:W-:Y:S01]  /*4f50*/  UTCBAR.2CTA.MULTICAST [UR4], URZ, UR28 ;  /* 0x000000ff040073e9 */ /* 0x0005e2000820081c */
[----:B------:R-:W-:Y:S02]  /*4f60*/  NOP ;  /* 0x0000000000007918 */ /* 0x000fe40000000000 */
.L_x_87:
[----:B--2---:R-:W-:Y:S01]  /*4f70*/  UIADD3 UR4, UPT, UPT, UR21, 0x1, URZ ;  /* 0x0000000115047890 */ /* 0x004fe2000fffe0ff */
[----:B------:R-:W-:-:S03]  /*4f80*/  LOP3.LUT R2, R2, 0x1, RZ, 0x3c, !PT ;  /* 0x0000000102027812 */ /* 0x000fc600078e3cff */
[----:B------:R-:W-:-:S04]  /*4f90*/  UISETP.NE.AND UP0, UPT, UR4, 0x2, UPT ;  /* 0x000000020400788c */ /* 0x000fc8000bf05270 */
[----:B------:R-:W-:Y:S02]  /*4fa0*/  USEL UR5, URZ, 0x1, UP0 ;  /* 0x00000001ff057887 */ /* 0x000fe40008000000 */
[----:B------:R-:W-:-:S04]  /*4fb0*/  USEL UR21, UR4, URZ, UP0 ;  /* 0x000000ff04157287 */ /* 0x000fc80008000000 */
[----:B------:R-:W-:Y:S01]  /*4fc0*/  LOP3.LUT R8, R8, UR5, RZ, 0x3c, !PT ;  /* 0x0000000508087c12 */ /* 0x000fe2000f8e3cff */
[----:B------:R-:W-:Y:S07]  /*4fd0*/  @P2 BRA `(.L_x_92) ;  /* 0xfffffff800c82947 */ /* 0x000fee000383ffff */
[----:B------:R-:W2:Y:S01]  /*4fe0*/  S2UR UR8, SR_CgaCtaId ;  /* 0x00000000000879c3 */ /* 0x000ea20000008800 */
[----:B------:R-:W-:Y:S01]  /*4ff0*/  ELECT P0, URZ, PT ;  /* 0x0000000000ff782f */ /* 0x000fe20003800000 */
[----:B------:R-:W-:Y:S01]  /*5000*/  HFMA2 R0, -RZ, RZ, 0, 5.9604644775390625e-08 ;  /* 0x00000001ff007431 */ /* 0x000fe200000001ff */
[----:B------:R-:W-:-:S05]  /*5010*/  UMOV UR4, 0x40 ;  /* 0x0000004000047882 */ /* 0x000fca0000000000 */
[----:B------:R-:W-:Y:S01]  /*5020*/  UVIRTCOUNT.DEALLOC.SMPOOL 0x80 ;  /* 0x000000800000784c */ /* 0x000fe20000000000 */
[----:B------:R-:W-:Y:S02]  /*5030*/  UISETP.NE.AND UP0, UPT, UR31, URZ, UPT ;  /* 0x000000ff1f00728c */ /* 0x000fe4000bf05270 */
[----:B--2---:R-:W-:-:S09]  /*5040*/  ULEA UR8, UR8, UR4, 0x18 ;  /* 0x0000000408087291 */ /* 0x004fd2000f8ec0ff */
[----:B------:R2:W-:Y:S01]  /*5050*/  @P0 STS.U8 [UR8+0x1c], R0 ;  /* 0x00001c00ff000988 */ /* 0x0005e20008000008 */
[----:B------:R-:W-:Y:S05]  /*5060*/  BRA.U UP0, `(.L_x_93) ;  /* 0x0000000100587547 */ /* 0x000fea000b800000 */
[----:B------:R-:W-:Y:S01]  /*5070*/  UIADD3 UR5, UPT, UPT, UR17, 0x210, URZ ;  /* 0x0000021011057890 */ /* 0x000fe2000fffe0ff */
[----:B------:R-:W-:-:S03]  /*5080*/  SHF.L.U32 R2, R8, 0x1f, RZ ;  /* 0x0000001f08027819 */ /* 0x000fc600000006ff */
[----:B------:R-:W-:-:S09]  /*5090*/  ULEA UR4, UR21, UR5, 0x3 ;  /* 0x0000000515047291 */ /* 0x000fd2000f8e18ff */
[----:B------:R-:W1:Y:S02]  /*50a0*/  SYNCS.PHASECHK.TRANS64.TRYWAIT P0, [UR4], R2 ;  /* 0x00000002ff0075a7 */ /* 0x000e640008001104 */
[----:B-1----:R-:W-:Y:S05]  /*50b0*/  @!P0 BRA `(.L_x_94) ;  /* 0x0000006000288947 */ /* 0x002fea0003800000 */
.L_x_231:
[----:B------:R-:W-:-:S04]  /*50c0*/  UIADD3 UR4, UPT, UPT, UR21, 0x1, URZ ;  /* 0x0000000115047890 */ /* 0x000fc8000fffe0ff */
[----:B------:R-:W-:-:S04]  /*50d0*/  UISETP.NE.AND UP1, UPT, UR4, 0x2, UPT ;  /* 0x000000020400788c */ /* 0x000fc8000bf25270 */
[----:B---3--:R-:W-:Y:S02]  /*50e0*/  USEL UR6, URZ, 0x1, UP1 ;  /* 0x00000001ff067887 */ /* 0x008fe40008800000 */
[----:B------:R-:W-:-:S04]  /*50f0*/  USEL UR4, UR4, URZ, UP1 ;  /* 0x000000ff04047287 */ /* 0x000fc80008800000 */
[----:B------:R-:W-:Y:S01]  /*5100*/  ULEA UR4, UR4, UR5, 0x3 ;  /* 0x0000000504047291 */ /* 0x000fe2000f8e18ff */
[----:B-1----:R-:W-:-:S04]  /*5110*/  LOP3.LUT R2, R8, UR6, RZ, 0x3c, !PT ;  /* 0x0000000608027c12 */ /* 0x002fc8000f8e3cff */
[----:B------:R-:W-:Y:S01]  /*5120*/  SHF.L.U32 R2, R2, 0x1f, RZ ;  /* 0x0000001f02027819 */ /* 0x000fe200000006ff */
[----:B--2---:R-:W-:-:S04]  /*5130*/  IMAD.U32 R0, RZ, RZ, UR4 ;  /* 0x00000004ff007e24 */ /* 0x004fc8000f8e00ff */
[----:B------:R1:W2:Y:S03]  /*5140*/  SYNCS.PHASECHK.TRANS64.TRYWAIT P0, [R0+URZ], R2 ;  /* 0x00000002000075a7 */ /* 0x0002a600080011ff */
[----:B--2---:R-:W-:Y:S05]  /*5150*/  @!P0 NANOSLEEP.SYNCS 0x989680 ;  /* 0x009896800000895d */ /* 0x004fea0003900000 */
[----:B------:R-:W2:Y:S02]  /*5160*/  @!P0 SYNCS.PHASECHK.TRANS64 P0, [R0+URZ], R2 ;  /* 0x00000002000085a7 */ /* 0x000ea400080010ff */
[----:B--2---:R-:W-:Y:S05]  /*5170*/  @P0 BRA `(.L_x_95) ;  /* 0x0000000000200947 */ /* 0x004fea0003800000 */
.L_x_96:
[----:B--2---:R2:W3:Y:S02]  /*5180*/  SYNCS.PHASECHK.TRANS64.TRYWAIT P0, [R0+URZ], R2 ;  /* 0x00000002000075a7 */ /* 0x0044e400080011ff */
[----:B---3--:R-:W-:Y:S05]  /*5190*/  @!P0 NANOSLEEP.SYNCS 0x989680 ;  /* 0x009896800000895d */ /* 0x008fea0003900000 */
[----:B------:R-:W3:Y:S02]  /*51a0*/  @!P0 SYNCS.PHASECHK.TRANS64 P0, [R0+URZ], R2 ;  /* 0x00000002000085a7 */ /* 0x000ee400080010ff */
[----:B---3--:R-:W-:Y:S05]  /*51b0*/  @!P0 BRA `(.L_x_96) ;  /* 0xfffffffc00f08947 */ /* 0x008fea000383ffff */
[----:B------:R-:W-:Y:S05]  /*51c0*/  BRA `(.L_x_95) ;  /* 0x00000000000c7947 */ /* 0x000fea0003800000 */
.L_x_93:
[----:B------:R-:W-:-:S04]  /*51d0*/  UIADD3 UR4, UPT, UPT, UR17, 0x220, URZ ;  /* 0x0000022011047890 */ /* 0x000fc8000fffe0ff */
[----:B------:R-:W-:-:S09]  /*51e0*/  UPRMT UR4, UR30, 0x654, UR4 ;  /* 0x000006541e047896 */ /* 0x000fd20008000004 */
[----:B------:R-:W-:Y:S03]  /*51f0*/  SYNCS.ARRIVE.TRANS64.RED.A1T0 RZ, [UR4], RZ ;  /* 0x000000ffffff79a7 */ /* 0x000fe60008100404 */
.L_x_95:
[----:B-12---:R-:W-:Y:S01]  /*5200*/  SHF.L.U32 R2, RZ, 0x1f, RZ ;  /* 0x0000001fff027819 */ /* 0x006fe200000006ff */
[----:B------:R-:W-:Y:S01]  /*5210*/  UIADD3 UR4, UPT, UPT, UR17, 0x220, URZ ;  /* 0x0000022011047890 */ /* 0x000fe2000fffe0ff */
[----:B------:R-:W-:Y:S02]  /*5220*/  PLOP3.LUT P0, PT, PT, PT, UP0, 0x80, 0x8 ;  /* 0x000000000008781c */ /* 0x000fe40003f0f008 */
[----:B----4-:R-:W1:Y:S02]  /*5230*/  SYNCS.PHASECHK.TRANS64.TRYWAIT P1, [UR17+0x220], R2 ;  /* 0x00022002ff0075a7 */ /* 0x010e640008021111 */
[----:B-1----:R-:W-:Y:S09]  /*5240*/  @!P1 BRA `(.L_x_97) ;  /* 0x0000005c00dc9947 */ /* 0x002ff20003800000 */
.L_x_233:
[----:B------:R-:W-:Y:S01]  /*5250*/  @!UP0 UPRMT UR4, UR30, 0x654, UR4 ;  /* 0x000006541e048896 */ /* 0x000fe20008000004 */
[----:B------:R-:W-:Y:S01]  /*5260*/  LOP3.LUT R3, R3, 0xffff, RZ, 0xc0, !PT ;  /* 0x0000ffff03037812 */ /* 0x000fe200078ec0ff */
[----:B-1----:R-:W-:-:S03]  /*5270*/  IMAD.MOV.U32 R2, RZ, RZ, 0xffff ;  /* 0x0000ffffff027424 */ /* 0x002fc600078e00ff */
[----:B------:R-:W-:-:S04]  /*5280*/  SHF.R.U32.HI R3, RZ, 0x5, R3 ;  /* 0x00000005ff037819 */ /* 0x000fc80000011603 */
[----:B------:R-:W-:Y:S01]  /*5290*/  @!P0 SYNCS.ARRIVE.TRANS64.RED.A1T0 RZ, [UR4], RZ ;  /* 0x000000ffffff89a7 */ /* 0x000fe20008100404 */
[----:B------:R-:W-:Y:S01]  /*52a0*/  NOP ;  /* 0x0000000000007918 */ /* 0x000fe20000000000 */
[----:B------:R-:W1:Y:S01]  /*52b0*/  LDS R0, [UR8+0x14] ;  /* 0x00001408ff007984 */ /* 0x000e620008000800 */
[----:B------:R-:W-:-:S04]  /*52c0*/  SHF.L.U32 R2, R2, R3, RZ ;  /* 0x0000000302027219 */ /* 0x000fc800000006ff */
[----:B-1----:R-:W-:-:S04]  /*52d0*/  LOP3.LUT R0, R0, R2, RZ, 0xc0, !PT ;  /* 0x0000000200007212 */ /* 0x002fc800078ec0ff */
[----:B------:R-:W-:Y:S01]  /*52e0*/  ISETP.NE.AND P0, PT, R0, R2, PT ;  /* 0x000000020000720c */ /* 0x000fe20003f05270 */
[----:B------:R-:W-:-:S05]  /*52f0*/  IMAD.MOV.U32 R0, RZ, RZ, 0x1 ;  /* 0x00000001ff007424 */ /* 0x000fca00078e00ff */
[----:B------:R-:W-:-:S07]  /*5300*/  SHF.L.U32 R0, R0, R3, RZ ;  /* 0x0000000300007219 */ /* 0x000fce00000006ff */
[----:B------:R-:W-:Y:S05]  /*5310*/  @P0 BRA `(.L_x_98) ;  /* 0x00000000005c0947 */ /* 0x000fea0003800000 */
[----:B------:R-:W1:Y:S02]  /*5320*/  LDS R3, [UR8+0x18] ;  /* 0x00001808ff037984 */ /* 0x000e640008000800 */
[----:B-1----:R-:W-:-:S04]  /*5330*/  LOP3.LUT R3, R3, R0, RZ, 0xc0, !PT ;  /* 0x0000000003037212 */ /* 0x002fc800078ec0ff */
[----:B------:R-:W-:-:S13]  /*5340*/  ISETP.NE.AND P0, PT, R3, R0, PT ;  /* 0x000000000300720c */ /* 0x000fda0003f05270 */
[----:B------:R-:W-:Y:S05]  /*5350*/  @P0 BRA `(.L_x_99) ;  /* 0x0000000000400947 */ /* 0x000fea0003800000 */
[----:B------:R-:W-:Y:S01]  /*5360*/  R2UR UR4, R2 ;  /* 0x00000000020472ca */ /* 0x000fe200000e0000 */
[----:B------:R-:W1:Y:S01]  /*5370*/  S2R R3, SR_LANEID ;  /* 0x0000000000037919 */ /* 0x000e620000000000 */
[----:B------:R-:W-:-:S04]  /*5380*/  LOP3.LUT R0, RZ, R0, RZ, 0x33, !PT ;  /* 0x00000000ff007212 */ /* 0x000fc800078e33ff */
[----:B---3--:R-:W2:Y:S07]  /*5390*/  REDUX UR6, R0 ;  /* 0x00000000000673c4 */ /* 0x008eae0000000000 */
[----:B------:R-:W-:-:S03]  /*53a0*/  ULOP3.LUT UR5, URZ, UR4, URZ, 0x33, !UPT ;  /* 0x00000004ff057292 */ /* 0x000fc6000f8e33ff */
[----:B------:R-:W-:Y:S02]  /*53b0*/  VOTEU.ANY UR4, UPT, PT ;  /* 0x0000000000047886 */ /* 0x000fe400038e0100 */
[----:B------:R-:W-:Y:S01]  /*53c0*/  UFLO.U32 UR4, UR4 ;  /* 0x00000004000472bd */ /* 0x000fe200080e0000 */
[----:B------:R-:W-:-:S04]  /*53d0*/  IMAD.U32 R2, RZ, RZ, UR5 ;  /* 0x00000005ff027e24 */ /* 0x000fc8000f8e00ff */
[----:B------:R-:W3:Y:S02]  /*53e0*/  REDUX UR7, R2 ;  /* 0x00000000020773c4 */ /* 0x000ee40000000000 */
[----:B------:R4:W-:Y:S01]  /*53f0*/  UTCATOMSWS.AND URZ, UR5 ;  /* 0x0000000500ff79e3 */ /* 0x0009e20008000000 */
[----:B--2---:R-:W-:Y:S01]  /*5400*/  IMAD.U32 R0, RZ, RZ, UR6 ;  /* 0x00000006ff007e24 */ /* 0x004fe2000f8e00ff */
[----:B-1----:R-:W-:Y:S01]  /*5410*/  ISETP.EQ.U32.AND P0, PT, R3, UR4, PT ;  /* 0x0000000403007c0c */ /* 0x002fe2000bf02070 */
[----:B---3--:R-:W-:-:S12]  /*5420*/  IMAD.U32 R2, RZ, RZ, UR7 ;  /* 0x00000007ff027e24 */ /* 0x008fd8000f8e00ff */
[----:B------:R4:W-:Y:S04]  /*5430*/  @P0 ATOMS.AND RZ, [UR8+0x14], R2 ;  /* 0x00001402ffff098c */ /* 0x0009e8000a800008 */
[----:B------:R4:W-:Y:S01]  /*5440*/  @P0 ATOMS.AND RZ, [UR8+0x18], R0 ;  /* 0x00001800ffff098c */ /* 0x0009e2000a800008 */
[----:B------:R-:W-:Y:S05]  /*5450*/  BRA `(.L_x_100) ;  /* 0x0000000000147947 */ /* 0x000fea0003800000 */
.L_x_99:
[----:B------:R-:W-:Y:S02]  /*5460*/  MOV R2, 0x5480 ;  /* 0x0000548000027802 */ /* 0x000fe40000000f00 */
[----:B---3-5:R-:W-:Y:S05]  /*5470*/  CALL.REL.NOINC `($__internal_0_$__cuda_sm10x_tcgen05_guardrail_trap_col_being_dealloced_not_returned_by_alloc) ;  /* 0x0000006000c07944 */ /* 0x028fea0003c00000 */
[----:B------:R-:W-:Y:S05]  /*5480*/  BRA `(.L_x_100) ;  /* 0x0000000000087947 */ /* 0x000fea0003800000 */
.L_x_98:
[----:B------:R-:W-:Y:S02]  /*5490*/  MOV R2, 0x54b0 ;  /* 0x000054b000027802 */ /* 0x000fe40000000f00 */
[----:B---3-5:R-:W-:Y:S05]  /*54a0*/  CALL.REL.NOINC `($__internal_2_$__cuda_sm10x_tcgen05_guardrail_trap_unallocated_columns_being_dealloced) ;  /* 0x0000006000cc7944 */ /* 0x028fea0003c00000 */
.L_x_100:
[----:B------:R-:W-:Y:S01]  /*54b0*/  NOP ;  /* 0x0000000000007918 */ /* 0x000fe20000000000 */
[----:B----4-:R-:W-:Y:S05]  /*54c0*/  EXIT ;  /* 0x000000000000794d */ /* 0x010fea0003800000 */
.L_x_72:
[----:B------:R-:W-:-:S09]  /*54d0*/  UISETP.NE.OR UP0, UPT, UR18, 0x3, !UP3 ;  /* 0x000000031200788c */ /* 0x000fd2000df05670 */
[----:B------:R-:W-:Y:S05]  /*54e0*/  BRA.U UP0, `(.L_x_101) ;  /* 0x0000001500607547 */ /* 0x000fea000b800000 */
[----:B------:R-:W2:Y:S01]  /*54f0*/  LDCU.64 UR4, c[0x0][0x988] ;  /* 0x00013100ff0477ac */ /* 0x000ea20008000a00 */
[----:B------:R-:W3:Y:S01]  /*5500*/  S2UR UR10, SR_CgaCtaId ;  /* 0x00000000000a79c3 */ /* 0x000ee20000008800 */
[----:B------:R-:W-:Y:S01]  /*5510*/  HFMA2 R10, -RZ, RZ, 0, 5.9604644775390625e-08 ;  /* 0x00000001ff0a7431 */ /* 0x000fe200000001ff */
[----:B------:R-:W-:Y:S01]  /*5520*/  MOV R9, RZ ;  /* 0x000000ff00097202 */ /* 0x000fe20000000f00 */
[----:B------:R-:W4:Y:S01]  /*5530*/  LDCU UR49, c[0x0][0x370] ;  /* 0x00006e00ff3177ac */ /* 0x000f220008000800 */
[----:B------:R-:W-:Y:S01]  /*5540*/  HFMA2 R3, -RZ, RZ, 0, 0.00048828125 ;  /* 0x00001000ff037431 */ /* 0x000fe200000001ff */
[----:B------:R-:W4:Y:S03]  /*5550*/  LDCU.128 UR52, c[0x0][0xc10] ;  /* 0x00018200ff3477ac */ /* 0x000f260008000c00 */
[----:B------:R-:W1:Y:S01]  /*5560*/  LDC.64 R12, c[0x0][0x348] ;  /* 0x0000d200ff0c7b82 */ /* 0x000e620000000a00 */
[----:B------:R-:W3:Y:S01]  /*5570*/  LDCU UR44, c[0x0][0x374] ;  /* 0x00006e80ff2c77ac */ /* 0x000ee20008000800 */
[----:B------:R-:W3:Y:S01]  /*5580*/  LDCU.64 UR46, c[0x0][0x990] ;  /* 0x00013200ff2e77ac */ /* 0x000ee20008000a00 */
[----:B------:R-:W3:Y:S01]  /*5590*/  LDCU UR31, c[0x0][0xc0c] ;  /* 0x00018180ff1f77ac */ /* 0x000ee20008000800 */
[----:B--2---:R-:W-:Y:S01]  /*55a0*/  UISETP.NE.U32.AND UP0, UPT, UR4, URZ, UPT ;  /* 0x000000ff0400728c */ /* 0x004fe2000bf05070 */
[----:B------:R-:W2:Y:S01]  /*55b0*/  LDCU.128 UR56, c[0x0][0xa80] ;  /* 0x00015000ff3877ac */ /* 0x000ea20008000c00 */
[----:B------:R-:W2:Y:S01]  /*55c0*/  LDCU UR70, c[0x0][0xc20] ;  /* 0x00018400ff4677ac */ /* 0x000ea20008000800 */
[----:B------:R-:W1:Y:S01]  /*55d0*/  LDCU UR4, c[0x0][0xc30] ;  /* 0x00018600ff0477ac */ /* 0x000e620008000800 */
[----:B------:R-:W1:Y:S01]  /*55e0*/  LDCU.128 UR60, c[0x0][0xa90] ;  /* 0x00015200ff3c77ac */ /* 0x000e620008000c00 */
[----:B------:R-:W-:Y:S01]  /*55f0*/  UMOV UR42, 0x400 ;  /* 0x00000400002a7882 */ /* 0x000fe20000000000 */
[----:B----4-:R-:W-:-:S02]  /*5600*/  UIMAD.WIDE.U32 UR6, UR49, UR52, URZ ;  /* 0x00000034310672a5 */ /* 0x010fc4000f8e00ff */
[----:B---3--:R-:W-:Y:S02]  /*5610*/  UIMAD.WIDE.U32 UR8, UR44, UR55, URZ ;  /* 0x000000372c0872a5 */ /* 0x008fe4000f8e00ff */
[----:B------:R-:W-:Y:S02]  /*5620*/  UISETP.NE.AND.EX UP6, UPT, UR5, URZ, UPT, UP0 ;  /* 0x000000ff0500728c */ /* 0x000fe4000bfc5300 */
[----:B------:R-:W-:Y:S02]  /*5630*/  ULEA UR42, UR10, UR42, 0x18 ;  /* 0x0000002a0a2a7291 */ /* 0x000fe4000f8ec0ff */
[----:B------:R-:W-:Y:S02]  /*5640*/  UISETP.NE.AND UP0, UPT, UR39, 0x1, UPT ;  /* 0x000000012700788c */ /* 0x000fe4000bf05270 */
[----:B------:R-:W-:Y:S02]  /*5650*/  UISETP.NE.U32.AND UP0, UPT, UR46, URZ, UPT ;  /* 0x000000ff2e00728c */ /* 0x000fe4000bf05070 */
[----:B------:R-:W-:-:S02]  /*5660*/  UIADD3 UR51, UPT, UPT, UR42, 0x1b8, URZ ;  /* 0x000001b82a337890 */ /* 0x000fc4000fffe0ff */
[----:B------:R-:W-:Y:S02]  /*5670*/  UIADD3 UR50, UPT, UPT, UR42, 0x1f8, URZ ;  /* 0x000001f82a327890 */ /* 0x000fe4000fffe0ff */
[----:B------:R-:W-:Y:S02]  /*5680*/  UIADD3 UR43, UPT, UPT, UR42, 0x1a0, URZ ;  /* 0x000001a02a2b7890 */ /* 0x000fe4000fffe0ff */
[----:B------:R-:W-:Y:S02]  /*5690*/  UIADD3 UR33, UPT, UPT, UR42, 0x1a8, URZ ;  /* 0x000001a82a217890 */ /* 0x000fe4000fffe0ff */
[----:B------:R-:W-:Y:S02]  /*56a0*/  UIADD3 UR25, UPT, UPT, UR42, 0x1b0, URZ ;  /* 0x000001b02a197890 */ /* 0x000fe4000fffe0ff */
[----:B------:R-:W-:Y:S02]  /*56b0*/  UISETP.GE.AND UP3, UPT, UR39, 0x1, UPT ;  /* 0x000000012700788c */ /* 0x000fe4000bf66270 */
[----:B------:R-:W-:-:S02]  /*56c0*/  UISETP.NE.AND UP3, UPT, UR31, 0x1, UPT ;  /* 0x000000011f00788c */ /* 0x000fc4000bf65270 */
[----:B------:R-:W-:Y:S01]  /*56d0*/  UISETP.NE.AND.EX UP5, UPT, UR47, URZ, UPT, UP0 ;  /* 0x000000ff2f00728c */ /* 0x000fe2000bfa5300 */
[----:B------:R-:W-:Y:S01]  /*56e0*/  UMOV UR68, UR7 ;  /* 0x0000000700447c82 */ /* 0x000fe20008000000 */
[----:B------:R-:W-:Y:S01]  /*56f0*/  UMOV UR67, UR9 ;  /* 0x0000000900437c82 */ /* 0x000fe20008000000 */
[----:B------:R-:W-:Y:S02]  /*5700*/  UISETP.NE.AND UP3, UPT, UR54, 0x1, UPT ;  /* 0x000000013600788c */ /* 0x000fe4000bf65270 */
[----:B--2---:R-:W-:Y:S01]  /*5710*/  UISETP.NE.AND UP0, UPT, UR56, 0x1, UPT ;  /* 0x000000013800788c */ /* 0x004fe2000bf05270 */
[----:B------:R-:W2:Y:S01]  /*5720*/  LDCU UR71, c[0x0][0xaa0] ;  /* 0x00015400ff4777ac */ /* 0x000ea20008000800 */
[----:B------:R-:W-:Y:S01]  /*5730*/  UPLOP3.LUT UP2, UPT, UPT, UPT, UPT, 0x40, 0x4 ;  /* 0x000000000004789c */ /* 0x000fe20003f4e870 */
[----:B------:R-:W3:Y:S01]  /*5740*/  LDCU.64 UR40, c[0x0][0xc28] ;  /* 0x00018500ff2877ac */ /* 0x000ee20008000a00 */
[----:B------:R-:W-:Y:S02]  /*5750*/  UPRMT UR51, UR10, 0x654, UR51 ;  /* 0x000006540a337896 */ /* 0x000fe40008000033 */
[----:B------:R-:W-:-:S02]  /*5760*/  UPRMT UR50, URZ, 0x654, UR50 ;  /* 0x00000654ff327896 */ /* 0x000fc40008000032 */
[----:B------:R-:W-:Y:S02]  /*5770*/  UPRMT UR66, UR10, 0x654, UR43 ;  /* 0x000006540a427896 */ /* 0x000fe4000800002b */
[----:B------:R-:W-:Y:S02]  /*5780*/  UPRMT UR65, UR10, 0x654, UR33 ;  /* 0x000006540a417896 */ /* 0x000fe40008000021 */
[----:B------:R-:W-:Y:S02]  /*5790*/  UPRMT UR64, UR10, 0x654, UR25 ;  /* 0x000006540a407896 */ /* 0x000fe40008000019 */
[----:B------:R-:W-:Y:S02]  /*57a0*/  USHF.R.U32.HI UR68, URZ, UR53, UR68 ;  /* 0x00000035ff447299 */ /* 0x000fe40008011644 */
[----:B------:R-:W-:Y:S02]  /*57b0*/  USHF.R.U32.HI UR67, URZ, UR70, UR67 ;  /* 0x00000046ff437299 */ /* 0x000fe40008011643 */
[----:B-1----:R-:W-:-:S02]  /*57c0*/  UISETP.NE.AND UP4, UPT, UR4, 0x1, UPT ;  /* 0x000000010400788c */ /* 0x002fc4000bf85270 */
[----:B------:R-:W-:Y:S02]  /*57d0*/  UISETP.NE.AND UP3, UPT, UR59, 0x1, UPT ;  /* 0x000000013b00788c */ /* 0x000fe4000bf65270 */
[----:B--23--:R-:W-:-:S11]  /*57e0*/  UISETP.NE.AND UP0, UPT, UR62, 0x1, UPT ;  /* 0x000000013e00788c */ /* 0x00cfd6000bf05270 */
.L_x_112:
[----:B------:R-:W-:Y:S04]  /*57f0*/  SHF.L.U32 R2, R9, 0x1f, RZ ;  /* 0x0000001f09027819 */ /* 0x000fe800000006ff */
[----:B------:R-:W1:Y:S02]  /*5800*/  SYNCS.PHASECHK.TRANS64.TRYWAIT P0, [UR42+0x1f0], R2 ;  /* 0x0001f002ff0075a7 */ /* 0x000e64000800112a */
[----:B-12---:R-:W-:Y:S05]  /*5810*/  @!P0 BRA `(.L_x_102) ;  /* 0x0000005800808947 */ /* 0x006fea0003800000 */
.L_x_235:
[----:B------:R-:W2:Y:S01]  /*5820*/  LDS.128 R4, [UR42+0x230] ;  /* 0x0002302aff047984 */ /* 0x000ea20008000c00 */
[----:B------:R-:W-:Y:S01]  /*5830*/  UISETP.GE.AND UP0, UPT, UR39, 0x1, UPT ;  /* 0x000000012700788c */ /* 0x000fe2000bf06270 */
[----:B------:R-:W-:Y:S01]  /*5840*/  @!PT LDS RZ, [RZ] ;  /* 0x00000000fffff984 */ /* 0x000fe20000000800 */
[----:B------:R-:W-:Y:S01]  /*5850*/  @!PT LDS RZ, [RZ] ;  /* 0x00000000fffff984 */ /* 0x000fe20000000800 */
[----:B------:R-:W-:Y:S01]  /*5860*/  @!PT LDS RZ, [RZ] ;  /* 0x00000000fffff984 */ /* 0x000fe20000000800 */
[----:B------:R-:W-:Y:S01]  /*5870*/  @!PT LDS RZ, [RZ] ;  /* 0x00000000fffff984 */ /* 0x000fe20000000800 */
[----:B------:R3:W-:Y:S06]  /*5880*/  MEMBAR.ALL.CTA ;  /* 0x0000000000007992 */ /* 0x0007ec0000008000 */
[----:B---3--:R-:W3:Y:S02]  /*5890*/  FENCE.VIEW.ASYNC.S ;  /* 0x00000000000073c6 */ /* 0x008ee40000000000 */
[----:B---3--:R-:W-:Y:S01]  /*58a0*/  SYNCS.ARRIVE.TRANS64.RED.A1T0 RZ, [UR50], RZ ;  /* 0x000000ffffff79a7 */ /* 0x008fe20008100432 */
[----:B--2---:R-:W-:Y:S11]  /*58b0*/  LOP3.LUT P0, RZ, R6, 0x1, RZ, 0xc0, !PT ;  /* 0x0000000106ff7812 */ /* 0x004ff6000780c0ff */
[----:B------:R-:W-:Y:S02]  /*58c0*/  @!UPT UIADD3 URZ, UPT, UPT, URZ, URZ, URZ ;  /* 0x000000fffffff290 */ /* 0x000fe4000fffe0ff */
[----:B------:R-:W-:Y:S01]  /*58d0*/  VOTEU.ANY UP3, P0 ;  /* 0x0000000000ff7886 */ /* 0x000fe20000060100 */
[----:B------:R-:W-:Y:S11]  /*58e0*/  PLOP3.LUT P0, PT, PT, PT, UP3, 0x80, 0x8 ;  /* 0x000000000008781c */ /* 0x000ff60003f0f038 */
[----:B------:R-:W-:Y:S02]  /*58f0*/  @!UPT UIADD3 URZ, UPT, UPT, URZ, URZ, URZ ;  /* 0x000000fffffff290 */ /* 0x000fe4000fffe0ff */
[----:B-1----:R-:W-:Y:S02]  /*5900*/  @P0 MOV R2, R4 ;  /* 0x0000000400020202 */ /* 0x002fe40000000f00 */
[----:B------:R-:W-:Y:S02]  /*5910*/  @P0 LOP3.LUT R0, R5, 0xffff, RZ, 0xc0, !PT ;  /* 0x0000ffff05000812 */ /* 0x000fe400078ec0ff */
[----:B------:R-:W-:Y:S02]  /*5920*/  @P0 R2UR UR5, R2 ;  /* 0x00000000020502ca */ /* 0x000fe400000e0000 */
[----:B------:R-:W-:Y:S11]  /*5930*/  @P0 R2UR UR4, R0 ;  /* 0x00000000000402ca */ /* 0x000ff600000e0000 */
[----:B------:R-:W-:Y:S02]  /*5940*/  @UP3 UMOV UR23, UR5 ;  /* 0x0000000500173c82 */ /* 0x000fe40008000000 */
[----:B------:R-:W-:Y:S01]  /*5950*/  @UP3 UMOV UR15, UR4 ;  /* 0x00000004000f3c82 */ /* 0x000fe20008000000 */
[----:B------:R-:W-:Y:S05]  /*5960*/  BRA.U !UP0, `(.L_x_103) ;  /* 0x0000000108c07547 */ /* 0x000fea000b800000 */
[----:B------:R-:W-:Y:S02]  /*5970*/  UIMAD.WIDE.U32 UR8, UR15, UR55, URZ ;  /* 0x000000370f0872a5 */ /* 0x000fe4000f8e00ff */
[----:B------:R-:W-:Y:S02]  /*5980*/  UP2UR UR14, UPR, URZ, 0x4 ;  /* 0x00000004ff0e7883 */ /* 0x000fe40008000000 */
[----:B------:R-:W-:Y:S02]  /*5990*/  UISETP.NE.AND UP2, UPT, UR54, 0x1, UPT ;  /* 0x000000013600788c */ /* 0x000fe4000bf45270 */
[----:B------:R-:W-:Y:S02]  /*59a0*/  UIMAD.WIDE.U32 UR10, UR23, UR52, URZ ;  /* 0x00000034170a72a5 */ /* 0x000fe4000f8e00ff */
[----:B------:R-:W-:Y:S02]  /*59b0*/  USEL UR4, UR44, UR67, !UP2 ;  /* 0x000000432c047287 */ /* 0x000fe4000d000000 */
[----:B------:R-:W-:Y:S02]  /*59c0*/  UISETP.NE.AND UP0, UPT, UR31, 0x1, UPT ;  /* 0x000000011f00788c */ /* 0x000fe4000bf05270 */
[----:B------:R-:W-:Y:S02]  /*59d0*/  UP2UR UR18, UPR, URZ, 0x2 ;  /* 0x00000002ff127883 */ /* 0x000fe40008000000 */
[----:B------:R-:W-:Y:S02]  /*59e0*/  UISETP.NE.AND UP1, UPT, UR39, 0x1, UPT ;  /* 0x000000012700788c */ /* 0x000fe4000bf25270 */
[----:B------:R-:W-:Y:S02]  /*59f0*/  UIMAD.WIDE.U32 UR12, UR4, UR40, URZ ;  /* 0x00000028040c72a5 */ /* 0x000fe4000f8e00ff */
[----:B------:R-:W-:Y:S01]  /*5a00*/  USEL UR7, UR49, UR68, !UP0 ;  /* 0x0000004431077287 */ /* 0x000fe2000c000000 */
[----:B------:R-:W-:Y:S02]  /*5a10*/  UMOV UR5, UR9 ;  /* 0x0000000900057c82 */ /* 0x000fe40008000000 */
[----:B------:R-:W-:Y:S02]  /*5a20*/  USHF.R.U32.HI UR6, URZ, UR70, UR5 ;  /* 0x00000046ff067299 */ /* 0x000fe40008011605 */
[----:B------:R-:W-:Y:S02]  /*5a30*/  UIMAD.WIDE.U32 UR16, UR7, UR40, URZ ;  /* 0x00000028071072a5 */ /* 0x000fe4000f8e00ff */
[----:B------:R-:W-:Y:S02]  /*5a40*/  USEL UR6, UR15, UR6, !UP2 ;  /* 0x000000060f067287 */ /* 0x000fe4000d000000 */
[----:B------:R-:W-:Y:S01]  /*5a50*/  UISETP.NE.AND UP2, UPT, UR14, URZ, UPT ;  /* 0x000000ff0e00728c */ /* 0x000fe2000bf45270 */
[----:B------:R-:W-:Y:S01]  /*5a60*/  UMOV UR5, UR11 ;  /* 0x0000000b00057c82 */ /* 0x000fe20008000000 */
[----:B------:R-:W-:Y:S02]  /*5a70*/  UIMAD.WIDE.U32 UR10, UR6, UR40, URZ ;  /* 0x00000028060a72a5 */ /* 0x000fe4000f8e00ff */
[----:B------:R-:W-:Y:S03]  /*5a80*/  USHF.R.U32.HI UR8, URZ, UR53, UR5 ;  /* 0x00000035ff087299 */ /* 0x000fe60008011605 */
[----:B------:R-:W-:Y:S02]  /*5a90*/  UMOV UR5, UR13 ;  /* 0x0000000d00057c82 */ /* 0x000fe40008000000 */
[----:B------:R-:W-:Y:S03]  /*5aa0*/  @UP1 USHF.R.U32.HI UR4, URZ, UR41, UR5 ;  /* 0x00000029ff041299 */ /* 0x000fe60008011605 */
[----:B------:R-:W-:Y:S01]  /*5ab0*/  UMOV UR5, UR17 ;  /* 0x0000001100057c82 */ /* 0x000fe20008000000 */
[----:B------:R-:W-:Y:S02]  /*5ac0*/  UIMAD UR4, UR39, UR4, URZ ;  /* 0x00000004270472a4 */ /* 0x000fe4000f8e02ff */
[----:B------:R-:W-:Y:S02]  /*5ad0*/  @UP1 USHF.R.U32.HI UR7, URZ, UR41, UR5 ;  /* 0x00000029ff071299 */ /* 0x000fe40008011605 */
[----:B------:R-:W-:Y:S02]  /*5ae0*/  USEL UR5, UR23, UR8, !UP0 ;  /* 0x0000000817057287 */ /* 0x000fe4000c000000 */
[----:B------:R-:W-:Y:S02]  /*5af0*/  UIMAD UR8, UR39, UR7, URZ ;  /* 0x00000007270872a4 */ /* 0x000fe4000f8e02ff */
[----:B------:R-:W-:Y:S03]  /*5b00*/  UISETP.GE.AND UP0, UPT, UR6, UR4, UPT ;  /* 0x000000040600728c */ /* 0x000fe6000bf06270 */
[----:B------:R-:W-:Y:S01]  /*5b10*/  UMOV UR4, UR11 ;  /* 0x0000000b00047c82 */ /* 0x000fe20008000000 */
[----:B------:R-:W-:Y:S02]  /*5b20*/  UISETP.GE.OR UP0, UPT, UR5, UR8, UP0 ;  /* 0x000000080500728c */ /* 0x000fe40008706670 */
[----:B------:R-:W-:Y:S02]  /*5b30*/  USHF.R.U32.HI UR4, URZ, UR41, UR4 ;  /* 0x00000029ff047299 */ /* 0x000fe40008011604 */
[----:B------:R-:W-:Y:S02]  /*5b40*/  UIMAD.WIDE.U32 UR8, UR5, UR40, URZ ;  /* 0x00000028050872a5 */ /* 0x000fe4000f8e00ff */
[----:B------:R-:W-:Y:S04]  /*5b50*/  USEL UR10, UR6, UR4, !UP1 ;  /* 0x00000004060a7287 */ /* 0x000fe8000c800000 */
[----:B------:R-:W-:Y:S01]  /*5b60*/  UIADD3 UR11, UPT, UPT, -UR10, URZ, URZ ;  /* 0x000000ff0a0b7290 */ /* 0x000fe2000fffe1ff */
[----:B------:R-:W-:Y:S02]  /*5b70*/  @!UP0 UMOV UR4, UR9 ;  /* 0x0000000900048c82 */ /* 0x000fe40008000000 */
[----:B------:R-:W-:Y:S02]  /*5b80*/  @!UP0 USHF.R.U32.HI UR4, URZ, UR41, UR4 ;  /* 0x00000029ff048299 */ /* 0x000fe40008011604 */
[----:B------:R-:W-:Y:S02]  /*5b90*/  UIMAD UR8, UR39, UR11, UR6 ;  /* 0x0000000b270872a4 */ /* 0x000fe4000f8e0206 */
[----:B------:R-:W-:Y:S02]  /*5ba0*/  @!UP0 USEL UR4, UR5, UR4, !UP1 ;  /* 0x0000000405048287 */ /* 0x000fe4000c800000 */
[----:B------:R-:W-:Y:S02]  /*5bb0*/  UISETP.NE.AND UP1, UPT, UR18, URZ, UPT ;  /* 0x000000ff1200728c */ /* 0x000fe4000bf25270 */
[----:B------:R-:W-:Y:S02]  /*5bc0*/  @!UP0 UIMAD UR7, UR7, UR8, UR4 ;  /* 0x00000008070782a4 */ /* 0x000fe4000f8e0204 */
[----:B------:R-:W-:Y:S02]  /*5bd0*/  @!UP0 UIADD3 UR9, UPT, UPT, UR10, -UR4, URZ ;  /* 0x800000040a098290 */ /* 0x000fe4000fffe0ff */
[----:B------:R-:W-:Y:S02]  /*5be0*/  UIADD3 UR8, UPT, UPT, -UR6, URZ, URZ ;  /* 0x000000ff06087290 */ /* 0x000fe4000fffe1ff */
[----:B------:R-:W-:Y:S02]  /*5bf0*/  UIADD3 UR4, UPT, UPT, -UR5, URZ, URZ ;  /* 0x000000ff05047290 */ /* 0x000fe4000fffe1ff */
[----:B------:R-:W-:Y:S03]  /*5c00*/  @!UP0 UIMAD UR6, UR9, UR39, UR5 ;  /* 0x00000027090682a4 */ /* 0x000fe6000f8e0205 */
[----:B------:R-:W-:Y:S01]  /*5c10*/  @!UP0 UMOV UR5, UR7 ;  /* 0x0000000700058c82 */ /* 0x000fe20008000000 */
[----:B------:R-:W-:Y:S02]  /*5c20*/  UIMAD UR7, UR31, UR4, UR23 ;  /* 0x000000041f0772a4 */ /* 0x000fe4000f8e0217 */
[----:B------:R-:W-:Y:S02]  /*5c30*/  UIMAD UR4, UR54, UR8, UR15 ;  /* 0x00000008360472a4 */ /* 0x000fe4000f8e020f */
[----:B------:R-:W-:Y:S02]  /*5c40*/  UIMAD UR23, UR5, UR31, UR7 ;  /* 0x0000001f051772a4 */ /* 0x000fe4000f8e0207 */
[----:B------:R-:W-:Y:S11]  /*5c50*/  UIMAD UR15, UR6, UR54, UR4 ;  /* 0x00000036060f72a4 */ /* 0x000ff6000f8e0204 */
[----:B------:R-:W-:Y:S01]  /*5c60*/  @!UPT UIADD3 URZ, UPT, UPT, URZ, URZ, URZ ;  /* 0x000000fffffff290 */ /* 0x000fe2000fffe0ff */
.L_x_103:
[----:B------:R-:W1:Y:S01]  /*5c70*/  @!UP4 LDCU.128 UR8, c[0x0][0xc10] ;  /* 0x00018200ff08c7ac */ /* 0x000e620008000c00 */
[----:B------:R-:W-:Y:S02]  /*5c80*/  ISETP.NE.U32.AND P1, PT, RZ, UR46, PT ;  /* 0x0000002eff007c0c */ /* 0x000fe4000bf25070 */
[----:B------:R-:W-:Y:S02]  /*5c90*/  SHF.L.U32 R8, R10, 0x1f, RZ ;  /* 0x0000001f0a087819 */ /* 0x000fe400000006ff */
[----:B------:R-:W-:Y:S01]  /*5ca0*/  ISETP.NE.AND.EX P1, PT, RZ, UR47, PT, P1 ;  /* 0x0000002fff007c0c */ /* 0x000fe2000bf25310 */
[----:B------:R-:W2:Y:S01]  /*5cb0*/  @!UP4 LDCU UR5, c[0x0][0xc0c] ;  /* 0x00018180ff05c7ac */ /* 0x000ea20008000800 */
[----:B-1----:R-:W-:Y:S07]  /*5cc0*/  UIMAD.WIDE.U32 UR6, UR23, UR8, URZ ;  /* 0x00000008170672a5 */ /* 0x002fee000f8e00ff */
[----:B------:R-:W-:Y:S01]  /*5cd0*/  @!UP4 UMOV UR4, UR7 ;  /* 0x000000070004cc82 */ /* 0x000fe20008000000 */
[----:B--2---:R-:W-:Y:S02]  /*5ce0*/  @!UP4 UISETP.NE.AND UP0, UPT, UR5, 0x1, UPT ;  /* 0x000000010500c88c */ /* 0x004fe4000bf05270 */
[----:B------:R-:W-:Y:S02]  /*5cf0*/  @!UP4 USHF.R.U32.HI UR4, URZ, UR9, UR4 ;  /* 0x00000009ff04c299 */ /* 0x000fe40008011604 */
[----:B------:R-:W-:Y:S02]  /*5d00*/  UIMAD.WIDE.U32 UR6, UR15, UR11, URZ ;  /* 0x0000000b0f0672a5 */ /* 0x000fe4000f8e00ff */
[----:B------:R-:W-:Y:S02]  /*5d10*/  @!UP4 USEL UR8, UR23, UR4, !UP0 ;  /* 0x000000041708c287 */ /* 0x000fe4000c000000 */
[----:B------:R-:W-:Y:S03]  /*5d20*/  @!UP4 UISETP.NE.AND UP0, UPT, UR10, 0x1, UPT ;  /* 0x000000010a00c88c */ /* 0x000fe6000bf05270 */
[----:B------:R-:W-:Y:S01]  /*5d30*/  @!UP4 UMOV UR6, UR7 ;  /* 0x000000070006cc82 */ /* 0x000fe20008000000 */
[----:B------:R-:W-:Y:S01]  /*5d40*/  USHF.L.U32 UR7, UR19, 0x7, URZ ;  /* 0x0000000713077899 */ /* 0x000fe200080006ff */
[----:B------:R-:W1:Y:S02]  /*5d50*/  @!UP4 LDCU UR4, c[0x0][0xc20] ;  /* 0x00018400ff04c7ac */ /* 0x000e640008000800 */
[----:B-1----:R-:W-:Y:S04]  /*5d60*/  @!UP4 USHF.R.U32.HI UR6, URZ, UR4, UR6 ;  /* 0x00000004ff06c299 */ /* 0x002fe80008011606 */
[----:B------:R-:W-:Y:S04]  /*5d70*/  @!UP4 USEL UR6, UR15, UR6, !UP0 ;  /* 0x000000060f06c287 */ /* 0x000fe8000c000000 */
[----:B------:R-:W-:Y:S02]  /*5d80*/  @!UP4 UIADD3 UR4, UPT, UPT, -UR8, UR6, URZ ;  /* 0x000000060804c290 */ /* 0x000fe4000fffe1ff */
[----:B------:R-:W-:Y:S02]  /*5d90*/  @!UP4 UIADD3 UR6, UPT, UPT, UR8, -UR6, URZ ;  /* 0x800000060806c290 */ /* 0x000fe4000fffe0ff */
[----:B------:R-:W-:Y:S02]  /*5da0*/  @!UP4 UIMAD UR23, UR4, UR5, UR23 ;  /* 0x000000050417c2a4 */ /* 0x000fe4000f8e0217 */
[----:B------:R-:W-:Y:S01]  /*5db0*/  @!UP4 UIMAD UR15, UR6, UR10, UR15 ;  /* 0x0000000a060fc2a4 */ /* 0x000fe2000f8e020f */
[----:B------:R-:W-:Y:S11]  /*5dc0*/  BRA.U UP2, `(.L_x_104) ;  /* 0x0000000102107547 */ /* 0x000ff6000b800000 */
[----:B------:R-:W-:Y:S04]  /*5dd0*/  MOV R2, UR69 ;  /* 0x0000004500027c02 */ /* 0x000fe80008000f00 */
[----:B------:R-:W-:Y:S04]  /*5de0*/  SHF.L.U32 R2, R2, 0x1f, RZ ;  /* 0x0000001f02027819 */ /* 0x000fe800000006ff */
[----:B------:R-:W1:Y:S02]  /*5df0*/  SYNCS.PHASECHK.TRANS64.TRYWAIT P2, [UR42+0x1e8], R2 ;  /* 0x0001e802ff0075a7 */ /* 0x000e64000804112a */
[----:B-1----:R-:W-:Y:S05]  /*5e00*/  @!P2 BRA `(.L_x_105) ;  /* 0x00000054001ca947 */ /* 0x002fea0003800000 */
.L_x_104:
[----:B------:R-:W-:Y:S05]  /*5e10*/  BRA.U !UP5, `(.L_x_106) ;  /* 0x000000010d387547 */ /* 0x000fea000b800000 */
[----:B------:R-:W-:Y:S01]  /*5e20*/  UPLOP3.LUT UP1, UPT, UPT, UPT, UP6, 0x80, 0x8 ;  /* 0x000000000008789c */ /* 0x000fe20003f2f060 */
[----:B-1----:R-:W-:Y:S01]  /*5e30*/  HFMA2 R0, -RZ, RZ, 0, 5.9604644775390625e-08 ;  /* 0x00000001ff007431 */ /* 0x002fe200000001ff */
[----:B------:R-:W1:Y:S01]  /*5e40*/  LDCU.64 UR8, c[0x0][0x358] ;  /* 0x00006b00ff0877ac */ /* 0x000e620008000a00 */
[----:B------:R-:W-:Y:S03]  /*5e50*/  IMAD.MOV.U32 R45, RZ, RZ, 0x1 ;  /* 0x00000001ff2d7424 */ /* 0x000fe600078e00ff */
[----:B------:R-:W-:Y:S05]  /*5e60*/  PLOP3.LUT P2, PT, PT, PT, UP1, 0x80, 0x8 ;  /* 0x000000000008781c */ /* 0x000fea0003f4f018 */
[----:B------:R-:W2:Y:S01]  /*5e70*/  @UP1 LDCU.64 UR4, c[0x0][0x988] ;  /* 0x00013100ff0417ac */ /* 0x000ea20008000a00 */
[----:B------:R-:W-:Y:S07]  /*5e80*/  @UP1 UIMAD UR6, UR48, UR46, URZ ;  /* 0x0000002e300612a4 */ /* 0x000fee000f8e02ff */
[----:B------:R-:W-:Y:S01]  /*5e90*/  @!P2 PRMT R45, R0, 0x7610, R45 ;  /* 0x00007610002da816 */ /* 0x000fe2000000002d */
[----:B--2---:R-:W-:Y:S06]  /*5ea0*/  @UP1 UIMAD.WIDE UR4, UR6, 0x4, UR4 ;  /* 0x00000004060418a5 */ /* 0x004fec000f8e0204 */
[----:B------:R-:W-:Y:S01]  /*5eb0*/  IMAD.U32 R14, RZ, RZ, UR4 ;  /* 0x00000004ff0e7e24 */ /* 0x000fe2000f8e00ff */
[----:B------:R-:W-:Y:S04]  /*5ec0*/  MOV R15, UR5 ;  /* 0x00000005000f7c02 */ /* 0x000fe80008000f00 */
[----:B------:R-:W2:Y:S01]  /*5ed0*/  @!UP1 LDCU UR4, c[0x0][0x980] ;  /* 0x00013000ff0497ac */ /* 0x000ea20008000800 */
[----:B-1---5:R3:W5:Y:S02]  /*5ee0*/  @P2 LDG.E R27, desc[UR8][R14.64] ;  /* 0x000000080e1b2981 */ /* 0x022764000c1e1900 */
[----:B--23--:R-:W-:Y:S07]  /*5ef0*/  @!P2 IMAD.U32 R27, RZ, RZ, UR4 ;  /* 0x00000004ff1bae24 */ /* 0x00cfee000f8e00ff */
.L_x_106:
[----:B-----5:R-:W-:Y:S01]  /*5f00*/  @!P1 FSETP.EQ.AND P3, PT, R27, RZ, PT ;  /* 0x000000ff1b00920b */ /* 0x020fe20003f62000 */
[----:B------:R-:W-:Y:S01]  /*5f10*/  @!UPT UIADD3 URZ, UPT, UPT, URZ, URZ, URZ ;  /* 0x000000fffffff290 */ /* 0x000fe2000fffe0ff */
[----:B------:R-:W-:Y:S11]  /*5f20*/  @!P1 BRA `(.L_x_107) ;  /* 0x0000000000149947 */ /* 0x000ff60003800000 */
[----:B------:R-:W-:Y:S02]  /*5f30*/  LOP3.LUT P1, RZ, R45, 0xff, RZ, 0xc0, !PT ;  /* 0x000000ff2dff7812 */ /* 0x000fe4000782c0ff */
[----:B------:R-:W-:Y:S04]  /*5f40*/  PLOP3.LUT P3, PT, PT, PT, UP1, 0x80, 0x8 ;  /* 0x000000000008781c */ /* 0x000fe80003f6f018 */
[----:B------:R-:W-:Y:S07]  /*5f50*/  PLOP3.LUT P3, PT, P3, PT, PT, 0x8, 0x80 ;  /* 0x000000000080781c */ /* 0x000fee0001f6e170 */
[----:B------:R-:W-:Y:S11]  /*5f60*/  @P1 FSETP.EQ.AND P3, PT, R27, RZ, PT ;  /* 0x000000ff1b00120b */ /* 0x000ff60003f62000 */
[----:B------:R-:W-:Y:S02]  /*5f70*/  @!UPT UIADD3 URZ, UPT, UPT, URZ, URZ, URZ ;  /* 0x000000fffffff290 */ /* 0x000fe4000fffe0ff */
.L_x_107:
[----:B------:R-:W-:Y:S01]  /*5f80*/  USHF.L.U32 UR11, UR45, 0x6, URZ ;  /* 0x000000062d0b7899 */ /* 0x000fe200080006ff */
[----:B------:R-:W2:Y:S01]  /*5f90*/  SYNCS.PHASECHK.TRANS64.TRYWAIT P1, [UR42+0x1c0], R8 ;  /* 0x0001c008ff0075a7 */ /* 0x000ea2000802112a */
[----:B------:R-:W-:Y:S02]  /*5fa0*/  UISETP.NE.AND UP0, UPT, UR56, 0x1, UPT ;  /* 0x000000013800788c */ /* 0x000fe4000bf05270 */
[----:B------:R-:W-:Y:S01]  /*5fb0*/  UIMAD.WIDE.U32 UR4, UR11, UR57, URZ ;  /* 0x000000390b0472a5 */ /* 0x000fe2000f8e00ff */
[----:B------:R-:W-:Y:S04]  /*5fc0*/  ELECT P2, URZ, PT ;  /* 0x0000000000ff782f */ /* 0x000fe80003840000 */
[----:B------:R-:W-:Y:S02]  /*5fd0*/  PLOP3.LUT P2, PT, P3, P2, PT, 0xf2, 0x2f ;  /* 0x00000000002f781c */ /* 0x000fe40001f45e72 */
[----:B------:R-:W-:Y:S02]  /*5fe0*/  UMOV UR4, UR5 ;  /* 0x0000000500047c82 */ /* 0x000fe40008000000 */
[----:B------:R-:W-:Y:S04]  /*5ff0*/  USHF.R.U32.HI UR4, URZ, UR58, UR4 ;  /* 0x0000003aff047299 */ /* 0x000fe80008011604 */
[----:B------:R-:W-:Y:S02]  /*6000*/  USEL UR12, UR11, UR4, !UP0 ;  /* 0x000000040b0c7287 */ /* 0x000fe4000c000000 */
[----:B------:R-:W-:Y:S02]  /*6010*/  UISETP.NE.AND UP0, UPT, UR59, 0x1, UPT ;  /* 0x000000013b00788c */ /* 0x000fe4000bf05270 */
[----:B------:R-:W-:Y:S02]  /*6020*/  UIMAD.WIDE.U32 UR4, UR12, UR60, URZ ;  /* 0x0000003c0c0472a5 */ /* 0x000fe4000f8e00ff */
[----:B------:R-:W-:Y:S01]  /*6030*/  UIADD3 UR6, UPT, UPT, -UR12, URZ, URZ ;  /* 0x000000ff0c067290 */ /* 0x000fe2000fffe1ff */
[----:B-1----:R-:W-:Y:S03]  /*6040*/  @!P2 IMAD.MOV.U32 R0, RZ, 0x20, RZ ;  /* 0x00000020ff00a824 */ /* 0x002fe600078e00ff */
[----:B------:R-:W-:Y:S01]  /*6050*/  UIMAD UR11, UR56, UR6, UR11 ;  /* 0x00000006380b72a4 */ /* 0x000fe2000f8e020b */
[----:B------:R-:W-:Y:S01]  /*6060*/  @!P2 IMAD.MOV.U32 R0, RZ, 0x400, R0 ;  /* 0x00000400ff00a824 */ /* 0x000fe200078e0000 */
[----:B------:R-:W-:Y:S02]  /*6070*/  UMOV UR4, UR5 ;  /* 0x0000000500047c82 */ /* 0x000fe40008000000 */
[----:B------:R-:W-:Y:S04]  /*6080*/  USHF.R.U32.HI UR4, URZ, UR61, UR4 ;  /* 0x0000003dff047299 */ /* 0x000fe80008011604 */
[----:B------:R-:W-:Y:S02]  /*6090*/  USEL UR13, UR12, UR4, !UP0 ;  /* 0x000000040c0d7287 */ /* 0x000fe4000c000000 */
[----:B------:R-:W-:Y:S02]  /*60a0*/  UISETP.NE.AND UP0, UPT, UR62, 0x1, UPT ;  /* 0x000000013e00788c */ /* 0x000fe4000bf05270 */
[----:B------:R-:W-:Y:S07]  /*60b0*/  UIMAD.WIDE.U32 UR4, UR13, UR63, URZ ;  /* 0x0000003f0d0472a5 */ /* 0x000fee000f8e00ff */
[----:B------:R-:W-:Y:S02]  /*60c0*/  UMOV UR4, UR5 ;  /* 0x0000000500047c82 */ /* 0x000fe40008000000 */
[----:B------:R-:W-:Y:S04]  /*60d0*/  USHF.R.U32.HI UR4, URZ, UR71, UR4 ;  /* 0x00000047ff047299 */ /* 0x000fe80008011604 */
[----:B------:R-:W-:Y:S02]  /*60e0*/  USEL UR14, UR13, UR4, !UP0 ;  /* 0x000000040d0e7287 */ /* 0x000fe4000c000000 */
[----:B------:R-:W-:Y:S02]  /*60f0*/  UIADD3 UR4, UPT, UPT, -UR13, URZ, URZ ;  /* 0x000000ff0d047290 */ /* 0x000fe4000fffe1ff */
[----:B------:R-:W-:Y:S02]  /*6100*/  UIADD3 UR5, UPT, UPT, -UR14, URZ, URZ ;  /* 0x000000ff0e057290 */ /* 0x000fe4000fffe1ff */
[----:B------:R-:W-:Y:S02]  /*6110*/  UIMAD UR12, UR59, UR4, UR12 ;  /* 0x000000043b0c72a4 */ /* 0x000fe4000f8e020c */
[----:B------:R-:W-:Y:S01]  /*6120*/  UIMAD UR13, UR62, UR5, UR13 ;  /* 0x000000053e0d72a4 */ /* 0x000fe2000f8e020d */
[----:B--2---:R-:W-:Y:S11]  /*6130*/  @!P1 BRA `(.L_x_108) ;  /* 0x0000005000689947 */ /* 0x004ff60003800000 */
.L_x_238:
[----:B-1----:R-:W-:Y:S01]  /*6140*/  @!P2 IADD3 R2, P1, PT, R12, 0x680, RZ ;  /* 0x000006800c02a810 */ /* 0x002fe20007f3e0ff */
[----:B------:R-:W-:Y:S01]  /*6150*/  VOTEU.ALL UP0, P2 ;  /* 0x0000000000ff7886 */ /* 0x000fe20001000000 */
[----:B------:R-:W-:Y:S02]  /*6160*/  @!P2 R2UR UR6, R0 ;  /* 0x000000000006a2ca */ /* 0x000fe400000e0000 */
[----:B------:R-:W-:Y:S01]  /*6170*/  @!P2 R2UR UR5, R2 ;  /* 0x000000000205a2ca */ /* 0x000fe200000e0000 */
[----:B------:R-:W-:Y:S01]  /*6180*/  @!P2 IMAD.X R0, RZ, RZ, R13, P1 ;  /* 0x000000ffff00a224 */ /* 0x000fe200008e060d */
[----:B------:R-:W-:Y:S02]  /*6190*/  @!UP0 UIADD3 UR8, UPT, UPT, UR42, 0x300, URZ ;  /* 0x000003002a088890 */ /* 0x000fe4000fffe0ff */
[----:B------:R-:W-:Y:S02]  /*61a0*/  @!UP0 UIADD3 UR17, UPT, UPT, UR42, 0xb00, URZ ;  /* 0x00000b002a118890 */ /* 0x000fe4000fffe0ff */
[----:B------:R-:W-:Y:S01]  /*61b0*/  @!P2 R2UR UR4, R0 ;  /* 0x000000000004a2ca */ /* 0x000fe200000e0000 */
[----:B------:R-:W-:Y:S01]  /*61c0*/  @!UP0 UIADD3 UR16, UPT, UPT, UR7, 0x40, URZ ;  /* 0x0000004007108890 */ /* 0x000fe2000fffe0ff */
[----:B------:R-:W-:Y:S03]  /*61d0*/  @!P2 IMAD.MOV.U32 R0, RZ, RZ, 0x1000 ;  /* 0x00001000ff00a424 */ /* 0x000fe600078e00ff */
[----:B------:R-:W-:Y:S02]  /*61e0*/  @!UP0 UPRMT UR6, UR6, 0x5410, URZ ;  /* 0x0000541006068896 */ /* 0x000fe400080000ff */
[----:B------:R-:W-:Y:S01]  /*61f0*/  IMAD.U32 R14, RZ, RZ, UR5 ;  /* 0x00000005ff0e7e24 */ /* 0x000fe2000f8e00ff */
[----:B------:R-:W-:Y:S05]  /*6200*/  VOTEU.ALL UP0, P2 ;  /* 0x0000000000ff7886 */ /* 0x000fea0001000000 */
[----:B------:R-:W-:Y:S01]  /*6210*/  IMAD.U32 R15, RZ, RZ, UR4 ;  /* 0x00000004ff0f7e24 */ /* 0x000fe2000f8e00ff */
[----:B------:R-:W-:Y:S01]  /*6220*/  @!P2 R2UR UR4, R14 ;  /* 0x000000000e04a2ca */ /* 0x000fe200000e0000 */
[----:B------:R-:W-:Y:S01]  /*6230*/  @!UP0 UMOV UR9, UR43 ;  /* 0x0000002b00098c82 */ /* 0x000fe20008000000 */
[----:B------:R-:W-:Y:S02]  /*6240*/  @!UP0 UMOV UR10, UR7 ;  /* 0x00000007000a8c82 */ /* 0x000fe40008000000 */
[----:B------:R-:W-:Y:S11]  /*6250*/  @!P2 R2UR UR5, R15 ;  /* 0x000000000f05a2ca */ /* 0x000ff600000e0000 */
[----:B------:R-:W-:Y:S02]  /*6260*/  @!UPT UIADD3 URZ, UPT, UPT, URZ, URZ, URZ ;  /* 0x000000fffffff290 */ /* 0x000fe4000fffe0ff */
[----:B------:R1:W-:Y:S01]  /*6270*/  @!UP0 UTMALDG.5D.IM2COL [UR8], [UR4], UR6 ;  /* 0x00000008040083b4 */ /* 0x0003e20008060006 */
[----:B------:R-:W-:Y:S05]  /*6280*/  VOTEU.ALL UP0, P2 ;  /* 0x0000000000ff7886 */ /* 0x000fea0001000000 */
[----:B-1----:R-:W-:Y:S01]  /*6290*/  @!UP0 UMOV UR8, UR17 ;  /* 0x0000001100088c82 */ /* 0x002fe20008000000 */
[----:B------:R-:W-:Y:S01]  /*62a0*/  @!UP0 UMOV UR9, UR43 ;  /* 0x0000002b00098c82 */ /* 0x000fe20008000000 */
[----:B------:R-:W-:Y:S02]  /*62b0*/  @!UP0 UMOV UR10, UR16 ;  /* 0x00000010000a8c82 */ /* 0x000fe40008000000 */
[----:B------:R1:W-:Y:S01]  /*62c0*/  @!UP0 UTMALDG.5D.IM2COL [UR8], [UR4], UR6 ;  /* 0x00000008040083b4 */ /* 0x0003e20008060006 */
[----:B------:R2:W-:Y:S01]  /*62d0*/  @!P2 SYNCS.ARRIVE.TRANS64.RED.A0TR RZ, [UR42+0x1a0], R0 ;  /* 0x0001a000ffffa9a7 */ /* 0x0005e2000830042a */
[----:B------:R-:W-:Y:S01]  /*62e0*/  SYNCS.ARRIVE.TRANS64.RED.A1T0 RZ, [UR66], RZ ;  /* 0x000000ffffff79a7 */ /* 0x000fe20008100442 */
[----:B--2---:R-:W-:Y:S01]  /*62f0*/  @!P2 IMAD.MOV.U32 R0, RZ, 0x20, RZ ;  /* 0x00000020ff00a824 */ /* 0x004fe200078e00ff */
[----:B------:R-:W2:Y:S03]  /*6300*/  SYNCS.PHASECHK.TRANS64.TRYWAIT P1, [UR42+0x1c8], R8 ;  /* 0x0001c808ff0075a7 */ /* 0x000ea6000802112a */
[----:B------:R-:W-:Y:S01]  /*6310*/  @!P2 IMAD.MOV.U32 R0, RZ, 0x400, R0 ;  /* 0x00000400ff00a824 */ /* 0x000fe200078e0000 */
[----:B-12---:R-:W-:Y:S06]  /*6320*/  @!P1 BRA `(.L_x_109) ;  /* 0x0000005000049947 */ /* 0x006fec0003800000 */
.L_x_240:
[----:B------:R-:W-:Y:S01]  /*6330*/  @!P2 R2UR UR4, R0 ;  /* 0x000000000004a2ca */ /* 0x000fe200000e0000 */
[----:B------:R-:W-:Y:S01]  /*6340*/  VOTEU.ALL UP0, P2 ;  /* 0x0000000000ff7886 */ /* 0x000fe20001000000 */
[----:B-1----:R-:W-:Y:S01]  /*6350*/  @!P2 IADD3 R2, P1, PT, R12, 0x680, RZ ;  /* 0x000006800c02a810 */ /* 0x002fe20007f3e0ff */
[----:B------:R-:W-:Y:S01]  /*6360*/  UMOV UR35, UR11 ;  /* 0x0000000b00237c82 */ /* 0x000fe20008000000 */
[----:B------:R-:W-:Y:S01]  /*6370*/  UMOV UR36, UR12 ;  /* 0x0000000c00247c82 */ /* 0x000fe20008000000 */
[----:B------:R-:W-:Y:S01]  /*6380*/  UMOV UR37, UR13 ;  /* 0x0000000d00257c82 */ /* 0x000fe20008000000 */
[----:B------:R-:W-:Y:S01]  /*6390*/  @!P2 R2UR UR5, R2 ;  /* 0x000000000205a2ca */ /* 0x000fe200000e0000 */
[----:B------:R-:W-:Y:S01]  /*63a0*/  @!P2 IMAD.X R0, RZ, RZ, R13, P1 ;  /* 0x000000ffff00a224 */ /* 0x000fe200008e060d */
[----:B------:R-:W-:Y:S02]  /*63b0*/  @!UP0 UIADD3 UR34, UPT, UPT, UR7, 0x10, URZ ;  /* 0x0000001007228890 */ /* 0x000fe4000fffe0ff */
[----:B------:R-:W-:Y:S02]  /*63c0*/  @!UP0 UIADD3 UR32, UPT, UPT, UR42, 0x1300, URZ ;  /* 0x000013002a208890 */ /* 0x000fe4000fffe0ff */
[----:B------:R-:W-:Y:S02]  /*63d0*/  @!UP0 UIADD3 UR10, UPT, UPT, UR7, 0x50, URZ ;  /* 0x00000050070a8890 */ /* 0x000fe4000fffe0ff */
[----:B------:R-:W-:Y:S01]  /*63e0*/  @!UP0 UPRMT UR6, UR4, 0x5410, URZ ;  /* 0x0000541004068896 */ /* 0x000fe200080000ff */
[----:B------:R-:W-:Y:S01]  /*63f0*/  @!P2 R2UR UR4, R0 ;  /* 0x000000000004a2ca */ /* 0x000fe200000e0000 */
[----:B------:R-:W-:Y:S01]  /*6400*/  @!UP0 UIADD3 UR8, UPT, UPT, UR42, 0x1b00, URZ ;  /* 0x00001b002a088890 */ /* 0x000fe2000fffe0ff */
[----:B------:R-:W-:Y:S01]  /*6410*/  @!P2 IMAD.MOV.U32 R0, RZ, RZ, 0x1000 ;  /* 0x00001000ff00a424 */ /* 0x000fe200078e00ff */
[----:B------:R-:W-:Y:S01]  /*6420*/  VOTEU.ALL UP0, P2 ;  /* 0x0000000000ff7886 */ /* 0x000fe20001000000 */
[----:B------:R-:W-:Y:S01]  /*6430*/  IMAD.U32 R14, RZ, RZ, UR5 ;  /* 0x00000005ff0e7e24 */ /* 0x000fe2000f8e00ff */
[----:B------:R-:W-:Y:S01]  /*6440*/  UMOV UR38, UR14 ;  /* 0x0000000e00267c82 */ /* 0x000fe20008000000 */
[----:B------:R-:W-:Y:S07]  /*6450*/  UMOV UR9, UR33 ;  /* 0x0000002100097c82 */ /* 0x000fee0008000000 */
[----:B------:R-:W-:Y:S01]  /*6460*/  IMAD.U32 R15, RZ, RZ, UR4 ;  /* 0x00000004ff0f7e24 */ /* 0x000fe2000f8e00ff */
[----:B------:R-:W-:Y:S04]  /*6470*/  @!P2 R2UR UR4, R14 ;  /* 0x000000000e04a2ca */ /* 0x000fe800000e0000 */
[----:B------:R-:W-:Y:S11]  /*6480*/  @!P2 R2UR UR5, R15 ;  /* 0x000000000f05a2ca */ /* 0x000ff600000e0000 */
[----:B------:R-:W-:Y:S02]  /*6490*/  @!UPT UIADD3 URZ, UPT, UPT, URZ, URZ, URZ ;  /* 0x000000fffffff290 */ /* 0x000fe4000fffe0ff */
[----:B------:R1:W-:Y:S01]  /*64a0*/  @!UP0 UTMALDG.5D.IM2COL [UR32], [UR4], UR6 ;  /* 0x00000020040083b4 */ /* 0x0003e20008060006 */
[----:B------:R-:W-:Y:S05]  /*64b0*/  VOTEU.ALL UP0, P2 ;  /* 0x0000000000ff7886 */ /* 0x000fea0001000000 */
[----:B------:R1:W-:Y:S01]  /*64c0*/  @!UP0 UTMALDG.5D.IM2COL [UR8], [UR4], UR6 ;  /* 0x00000008040083b4 */ /* 0x0003e20008060006 */
[----:B------:R2:W-:Y:S01]  /*64d0*/  @!P2 SYNCS.ARRIVE.TRANS64.RED.A0TR RZ, [UR42+0x1a8], R0 ;  /* 0x0001a800ffffa9a7 */ /* 0x0005e2000830042a */
[----:B------:R-:W-:Y:S01]  /*64e0*/  SYNCS.ARRIVE.TRANS64.RED.A1T0 RZ, [UR65], RZ ;  /* 0x000000ffffff79a7 */ /* 0x000fe20008100441 */
[----:B--2---:R-:W-:Y:S01]  /*64f0*/  @!P2 IMAD.MOV.U32 R0, RZ, 0x20, RZ ;  /* 0x00000020ff00a824 */ /* 0x004fe200078e00ff */
[----:B------:R-:W2:Y:S03]  /*6500*/  SYNCS.PHASECHK.TRANS64.TRYWAIT P1, [UR42+0x1d0], R8 ;  /* 0x0001d008ff0075a7 */ /* 0x000ea6000802112a */
[----:B------:R-:W-:Y:S01]  /*6510*/  @!P2 IMAD.MOV.U32 R0, RZ, 0x400, R0 ;  /* 0x00000400ff00a824 */ /* 0x000fe200078e0000 */
[----:B-12---:R-:W-:Y:S06]  /*6520*/  @!P1 BRA `(.L_x_110) ;  /* 0x0000004c009c9947 */ /* 0x006fec0003800000 */
.L_x_242:
        /* <DEDUP_REMOVED lines=8> */
[----:B------:R-:W-:Y:S01]  /*65b0*/  @!UP0 UIADD3 UR26, UPT, UPT, UR7, 0x20, URZ ;  /* 0x00000020071a8890 */ /* 0x000fe2000fffe0ff */
[----:B------:R-:W-:Y:S01]  /*65c0*/  @P0 SHF.R.U32.HI R4, RZ, 0x10, R5 ;  /* 0x00000010ff040819 */ /* 0x000fe20000011605 */
[----:B------:R-:W-:Y:S02]  /*65d0*/  @!UP0 UIADD3 UR24, UPT, UPT, UR42, 0x2300, URZ ;  /* 0x000023002a188890 */ /* 0x000fe4000fffe0ff */
[----:B------:R-:W-:Y:S01]  /*65e0*/  @!UP0 UIADD3 UR10, UPT, UPT, UR7, 0x60, URZ ;  /* 0x00000060070a8890 */ /* 0x000fe2000fffe0ff */
[----:B------:R-:W-:Y:S01]  /*65f0*/  @P0 R2UR UR48, R4 ;  /* 0x00000000043002ca */ /* 0x000fe200000e0000 */
        /* <DEDUP_REMOVED lines=17> */
[----:B------:R-:W2:Y:S02]  /*6710*/  SYNCS.PHASECHK.TRANS64.TRYWAIT P1, [UR42+0x1d8], R8 ;  /* 0x0001d808ff0075a7 */ /* 0x000ea4000802112a */
[----:B-12---:R-:W-:Y:S05]  /*6720*/  @!P1 BRA `(.L_x_111) ;  /* 0x0000004c00349947 */ /* 0x006fea0003800000 */
.L_x_244:
[----:B------:R-:W-:Y:S01]  /*6730*/  UPLOP3.LUT UP2, UPT, UPT, UPT, UPT, 0x80, 0x8 ;  /* 0x000000000008789c */ /* 0x000fe20003f4f070 */
[----:B-1----:R-:W-:Y:S01]  /*6740*/  @!P2 IMAD.MOV.U32 R0, RZ, 0x20, RZ ;  /* 0x00000020ff00a824 */ /* 0x002fe200078e00ff */
[----:B------:R-:W-:Y:S01]  /*6750*/  @!P2 IADD3 R2, P0, PT, R12, 0x680, RZ ;  /* 0x000006800c02a810 */ /* 0x000fe20007f1e0ff */
[----:B------:R-:W-:Y:S01]  /*6760*/  UMOV UR19, UR11 ;  /* 0x0000000b00137c82 */ /* 0x000fe20008000000 */
[----:B------:R-:W-:Y:S01]  /*6770*/  VOTEU.ALL UP0, P2 ;  /* 0x0000000000ff7886 */ /* 0x000fe20001000000 */
[----:B------:R-:W-:Y:S01]  /*6780*/  @!P2 IMAD.MOV.U32 R0, RZ, 0x400, R0 ;  /* 0x00000400ff00a824 */ /* 0x000fe200078e0000 */
[----:B------:R-:W-:Y:S01]  /*6790*/  @!P2 R2UR UR5, R2 ;  /* 0x000000000205a2ca */ /* 0x000fe200000e0000 */
[----:B------:R-:W-:Y:S01]  /*67a0*/  UMOV UR20, UR12 ;  /* 0x0000000c00147c82 */ /* 0x000fe20008000000 */
[----:B------:R-:W-:Y:S01]  /*67b0*/  UMOV UR21, UR13 ;  /* 0x0000000d00157c82 */ /* 0x000fe20008000000 */
[----:B------:R-:W-:Y:S01]  /*67c0*/  @!UP0 UIADD3 UR18, UPT, UPT, UR7, 0x30, URZ ;  /* 0x0000003007128890 */ /* 0x000fe2000fffe0ff */
[----:B------:R-:W-:Y:S01]  /*67d0*/  @!P2 R2UR UR4, R0 ;  /* 0x000000000004a2ca */ /* 0x000fe200000e0000 */
[----:B------:R-:W-:Y:S01]  /*67e0*/  @!P2 IMAD.X R0, RZ, RZ, R13, P0 ;  /* 0x000000ffff00a224 */ /* 0x000fe200000e060d */
[----:B------:R-:W-:Y:S01]  /*67f0*/  @!UP0 UIADD3 UR16, UPT, UPT, UR42, 0x3300, URZ ;  /* 0x000033002a108890 */ /* 0x000fe2000fffe0ff */
[----:B------:R-:W-:Y:S01]  /*6800*/  R2UR UR26, R47 ;  /* 0x000000002f1a72ca */ /* 0x000fe200000e0000 */
[----:B------:R-:W-:Y:S01]  /*6810*/  @!UP0 UIADD3 UR17, UPT, UPT, UR42, 0x1b8, URZ ;  /* 0x000001b82a118890 */ /* 0x000fe2000fffe0ff */
[----:B------:R-:W-:Y:S01]  /*6820*/  R2UR UR24, R48 ;  /* 0x00000000301872ca */ /* 0x000fe200000e0000 */
[----:B------:R-:W-:Y:S01]  /*6830*/  @!UP0 UIADD3 UR10, UPT, UPT, UR7, 0x70, URZ ;  /* 0x00000070070a8890 */ /* 0x000fe2000fffe0ff */
[----:B------:R-:W-:Y:S01]  /*6840*/  LOP3.LUT R10, R10, 0x1, RZ, 0x3c, !PT ;  /* 0x000000010a0a7812 */ /* 0x000fe200078e3cff */
[----:B------:R-:W-:Y:S01]  /*6850*/  @!UP0 UIADD3 UR8, UPT, UPT, UR42, 0x3b00, URZ ;  /* 0x00003b002a088890 */ /* 0x000fe2000fffe0ff */
[----:B------:R-:W-:Y:S01]  /*6860*/  IMAD.U32 R4, RZ, RZ, UR5 ;  /* 0x00000005ff047e24 */ /* 0x000fe2000f8e00ff */
[----:B------:R-:W-:Y:S01]  /*6870*/  UMOV UR22, UR14 ;  /* 0x0000000e00167c82 */ /* 0x000fe20008000000 */
[----:B------:R-:W-:Y:S01]  /*6880*/  UMOV UR9, UR17 ;  /* 0x0000001100097c82 */ /* 0x000fe20008000000 */
[----:B------:R-:W-:Y:S01]  /*6890*/  LOP3.LUT R9, R9, 0x1, RZ, 0x3c, !PT ;  /* 0x0000000109097812 */ /* 0x000fe200078e3cff */
[----:B------:R-:W-:Y:S01]  /*68a0*/  @!UP0 UPRMT UR6, UR4, 0x5410, URZ ;  /* 0x0000541004068896 */ /* 0x000fe200080000ff */
[----:B------:R-:W-:Y:S01]  /*68b0*/  @!P2 R2UR UR4, R0 ;  /* 0x000000000004a2ca */ /* 0x000fe200000e0000 */
[----:B------:R-:W-:Y:S03]  /*68c0*/  VOTEU.ALL UP0, P2 ;  /* 0x0000000000ff7886 */ /* 0x000fe60001000000 */
[----:B------:R-:W-:Y:S09]  /*68d0*/  UIADD3 UR45, UPT, UPT, UR23, UR24, URZ ;  /* 0x00000018172d7290 */ /* 0x000ff2000fffe0ff */
        /* <DEDUP_REMOVED lines=9> */
[----:B-1----:R-:W-:Y:S01]  /*6970*/  UIADD3 UR19, UPT, UPT, UR15, UR26, URZ ;  /* 0x0000001a0f137290 */ /* 0x002fe2000fffe0ff */
[----:B------:R-:W-:Y:S11]  /*6980*/  BRA.U UP3, `(.L_x_112) ;  /* 0xffffffed03987547 */ /* 0x000ff6000b83ffff */
[----:B------:R-:W-:-:S04]  /*6990*/  SHF.L.U32 R2, R10, 0x1f, RZ ;  /* 0x0000001f0a027819 */ /* 0x000fc800000006ff */
[----:B------:R-:W1:Y:S02]  /*69a0*/  SYNCS.PHASECHK.TRANS64.TRYWAIT P0, [UR42+0x1c0], R2 ;  /* 0x0001c002ff0075a7 */ /* 0x000e64000800112a */
[----:B-1----:R-:W-:Y:S05]  /*69b0*/  @!P0 BRA `(.L_x_113) ;  /* 0x0000004800a88947 */ /* 0x002fea0003800000 */
.L_x_246:
[----:B------:R-:W3:Y:S02]  /*69c0*/  SYNCS.PHASECHK.TRANS64.TRYWAIT P0, [UR42+0x1c8], R2 ;  /* 0x0001c802ff0075a7 */ /* 0x000ee4000800112a */
[----:B---3--:R-:W-:Y:S05]  /*69d0*/  @!P0 BRA `(.L_x_114) ;  /* 0x0000004800b88947 */ /* 0x008fea0003800000 */
.L_x_248:
[----:B------:R-:W3:Y:S02]  /*69e0*/  SYNCS.PHASECHK.TRANS64.TRYWAIT P0, [UR42+0x1d0], R2 ;  /* 0x0001d002ff0075a7 */ /* 0x000ee4000800112a */
[----:B---3--:R-:W-:Y:S05]  /*69f0*/  @!P0 BRA `(.L_x_115) ;  /* 0x0000004800c88947 */ /* 0x008fea0003800000 */
.L_x_250:
[----:B-1----:R-:W-:-:S07]  /*6a00*/  MOV R0, UR42 ;  /* 0x0000002a00007c02 */ /* 0x002fce0008000f00 */
.L_x_116:
[----:B-1----:R-:W-:-:S04]  /*6a10*/  SHF.L.U32 R2, R10, 0x1f, RZ ;  /* 0x0000001f0a027819 */ /* 0x002fc800000006ff */
[----:B------:R1:W3:Y:S03]  /*6a20*/  SYNCS.PHASECHK.TRANS64.TRYWAIT P0, [R0+URZ+0x1d8], R2 ;  /* 0x0001d802000075a7 */ /* 0x0002e600080011ff */
[----:B---3--:R-:W-:Y:S05]  /*6a30*/  @!P0 NANOSLEEP.SYNCS 0x989680 ;  /* 0x009896800000895d */ /* 0x008fea0003900000 */
[----:B------:R-:W3:Y:S02]  /*6a40*/  @!P0 SYNCS.PHASECHK.TRANS64 P0, [R0+URZ+0x1d8], R2 ;  /* 0x0001d802000085a7 */ /* 0x000ee400080010ff */
[----:B--23--:R-:W-:Y:S05]  /*6a50*/  @P0 EXIT ;  /* 0x000000000000094d */ /* 0x00cfea0003800000 */
[----:B------:R-:W-:Y:S05]  /*6a60*/  BRA `(.L_x_116) ;  /* 0xfffffffc00e87947 */ /* 0x000fea000383ffff */
.L_x_101:
[----:B------:R-:W-:-:S06]  /*6a70*/  UISETP.GE.AND UP0, UPT, UR18, 0x4, UPT ;  /* 0x000000041200788c */ /* 0x000fcc000bf06270 */
[----:B------:R-:W-:-:S13]  /*6a80*/  PLOP3.LUT P0, PT, PT, PT, UP0, 0x80, 0x8 ;  /* 0x000000000008781c */ /* 0x000fda0003f0f008 */
[----:B-1----:R-:W-:Y:S05]  /*6a90*/  @!P0 EXIT ;  /* 0x000000000000894d */ /* 0x002fea0003800000 */
[----:B------:R-:W1:Y:S08]  /*6aa0*/  S2UR UR4, SR_CgaCtaId ;  /* 0x00000000000479c3 */ /* 0x000e700000008800 */
[----:B------:R-:W-:Y:S01]  /*6ab0*/  BAR.SYNC.DEFER_BLOCKING 0x6, 0xa0 ;  /* 0x0182800000007b1d */ /* 0x000fe20000010000 */
[C---:B------:R-:W-:Y:S01]  /*6ac0*/  IMAD.SHL.U32 R44, R55.reuse, 0x10, RZ ;  /* 0x00000010372c7824 */ /* 0x040fe200078e00ff */
[----:B------:R-:W-:Y:S01]  /*6ad0*/  SHF.L.U32 R23, R55, 0x10, RZ ;  /* 0x0000001037177819 */ /* 0x000fe200000006ff */
[----:B------:R-:W-:-:S02]  /*6ae0*/  IMAD.SHL.U32 R0, R46, 0x200, RZ ;  /* 0x000002002e007824 */ /* 0x000fc400078e00ff */
[----:B------:R-:W-:Y:S02]  /*6af0*/  HFMA2 R51, -RZ, RZ, 0, 0 ;  /* 0x00000000ff337431 */ /* 0x000fe400000001ff */
[----:B------:R-:W-:Y:S01]  /*6b00*/  IMAD.SHL.U32 R4, R55, 0x2, RZ ;  /* 0x0000000237047824 */ /* 0x000fe200078e00ff */
[----:B------:R-:W-:Y:S01]  /*6b10*/  UMOV UR44, 0x400 ;  /* 0x00000400002c7882 */ /* 0x000fe20000000000 */
[----:B------:R-:W2:Y:S01]  /*6b20*/  LDC.64 R42, c[0x0][0x9b0] ;  /* 0x00026c00ff2a7b82 */ /* 0x000ea20000000a00 */
[C---:B------:R-:W-:Y:S01]  /*6b30*/  LOP3.LUT R54, R44.reuse, 0x5b0, RZ, 0xc0, !PT ;  /* 0x000005b02c367812 */ /* 0x040fe200078ec0ff */
[----:B------:R-:W-:Y:S01]  /*6b40*/  IMAD.MOV.U32 R53, RZ, RZ, 0x1 ;  /* 0x00000001ff357424 */ /* 0x000fe200078e00ff */
[----:B------:R-:W-:Y:S01]  /*6b50*/  LOP3.LUT R5, R44, 0x40, RZ, 0xc0, !PT ;  /* 0x000000402c057812 */ /* 0x000fe200078ec0ff */
[----:B------:R-:W-:Y:S01]  /*6b60*/  IMAD.MOV.U32 R22, RZ, RZ, RZ ;  /* 0x000000ffff167224 */ /* 0x000fe200078e00ff */
[----:B------:R-:W-:Y:S01]  /*6b70*/  LOP3.LUT R54, R54, 0x200, R0, 0xf8, !PT ;  /* 0x0000020036367812 */ /* 0x000fe200078ef800 */
[----:B------:R-:W-:Y:S01]  /*6b80*/  IMAD.SHL.U32 R0, R46, 0x200000, RZ ;  /* 0x002000002e007824 */ /* 0x000fe200078e00ff */
[----:B------:R-:W-:Y:S01]  /*6b90*/  LOP3.LUT R4, R5, 0x8, R4, 0xf8, !PT ;  /* 0x0000000805047812 */ /* 0x000fe200078ef804 */
[----:B------:R-:W3:Y:S01]  /*6ba0*/  LDC.64 R40, c[0x0][0x9a8] ;  /* 0x00026a00ff287b82 */ /* 0x000ee20000000a00 */
[----:B------:R-:W-:Y:S01]  /*6bb0*/  LOP3.LUT P0, RZ, R44, 0x40, RZ, 0xc0, !PT ;  /* 0x000000402cff7812 */ /* 0x000fe2000780c0ff */
[----:B------:R-:W-:Y:S01]  /*6bc0*/  IMAD.MOV.U32 R52, RZ, RZ, RZ ;  /* 0x000000ffff347224 */ /* 0x000fe200078e00ff */
[----:B------:R-:W-:Y:S01]  /*6bd0*/  LOP3.LUT R0, R0, 0x200000, RZ, 0xc0, !PT ;  /* 0x0020000000007812 */ /* 0x000fe200078ec0ff */
[----:B------:R-:W4:Y:S01]  /*6be0*/  LDCU UR57, c[0x0][0x370] ;  /* 0x00006e00ff3977ac */ /* 0x000f220008000800 */
[----:B------:R-:W-:-:S02]  /*6bf0*/  LOP3.LUT R54, R54, R4, RZ, 0xfc, !PT ;  /* 0x0000000436367212 */ /* 0x000fc400078efcff */
[----:B------:R-:W-:Y:S01]  /*6c00*/  LOP3.LUT R23, R0, 0x400000, R23, 0xf8, !PT ;  /* 0x0040000000177812 */ /* 0x000fe200078ef817 */
[----:B-1----:R-:W-:Y:S01]  /*6c10*/  ULEA UR44, UR4, UR44, 0x18 ;  /* 0x0000002c042c7291 */ /* 0x002fe2000f8ec0ff */
[----:B------:R-:W-:Y:S01]  /*6c20*/  P2R R0, PR, RZ, 0x1 ;  /* 0x00000001ff007803 */ /* 0x000fe20000000000 */
[----:B------:R-:W1:Y:S01]  /*6c30*/  LDCU.128 UR4, c[0x0][0xb80] ;  /* 0x00017000ff0477ac */ /* 0x000e620008000c00 */
[----:B------:R-:W-:Y:S01]  /*6c40*/  LOP3.LUT R55, R55, 0x60, RZ, 0xc0, !PT ;  /* 0x0000006037377812 */ /* 0x000fe200078ec0ff */
[----:B------:R-:W2:Y:S05]  /*6c50*/  LDCU.64 UR62, c[0x0][0x348] ;  /* 0x00006900ff3e77ac */ /* 0x000eaa0008000a00 */
[----:B------:R-:W4:Y:S01]  /*6c60*/  LDS R2, [UR44+0x240] ;  /* 0x0002402cff027984 */ /* 0x000f220008000800 */
[----:B------:R-:W2:Y:S01]  /*6c70*/  LDCU UR42, c[0x0][0xc0c] ;  /* 0x00018180ff2a77ac */ /* 0x000ea20008000800 */
[----:B------:R-:W2:Y:S01]  /*6c80*/  LDCU UR38, c[0x0][0xc30] ;  /* 0x00018600ff2677ac */ /* 0x000ea20008000800 */
[----:B------:R-:W2:Y:S01]  /*6c90*/  LDCU.64 UR50, c[0x0][0x988] ;  /* 0x00013100ff3277ac */ /* 0x000ea20008000a00 */
[----:B-1----:R-:W-:Y:S01]  /*6ca0*/  IMAD.U32 R59, RZ, RZ, UR4 ;  /* 0x00000004ff3b7e24 */ /* 0x002fe2000f8e00ff */
[----:B------:R-:W-:Y:S01]  /*6cb0*/  MOV R56, UR7 ;  /* 0x0000000700387c02 */ /* 0x000fe20008000f00 */
[----:B------:R-:W-:Y:S01]  /*6cc0*/  UIADD3 UR4, UPT, UPT, UR44, 0x300, URZ ;  /* 0x000003002c047890 */ /* 0x000fe2000fffe0ff */
[----:B------:R-:W-:Y:S01]  /*6cd0*/  IMAD.U32 R58, RZ, RZ, UR5 ;  /* 0x00000005ff3a7e24 */ /* 0x000fe2000f8e00ff */
[----:B------:R-:W1:Y:S01]  /*6ce0*/  LDCU.64 UR40, c[0x0][0xc28] ;  /* 0x00018500ff2877ac */ /* 0x000e620008000a00 */
[----:B------:R-:W-:-:S03]  /*6cf0*/  IMAD.U32 R57, RZ, RZ, UR6 ;  /* 0x00000006ff397e24 */ /* 0x000fc6000f8e00ff */
[----:B------:R-:W-:Y:S01]  /*6d00*/  IMAD.U32 R50, RZ, RZ, UR4 ;  /* 0x00000004ff327e24 */ /* 0x000fe2000f8e00ff */
[----:B------:R-:W1:Y:S01]  /*6d10*/  LDCU.64 UR60, c[0x0][0x990] ;  /* 0x00013200ff3c77ac */ /* 0x000e620008000a00 */
[----:B------:R-:W1:Y:S01]  /*6d20*/  LDCU.128 UR52, c[0x0][0xc10] ;  /* 0x00018200ff3477ac */ /* 0x000e620008000c00 */
[----:B------:R-:W1:Y:S01]  /*6d30*/  LDCU UR56, c[0x0][0x374] ;  /* 0x00006e80ff3877ac */ /* 0x000e620008000800 */
[----:B------:R-:W-:Y:S01]  /*6d40*/  UMOV UR49, URZ ;  /* 0x000000ff00317c82 */ /* 0x000fe20008000000 */
[----:B------:R-:W-:Y:S01]  /*6d50*/  UMOV UR47, URZ ;  /* 0x000000ff002f7c82 */ /* 0x000fe20008000000 */
[C---:B----4-:R-:W-:Y:S01]  /*6d60*/  VIADD R3, R2.reuse, 0x40 ;  /* 0x0000004002037836 */ /* 0x050fe20000000000 */
[----:B------:R-:W-:-:S04]  /*6d70*/  LOP3.LUT R2, R2, 0xffff, RZ, 0xc0, !PT ;  /* 0x0000ffff02027812 */ /* 0x000fc800078ec0ff */
[----:B------:R-:W-:-:S05]  /*6d80*/  LOP3.LUT R3, R3, 0xffff, RZ, 0xc0, !PT ;  /* 0x0000ffff03037812 */ /* 0x000fca00078ec0ff */
[----:B-123--:R4:W-:Y:S02]  /*6d90*/  STL.64 [R1], R2 ;  /* 0x0000000201007387 */ /* 0x00e9e40000100a00 */
.L_x_160:
[----:B----4-:R-:W-:Y:S04]  /*6da0*/  SHF.L.U32 R2, R51, 0x1f, RZ ;  /* 0x0000001f33027819 */ /* 0x010fe800000006ff */
[----:B-1----:R-:W1:Y:S02]  /*6db0*/  SYNCS.PHASECHK.TRANS64.TRYWAIT P0, [UR44+0x1f0], R2 ;  /* 0x0001f002ff0075a7 */ /* 0x002e64000800112c */
[----:B-1----:R-:W-:Y:S05]  /*6dc0*/  @!P0 BRA `(.L_x_117) ;  /* 0x0000004400ec8947 */ /* 0x002fea0003800000 */
.L_x_252:
[----:B-1----:R-:W-:Y:S01]  /*6dd0*/  LEA R2, R22, UR43, 0x2 ;  /* 0x0000002b16027c11 */ /* 0x002fe2000f8e10ff */
[----:B------:R-:W1:Y:S01]  /*6de0*/  LDS.128 R4, [UR44+0x230] ;  /* 0x0002302cff047984 */ /* 0x000e620008000c00 */
[----:B------:R-:W-:Y:S02]  /*6df0*/  UIADD3 UR4, UPT, UPT, UR44, 0x1f8, URZ ;  /* 0x000001f82c047890 */ /* 0x000fe4000fffe0ff */
[----:B------:R-:W-:Y:S01]  /*6e00*/  UISETP.GE.AND UP0, UPT, UR39, 0x1, UPT ;  /* 0x000000012700788c */ /* 0x000fe2000bf06270 */
[----:B------:R-:W-:Y:S01]  /*6e10*/  @!PT LDS RZ, [RZ] ;  /* 0x00000000fffff984 */ /* 0x000fe20000000800 */
[----:B------:R-:W-:Y:S01]  /*6e20*/  @!PT LDS RZ, [RZ] ;  /* 0x00000000fffff984 */ /* 0x000fe20000000800 */
[----:B------:R-:W-:Y:S01]  /*6e30*/  @!PT LDS RZ, [RZ] ;  /* 0x00000000fffff984 */ /* 0x000fe20000000800 */
[----:B------:R-:W-:Y:S01]  /*6e40*/  @!PT LDS RZ, [RZ] ;  /* 0x00000000fffff984 */ /* 0x000fe20000000800 */
[----:B------:R2:W-:Y:S06]  /*6e50*/  MEMBAR.ALL.CTA ;  /* 0x0000000000007992 */ /* 0x0005ec0000008000 */
[----:B--2---:R-:W2:Y:S01]  /*6e60*/  FENCE.VIEW.ASYNC.S ;  /* 0x00000000000073c6 */ /* 0x004ea20000000000 */
[----:B------:R-:W-:Y:S09]  /*6e70*/  UPRMT UR4, URZ, 0x654, UR4 ;  /* 0x00000654ff047896 */ /* 0x000ff20008000004 */
[----:B--2---:R-:W-:Y:S01]  /*6e80*/  SYNCS.ARRIVE.TRANS64.RED.A1T0 RZ, [UR4], RZ ;  /* 0x000000ffffff79a7 */ /* 0x004fe20008100404 */
[----:B------:R-:W5:Y:S01]  /*6e90*/  LDL R2, [R2] ;  /* 0x0000000002027983 */ /* 0x000f620000100800 */
[----:B-1----:R-:W-:Y:S11]  /*6ea0*/  LOP3.LUT P0, RZ, R6, 0x1, RZ, 0xc0, !PT ;  /* 0x0000000106ff7812 */ /* 0x002ff6000780c0ff */
[----:B------:R-:W-:Y:S02]  /*6eb0*/  @!UPT UIADD3 URZ, UPT, UPT, URZ, URZ, URZ ;  /* 0x000000fffffff290 */ /* 0x000fe4000fffe0ff */
[----:B------:R-:W-:Y:S01]  /*6ec0*/  VOTEU.ANY UP1, P0 ;  /* 0x0000000000ff7886 */ /* 0x000fe20000020100 */
[----:B------:R-:W-:Y:S01]  /*6ed0*/  PLOP3.LUT P0, PT, PT, PT, UP1, 0x80, 0x8 ;  /* 0x000000000008781c */ /* 0x000fe20003f0f018 */
[----:B------:R-:W-:Y:S11]  /*6ee0*/  UP2UR UR58, UPR, URZ, 0x2 ;  /* 0x00000002ff3a7883 */ /* 0x000ff60008000000 */
[----:B------:R-:W-:Y:S01]  /*6ef0*/  @!UPT UIADD3 URZ, UPT, UPT, URZ, URZ, URZ ;  /* 0x000000fffffff290 */ /* 0x000fe2000fffe0ff */
[----:B------:R-:W-:Y:S02]  /*6f00*/  @P0 MOV R3, R4 ;  /* 0x0000000400030202 */ /* 0x000fe40000000f00 */
[----:B------:R-:W-:Y:S02]  /*6f10*/  @P0 LOP3.LUT R0, R5, 0xffff, RZ, 0xc0, !PT ;  /* 0x0000ffff05000812 */ /* 0x000fe400078ec0ff */
[----:B------:R-:W-:Y:S02]  /*6f20*/  @P0 R2UR UR5, R3 ;  /* 0x00000000030502ca */ /* 0x000fe400000e0000 */
[----:B------:R-:W-:Y:S11]  /*6f30*/  @P0 R2UR UR4, R0 ;  /* 0x00000000000402ca */ /* 0x000ff600000e0000 */
[----:B------:R-:W-:Y:S02]  /*6f40*/  @UP1 UMOV UR37, UR5 ;  /* 0x0000000500251c82 */ /* 0x000fe40008000000 */
[----:B------:R-:W-:Y:S01]  /*6f50*/  @UP1 UMOV UR36, UR4 ;  /* 0x0000000400241c82 */ /* 0x000fe20008000000 */
[----:B------:R-:W-:Y:S05]  /*6f60*/  BRA.U !UP0, `(.L_x_118) ;  /* 0x0000000108cc7547 */ /* 0x000fea000b800000 */
[----:B------:R-:W1:Y:S01]  /*6f70*/  LDCU UR9, c[0x0][0xc20] ;  /* 0x00018400ff0977ac */ /* 0x000e620008000800 */
[----:B------:R-:W-:Y:S02]  /*6f80*/  UIMAD.WIDE.U32 UR4, UR56, UR55, URZ ;  /* 0x00000037380472a5 */ /* 0x000fe4000f8e00ff */
[----:B------:R-:W-:Y:S02]  /*6f90*/  UIMAD.WIDE.U32 UR6, UR57, UR52, URZ ;  /* 0x00000034390672a5 */ /* 0x000fe4000f8e00ff */
[----:B------:R-:W-:Y:S02]  /*6fa0*/  UIMAD.WIDE.U32 UR10, UR36, UR55, URZ ;  /* 0x00000037240a72a5 */ /* 0x000fe4000f8e00ff */
[----:B------:R-:W-:Y:S02]  /*6fb0*/  UISETP.NE.AND UP0, UPT, UR54, 0x1, UPT ;  /* 0x000000013600788c */ /* 0x000fe4000bf05270 */
[----:B------:R-:W-:Y:S02]  /*6fc0*/  UISETP.NE.AND UP1, UPT, UR42, 0x1, UPT ;  /* 0x000000012a00788c */ /* 0x000fe4000bf25270 */
[----:B------:R-:W-:Y:S02]  /*6fd0*/  UISETP.NE.AND UP2, UPT, UR39, 0x1, UPT ;  /* 0x000000012700788c */ /* 0x000fe4000bf45270 */
[----:B------:R-:W-:Y:S01]  /*6fe0*/  UIMAD.WIDE.U32 UR12, UR37, UR52, URZ ;  /* 0x00000034250c72a5 */ /* 0x000fe2000f8e00ff */
[----:B------:R-:W-:Y:S01]  /*6ff0*/  UMOV UR4, UR5 ;  /* 0x0000000500047c82 */ /* 0x000fe20008000000 */
[----:B------:R-:W-:Y:S01]  /*7000*/  UMOV UR6, UR11 ;  /* 0x0000000b00067c82 */ /* 0x000fe20008000000 */
[----:B-1----:R-:W-:Y:S03]  /*7010*/  USHF.R.U32.HI UR8, URZ, UR9, UR4 ;  /* 0x00000009ff087299 */ /* 0x002fe60008011604 */
[----:B------:R-:W-:Y:S02]  /*7020*/  UMOV UR4, UR7 ;  /* 0x0000000700047c82 */ /* 0x000fe40008000000 */
[----:B------:R-:W-:Y:S02]  /*7030*/  USHF.R.U32.HI UR5, URZ, UR53, UR4 ;  /* 0x00000035ff057299 */ /* 0x000fe40008011604 */
[----:B------:R-:W-:Y:S02]  /*7040*/  USEL UR4, UR56, UR8, !UP0 ;  /* 0x0000000838047287 */ /* 0x000fe4000c000000 */
[----:B------:R-:W-:Y:S02]  /*7050*/  USHF.R.U32.HI UR8, URZ, UR9, UR6 ;  /* 0x00000009ff087299 */ /* 0x000fe40008011606 */
[----:B------:R-:W-:Y:S02]  /*7060*/  UIMAD.WIDE.U32 UR6, UR4, UR40, URZ ;  /* 0x00000028040672a5 */ /* 0x000fe4000f8e00ff */
[----:B------:R-:W-:Y:S02]  /*7070*/  USEL UR9, UR57, UR5, !UP1 ;  /* 0x0000000539097287 */ /* 0x000fe4000c800000 */
[----:B------:R-:W-:Y:S02]  /*7080*/  USEL UR8, UR36, UR8, !UP0 ;  /* 0x0000000824087287 */ /* 0x000fe4000c000000 */
[----:B------:R-:W-:Y:S01]  /*7090*/  UIMAD.WIDE.U32 UR10, UR9, UR40, URZ ;  /* 0x00000028090a72a5 */ /* 0x000fe2000f8e00ff */
[----:B------:R-:W-:Y:S01]  /*70a0*/  UMOV UR6, UR7 ;  /* 0x0000000700067c82 */ /* 0x000fe20008000000 */
[----:B------:R-:W-:Y:S01]  /*70b0*/  UMOV UR5, UR13 ;  /* 0x0000000d00057c82 */ /* 0x000fe20008000000 */
[----:B------:R-:W-:Y:S02]  /*70c0*/  @UP2 USHF.R.U32.HI UR4, URZ, UR41, UR6 ;  /* 0x00000029ff042299 */ /* 0x000fe40008011606 */
[----:B------:R-:W-:Y:S02]  /*70d0*/  USHF.R.U32.HI UR5, URZ, UR53, UR5 ;  /* 0x00000035ff057299 */ /* 0x000fe40008011605 */
[----:B------:R-:W-:Y:S02]  /*70e0*/  UIMAD UR4, UR39, UR4, URZ ;  /* 0x00000004270472a4 */ /* 0x000fe4000f8e02ff */
[----:B------:R-:W-:Y:S02]  /*70f0*/  USEL UR5, UR37, UR5, !UP1 ;  /* 0x0000000525057287 */ /* 0x000fe4000c800000 */
[----:B------:R-:W-:Y:S01]  /*7100*/  UISETP.GE.AND UP0, UPT, UR8, UR4, UPT ;  /* 0x000000040800728c */ /* 0x000fe2000bf06270 */
[----:B------:R-:W-:Y:S01]  /*7110*/  UMOV UR6, UR11 ;  /* 0x0000000b00067c82 */ /* 0x000fe20008000000 */
[----:B------:R-:W-:Y:S02]  /*7120*/  UIMAD.WIDE.U32 UR10, UR8, UR40, URZ ;  /* 0x00000028080a72a5 */ /* 0x000fe4000f8e00ff */
[----:B------:R-:W-:Y:S04]  /*7130*/  @UP2 USHF.R.U32.HI UR9, URZ, UR41, UR6 ;  /* 0x00000029ff092299 */ /* 0x000fe80008011606 */
[----:B------:R-:W-:Y:S01]  /*7140*/  UIMAD UR6, UR39, UR9, URZ ;  /* 0x00000009270672a4 */ /* 0x000fe2000f8e02ff */
[----:B------:R-:W-:Y:S03]  /*7150*/  UMOV UR4, UR11 ;  /* 0x0000000b00047c82 */ /* 0x000fe60008000000 */
[----:B------:R-:W-:Y:S02]  /*7160*/  UISETP.GE.OR UP0, UPT, UR5, UR6, UP0 ;  /* 0x000000060500728c */ /* 0x000fe40008706670 */
[----:B------:R-:W-:Y:S02]  /*7170*/  USHF.R.U32.HI UR4, URZ, UR41, UR4 ;  /* 0x00000029ff047299 */ /* 0x000fe40008011604 */
[----:B------:R-:W-:Y:S02]  /*7180*/  UIMAD.WIDE.U32 UR6, UR5, UR40, URZ ;  /* 0x00000028050672a5 */ /* 0x000fe4000f8e00ff */
[----:B------:R-:W-:Y:S02]  /*7190*/  USEL UR11, UR8, UR4, !UP2 ;  /* 0x00000004080b7287 */ /* 0x000fe4000d000000 */
[----:B------:R-:W-:Y:S02]  /*71a0*/  UIADD3 UR6, UPT, UPT, -UR5, URZ, URZ ;  /* 0x000000ff05067290 */ /* 0x000fe4000fffe1ff */
[----:B------:R-:W-:Y:S02]  /*71b0*/  UIADD3 UR10, UPT, UPT, -UR11, URZ, URZ ;  /* 0x000000ff0b0a7290 */ /* 0x000fe4000fffe1ff */
[----:B------:R-:W-:Y:S02]  /*71c0*/  UIMAD UR6, UR42, UR6, UR37 ;  /* 0x000000062a0672a4 */ /* 0x000fe4000f8e0225 */
[----:B------:R-:W-:Y:S01]  /*71d0*/  UIMAD UR10, UR39, UR10, UR8 ;  /* 0x0000000a270a72a4 */ /* 0x000fe2000f8e0208 */
[----:B------:R-:W-:Y:S01]  /*71e0*/  @!UP0 UMOV UR4, UR7 ;  /* 0x0000000700048c82 */ /* 0x000fe20008000000 */
[----:B------:R-:W-:Y:S02]  /*71f0*/  UIADD3 UR7, UPT, UPT, -UR8, URZ, URZ ;  /* 0x000000ff08077290 */ /* 0x000fe4000fffe1ff */
[----:B------:R-:W-:Y:S04]  /*7200*/  @!UP0 USHF.R.U32.HI UR4, URZ, UR41, UR4 ;  /* 0x00000029ff048299 */ /* 0x000fe80008011604 */
[----:B------:R-:W-:Y:S04]  /*7210*/  @!UP0 USEL UR4, UR5, UR4, !UP2 ;  /* 0x0000000405048287 */ /* 0x000fe8000d000000 */
[----:B------:R-:W-:Y:S02]  /*7220*/  @!UP0 UIMAD UR9, UR9, UR10, UR4 ;  /* 0x0000000a090982a4 */ /* 0x000fe4000f8e0204 */
[----:B------:R-:W-:Y:S02]  /*7230*/  @!UP0 UIADD3 UR10, UPT, UPT, UR11, -UR4, URZ ;  /* 0x800000040b0a8290 */ /* 0x000fe4000fffe0ff */
[----:B------:R-:W-:Y:S02]  /*7240*/  UIMAD UR4, UR54, UR7, UR36 ;  /* 0x00000007360472a4 */ /* 0x000fe4000f8e0224 */
[----:B------:R-:W-:Y:S03]  /*7250*/  @!UP0 UIMAD UR8, UR10, UR39, UR5 ;  /* 0x000000270a0882a4 */ /* 0x000fe6000f8e0205 */
[----:B------:R-:W-:Y:S02]  /*7260*/  @!UP0 UMOV UR5, UR9 ;  /* 0x0000000900058c82 */ /* 0x000fe40008000000 */
[----:B------:R-:W-:Y:S02]  /*7270*/  UIMAD UR37, UR5, UR42, UR6 ;  /* 0x0000002a052572a4 */ /* 0x000fe4000f8e0206 */
[----:B------:R-:W-:Y:S11]  /*7280*/  UIMAD UR36, UR8, UR54, UR4 ;  /* 0x00000036082472a4 */ /* 0x000ff6000f8e0204 */
[----:B------:R-:W-:Y:S01]  /*7290*/  @!UPT UIADD3 URZ, UPT, UPT, URZ, URZ, URZ ;  /* 0x000000fffffff290 */ /* 0x000fe2000fffe0ff */
.L_x_118:
[----:B------:R-:W-:Y:S01]  /*72a0*/  UISETP.NE.AND UP0, UPT, UR38, 0x1, UPT ;  /* 0x000000012600788c */ /* 0x000fe2000bf05270 */
[----:B------:R-:W-:Y:S01]  /*72b0*/  @P0 SHF.R.U32.HI R4, RZ, 0x10, R5 ;  /* 0x00000010ff040819 */ /* 0x000fe20000011605 */
[----:B------:R-:W-:Y:S01]  /*72c0*/  USHF.L.U32 UR46, UR19, 0x7, URZ ;  /* 0x00000007132e7899 */ /* 0x000fe200080006ff */
[----:B------:R-:W-:Y:S02]  /*72d0*/  BSSY.RECONVERGENT B6, `(.L_x_119) ;  /* 0x0000034000067945 */ /* 0x000fe40003800200 */
[----:B------:R-:W-:Y:S02]  /*72e0*/  @P0 R2UR UR59, R4 ;  /* 0x00000000043b02ca */ /* 0x000fe400000e0000 */
[----:B------:R-:W-:Y:S04]  /*72f0*/  LOP3.LUT P0, RZ, R50, 0x90, RZ, 0xc0, !PT ;  /* 0x0000009032ff7812 */ /* 0x000fe8000780c0ff */
[----:B------:R-:W1:Y:S01]  /*7300*/  @!UP0 LDCU.128 UR12, c[0x0][0xc10] ;  /* 0x00018200ff0c87ac */ /* 0x000e620008000c00 */
[----:B------:R-:W2:Y:S01]  /*7310*/  @!UP0 LDCU UR5, c[0x0][0xc0c] ;  /* 0x00018180ff0587ac */ /* 0x000ea20008000800 */
[----:B------:R-:W3:Y:S01]  /*7320*/  @!UP0 LDCU UR10, c[0x0][0xc20] ;  /* 0x00018400ff0a87ac */ /* 0x000ee20008000800 */
[----:B-1----:R-:W-:Y:S02]  /*7330*/  UIMAD.WIDE.U32 UR8, UR37, UR12, URZ ;  /* 0x0000000c250872a5 */ /* 0x002fe4000f8e00ff */
[----:B------:R-:W-:Y:S02]  /*7340*/  UIMAD.WIDE.U32 UR6, UR36, UR15, URZ ;  /* 0x0000000f240672a5 */ /* 0x000fe4000f8e00ff */
[----:B------:R-:W-:Y:S03]  /*7350*/  @!UP0 UISETP.NE.AND UP1, UPT, UR14, 0x1, UPT ;  /* 0x000000010e00888c */ /* 0x000fe6000bf25270 */
[----:B------:R-:W-:Y:S01]  /*7360*/  @!UP0 UMOV UR4, UR9 ;  /* 0x0000000900048c82 */ /* 0x000fe20008000000 */
[----:B--2---:R-:W-:Y:S02]  /*7370*/  @!UP0 UISETP.NE.AND UP2, UPT, UR5, 0x1, UPT ;  /* 0x000000010500888c */ /* 0x004fe4000bf45270 */
[----:B------:R-:W-:Y:S01]  /*7380*/  @!UP0 USHF.R.U32.HI UR4, URZ, UR13, UR4 ;  /* 0x0000000dff048299 */ /* 0x000fe20008011604 */
[----:B------:R-:W-:Y:S02]  /*7390*/  @!UP0 UMOV UR6, UR7 ;  /* 0x0000000700068c82 */ /* 0x000fe40008000000 */
[----:B---3--:R-:W-:Y:S02]  /*73a0*/  @!UP0 USHF.R.U32.HI UR6, URZ, UR10, UR6 ;  /* 0x0000000aff068299 */ /* 0x008fe40008011606 */
[----:B------:R-:W-:Y:S02]  /*73b0*/  @!UP0 USEL UR7, UR37, UR4, !UP2 ;  /* 0x0000000425078287 */ /* 0x000fe4000d000000 */
[----:B------:R-:W-:Y:S04]  /*73c0*/  @!UP0 USEL UR6, UR36, UR6, !UP1 ;  /* 0x0000000624068287 */ /* 0x000fe8000c800000 */
[----:B------:R-:W-:Y:S02]  /*73d0*/  @!UP0 UIADD3 UR4, UPT, UPT, -UR7, UR6, URZ ;  /* 0x0000000607048290 */ /* 0x000fe4000fffe1ff */
[----:B------:R-:W-:Y:S02]  /*73e0*/  @!UP0 UIADD3 UR6, UPT, UPT, UR7, -UR6, URZ ;  /* 0x8000000607068290 */ /* 0x000fe4000fffe0ff */
[----:B------:R-:W-:Y:S02]  /*73f0*/  @!UP0 UIMAD UR37, UR4, UR5, UR37 ;  /* 0x00000005042582a4 */ /* 0x000fe4000f8e0225 */
[----:B------:R-:W-:Y:S01]  /*7400*/  @!UP0 UIMAD UR36, UR6, UR14, UR36 ;  /* 0x0000000e062482a4 */ /* 0x000fe2000f8e0224 */
[----:B------:R-:W-:Y:S11]  /*7410*/  @!P0 BRA `(.L_x_120) ;  /* 0x00000000007c8947 */ /* 0x000ff60003800000 */
[----:B------:R-:W1:Y:S01]  /*7420*/  LDCU.64 UR8, c[0x4][0x80] ;  /* 0x01001000ff0877ac */ /* 0x000e620008000a00 */
[----:B------:R-:W-:Y:S01]  /*7430*/  MOV R16, 0x0 ;  /* 0x0000000000107802 */ /* 0x000fe20000000f00 */
[----:B------:R-:W-:Y:S02]  /*7440*/  HFMA2 R12, -RZ, RZ, 0, 5.9604644775390625e-08 ;  /* 0x00000001ff0c7431 */ /* 0x000fe400000001ff */
[----:B------:R-:W-:Y:S01]  /*7450*/  IMAD.MOV.U32 R8, RZ, RZ, 0x70 ;  /* 0x00000070ff087424 */ /* 0x000fe200078e00ff */
[----:B------:R2:W3:Y:S01]  /*7460*/  LDC.64 R14, c[0x4][R16] ;  /* 0x01000000100e7b82 */ /* 0x0004e20000000a00 */
[----:B------:R-:W4:Y:S01]  /*7470*/  LDCU.64 UR6, c[0x4][0x88] ;  /* 0x01001100ff0677ac */ /* 0x000f220008000a00 */
[----:B------:R-:W-:Y:S01]  /*7480*/  IMAD.MOV.U32 R13, RZ, RZ, RZ ;  /* 0x000000ffff0d7224 */ /* 0x000fe200078e00ff */
[----:B------:R-:W2:Y:S01]  /*7490*/  LDCU.64 UR4, c[0x4][0x8] ;  /* 0x01000100ff0477ac */ /* 0x000ea20008000a00 */
[----:B-1----:R-:W-:Y:S01]  /*74a0*/  MOV R5, UR9 ;  /* 0x0000000900057c02 */ /* 0x002fe20008000f00 */
[----:B------:R-:W-:Y:S01]  /*74b0*/  IMAD.U32 R4, RZ, RZ, UR8 ;  /* 0x00000008ff047e24 */ /* 0x000fe2000f8e00ff */
[----:B----4-:R-:W-:Y:S01]  /*74c0*/  MOV R7, UR7 ;  /* 0x0000000700077c02 */ /* 0x010fe20008000f00 */
[----:B------:R-:W-:Y:S01]  /*74d0*/  IMAD.U32 R6, RZ, RZ, UR6 ;  /* 0x00000006ff067e24 */ /* 0x000fe2000f8e00ff */
[----:B--2---:R-:W-:Y:S01]  /*74e0*/  MOV R11, UR5 ;  /* 0x00000005000b7c02 */ /* 0x004fe20008000f00 */
[----:B------:R-:W-:Y:S02]  /*74f0*/  IMAD.U32 R10, RZ, RZ, UR4 ;  /* 0x00000004ff0a7e24 */ /* 0x000fe4000f8e00ff */
[----:B------:R-:W-:Y:S07]  /*7500*/  LEPC R20, `(.L_x_121) ;  /* 0x000000001014794e */ /* 0x000fee0000000000 */
[----:B---3-5:R-:W-:Y:S05]  /*7510*/  CALL.ABS.NOINC R14 ;  /* 0x000000000e007343 */ /* 0x028fea0003c00000 */
.L_x_121:
[----:B------:R-:W1:Y:S01]  /*7520*/  LDCU.64 UR8, c[0x4][0x80] ;  /* 0x01001000ff0877ac */ /* 0x000e620008000a00 */
[----:B------:R-:W2:Y:S01]  /*7530*/  LDC.64 R16, c[0x4][R16] ;  /* 0x0100000010107b82 */ /* 0x000ea20000000a00 */
[----:B------:R-:W-:Y:S02]  /*7540*/  HFMA2 R12, -RZ, RZ, 0, 5.9604644775390625e-08 ;  /* 0x00000001ff0c7431 */ /* 0x000fe400000001ff */
[----:B------:R-:W-:Y:S02]  /*7550*/  IMAD.MOV.U32 R8, RZ, RZ, 0x70 ;  /* 0x00000070ff087424 */ /* 0x000fe400078e00ff */
[----:B------:R-:W-:Y:S01]  /*7560*/  IMAD.MOV.U32 R13, RZ, RZ, RZ ;  /* 0x000000ffff0d7224 */ /* 0x000fe200078e00ff */
[----:B------:R-:W3:Y:S01]  /*7570*/  LDCU.64 UR6, c[0x4][0x88] ;  /* 0x01001100ff0677ac */ /* 0x000ee20008000a00 */
[----:B------:R-:W4:Y:S01]  /*7580*/  LDCU.64 UR4, c[0x4][0x8] ;  /* 0x01000100ff0477ac */ /* 0x000f220008000a00 */
[----:B-1----:R-:W-:Y:S02]  /*7590*/  MOV R4, UR8 ;  /* 0x0000000800047c02 */ /* 0x002fe40008000f00 */
[----:B------:R-:W-:Y:S02]  /*75a0*/  MOV R5, UR9 ;  /* 0x0000000900057c02 */ /* 0x000fe40008000f00 */
[----:B---3--:R-:W-:Y:S01]  /*75b0*/  MOV R7, UR7 ;  /* 0x0000000700077c02 */ /* 0x008fe20008000f00 */
[----:B------:R-:W-:Y:S01]  /*75c0*/  IMAD.U32 R6, RZ, RZ, UR6 ;  /* 0x00000006ff067e24 */ /* 0x000fe2000f8e00ff */
[----:B----4-:R-:W-:Y:S01]  /*75d0*/  MOV R11, UR5 ;  /* 0x00000005000b7c02 */ /* 0x010fe20008000f00 */
[----:B------:R-:W-:Y:S02]  /*75e0*/  IMAD.U32 R10, RZ, RZ, UR4 ;  /* 0x00000004ff0a7e24 */ /* 0x000fe4000f8e00ff */
[----:B------:R-:W-:Y:S07]  /*75f0*/  LEPC R20, `(.L_x_120) ;  /* 0x000000001014794e */ /* 0x000fee0000000000 */
[----:B--2---:R-:W-:Y:S05]  /*7600*/  CALL.ABS.NOINC R16 ;  /* 0x0000000010007343 */ /* 0x004fea0003c00000 */
.L_x_120:
[----:B------:R-:W-:Y:S05]  /*7610*/  BSYNC.RECONVERGENT B6 ;  /* 0x0000000000067941 */ /* 0x000fea0003800200 */
.L_x_119:
[----:B------:R-:W-:Y:S01]  /*7620*/  R2UR UR4, R49 ;  /* 0x00000000310472ca */ /* 0x000fe200000e0000 */
[----:B------:R-:W-:Y:S01]  /*7630*/  UISETP.NE.U32.AND UP0, UPT, UR60, URZ, UPT ;  /* 0x000000ff3c00728c */ /* 0x000fe2000bf05070 */
[----:B------:R-:W-:Y:S02]  /*7640*/  ISETP.NE.U32.AND P4, PT, R42, RZ, PT ;  /* 0x000000ff2a00720c */ /* 0x000fe40003f85070 */
[----:B------:R-:W-:Y:S01]  /*7650*/  ISETP.NE.U32.AND P2, PT, RZ, UR50, PT ;  /* 0x00000032ff007c0c */ /* 0x000fe2000bf45070 */
[----:B------:R-:W-:Y:S01]  /*7660*/  UISETP.NE.AND.EX UP1, UPT, UR61, URZ, UPT, UP0 ;  /* 0x000000ff3d00728c */ /* 0x000fe2000bf25300 */
[----:B------:R-:W-:Y:S01]  /*7670*/  ISETP.NE.AND.EX P4, PT, R43, RZ, PT, P4 ;  /* 0x000000ff2b00720c */ /* 0x000fe20003f85340 */
[----:B------:R-:W-:Y:S01]  /*7680*/  UPLOP3.LUT UP0, UPT, UPT, UPT, UPT, 0x40, 0x4 ;  /* 0x000000000004789c */ /* 0x000fe20003f0e870 */
[----:B------:R-:W-:Y:S05]  /*7690*/  ISETP.NE.AND.EX P2, PT, RZ, UR51, PT, P2 ;  /* 0x00000033ff007c0c */ /* 0x000fea000bf45320 */
[----:B------:R-:W-:Y:S06]  /*76a0*/  UISETP.NE.AND UP2, UPT, UR4, URZ, UPT ;  /* 0x000000ff0400728c */ /* 0x000fec000bf45270 */
[----:B------:R-:W-:Y:S05]  /*76b0*/  PLOP3.LUT P1, PT, PT, PT, UP2, 0x80, 0x8 ;  /* 0x000000000008781c */ /* 0x000fea0003f2f028 */
[----:B------:R-:W-:Y:S06]  /*76c0*/  @UP2 UPLOP3.LUT UP0, UPT, UPT, UPT, UP1, 0x80, 0x8 ;  /* 0x000000000008289c */ /* 0x000fec0003f0f010 */
[----:B------:R-:W-:Y:S01]  /*76d0*/  PLOP3.LUT P0, PT, PT, PT, UP0, 0x80, 0x8 ;  /* 0x000000000008781c */ /* 0x000fe20003f0f008 */
[----:B------:R-:W-:Y:S01]  /*76e0*/  @!UPT UIADD3 URZ, UPT, UPT, URZ, URZ, URZ ;  /* 0x000000fffffff290 */ /* 0x000fe2000fffe0ff */
[----:B------:R-:W-:Y:S11]  /*76f0*/  BRA.U !UP1, `(.L_x_122) ;  /* 0x00000001093c7547 */ /* 0x000ff6000b800000 */
[----:B------:R-:W-:Y:S01]  /*7700*/  UISETP.NE.U32.AND UP0, UPT, UR50, URZ, UPT ;  /* 0x000000ff3200728c */ /* 0x000fe2000bf05070 */
[----:B------:R-:W-:Y:S01]  /*7710*/  HFMA2 R0, -RZ, RZ, 0, 5.9604644775390625e-08 ;  /* 0x00000001ff007431 */ /* 0x000fe200000001ff */
[----:B------:R-:W1:Y:S01]  /*7720*/  LDCU.64 UR8, c[0x0][0x358] ;  /* 0x00006b00ff0877ac */ /* 0x000e620008000a00 */
[----:B------:R-:W-:Y:S01]  /*7730*/  IMAD.MOV.U32 R45, RZ, RZ, 0x1 ;  /* 0x00000001ff2d7424 */ /* 0x000fe200078e00ff */
[----:B------:R-:W-:Y:S06]  /*7740*/  UISETP.NE.AND.EX UP0, UPT, UR51, URZ, UPT, UP0 ;  /* 0x000000ff3300728c */ /* 0x000fec000bf05300 */
        /* <DEDUP_REMOVED lines=9> */
[----:B-12---:R-:W-:Y:S02]  /*77e0*/  @!P3 IMAD.U32 R27, RZ, RZ, UR4 ;  /* 0x00000004ff1bbe24 */ /* 0x006fe4000f8e00ff */
.L_x_122:
[----:B------:R-:W-:Y:S05]  /*77f0*/  @!P4 BRA `(.L_x_123) ;  /* 0x000000000024c947 */ /* 0x000fea0003800000 */
[----:B------:R-:W-:Y:S01]  /*7800*/  ISETP.NE.U32.AND P3, PT, R40, RZ, PT ;  /* 0x000000ff2800720c */ /* 0x000fe20003f65070 */
[----:B------:R-:W1:Y:S03]  /*7810*/  LDCU.64 UR4, c[0x0][0x358] ;  /* 0x00006b00ff0477ac */ /* 0x000e660008000a00 */
[----:B------:R-:W-:Y:S11]  /*7820*/  ISETP.NE.AND.EX P3, PT, R41, RZ, PT, P3 ;  /* 0x000000ff2900720c */ /* 0x000ff60003f65330 */
[----:B------:R-:W-:Y:S02]  /*7830*/  @!UPT UIADD3 URZ, UPT, UPT, URZ, URZ, URZ ;  /* 0x000000fffffff290 */ /* 0x000fe4000fffe0ff */
[----:B------:R-:W2:Y:S01]  /*7840*/  @P3 LDC.64 R4, c[0x0][0x9a8] ;  /* 0x00026a00ff043b82 */ /* 0x000ea20000000a00 */
[----:B------:R-:W-:Y:S04]  /*7850*/  @P3 IMAD R0, R42, UR48, RZ ;  /* 0x000000302a003c24 */ /* 0x000fe8000f8e02ff */
[----:B--2---:R-:W-:Y:S05]  /*7860*/  @P3 IMAD.WIDE R4, R0, 0x4, R4 ;  /* 0x0000000400043825 */ /* 0x004fea00078e0204 */
[----:B-1---5:R1:W5:Y:S02]  /*7870*/  @P3 LDG.E R24, desc[UR4][R4.64] ;  /* 0x0000000404183981 */ /* 0x022364000c1e1900 */
[----:B-1----:R-:W2:Y:S02]  /*7880*/  @!P3 LDC R24, c[0x0][0x9a0] ;  /* 0x00026800ff18bb82 */ /* 0x002ea40000000800 */
.L_x_123:
[----:B-----5:R-:W-:Y:S01]  /*7890*/  FSETP.NEU.AND P3, PT, R27, RZ, PT ;  /* 0x000000ff1b00720b */ /* 0x020fe20003f6d000 */
[----:B------:R-:W1:Y:S01]  /*78a0*/  LDCU.128 UR12, c[0x0][0xb90] ;  /* 0x00017200ff0c77ac */ /* 0x000e620008000c00 */
[----:B------:R-:W-:Y:S01]  /*78b0*/  SEL R3, RZ, 0xffffffff, P2 ;  /* 0xffffffffff037807 */ /* 0x000fe20001000000 */
[----:B------:R-:W-:Y:S01]  /*78c0*/  IMAD.SHL.U32 R67, R54, 0x2, RZ ;  /* 0x0000000236437824 */ /* 0x000fe200078e00ff */
[----:B------:R-:W-:Y:S01]  /*78d0*/  @P1 LOP3.LUT P2, RZ, R45, 0xff, RZ, 0xc0, !PT ;  /* 0x000000ff2dff1812 */ /* 0x000fe2000784c0ff */
[----:B------:R-:W-:Y:S01]  /*78e0*/  BSSY B1, `(.L_x_124) ;  /* 0x0000052000017945 */ /* 0x000fe20003800000 */
[----:B------:R-:W-:Y:S01]  /*78f0*/  @P1 SEL R0, RZ, 0xffffffff, P3 ;  /* 0xffffffffff001807 */ /* 0x000fe20001800000 */
[----:B------:R-:W-:Y:S01]  /*7900*/  IMAD.MOV.U32 R69, RZ, RZ, 0x1 ;  /* 0x00000001ff457424 */ /* 0x000fe200078e00ff */
[----:B------:R-:W-:Y:S01]  /*7910*/  LOP3.LUT R53, R53, 0x1, RZ, 0x3c, !PT ;  /* 0x0000000135357812 */ /* 0x000fe200078e3cff */
[----:B------:R-:W3:Y:S01]  /*7920*/  LDCU UR11, c[0x0][0xba0] ;  /* 0x00017400ff0b77ac */ /* 0x000ee20008000800 */
[----:B------:R-:W-:Y:S01]  /*7930*/  @P0 SEL R0, R3, R0, !P2 ;  /* 0x0000000003000207 */ /* 0x000fe20005000000 */
[----:B------:R-:W-:Y:S01]  /*7940*/  IMAD.IADD R25, R23, 0x1, R2 ;  /* 0x0000000117197824 */ /* 0x000fe200078e0202 */
[----:B------:R-:W-:Y:S01]  /*7950*/  LEA R64, R22, UR44, 0x3 ;  /* 0x0000002c16407c11 */ /* 0x000fe2000f8e18ff */
[----:B------:R-:W-:Y:S01]  /*7960*/  USHF.L.U32 UR8, UR45, 0x6, URZ ;  /* 0x000000062d087899 */ /* 0x000fe200080006ff */
[----:B------:R-:W-:Y:S01]  /*7970*/  @P1 LOP3.LUT R0, R0, 0x1, RZ, 0xc0, !PT ;  /* 0x0000000100001812 */ /* 0x000fe200078ec0ff */
[----:B------:R-:W-:Y:S01]  /*7980*/  IMAD.MOV.U32 R26, RZ, RZ, RZ ;  /* 0x000000ffff1a7224 */ /* 0x000fe200078e00ff */
[----:B------:R-:W-:Y:S02]  /*7990*/  R2UR UR4, R58 ;  /* 0x000000003a0472ca */ /* 0x000fe400000e0000 */
[----:B------:R-:W-:Y:S02]  /*79a0*/  CS2R R38, SRZ ;  /* 0x0000000000267805 */ /* 0x000fe4000001ff00 */
[----:B------:R-:W-:Y:S01]  /*79b0*/  ISETP.NE.U32.OR P6, PT, R0, 0x1, !P1 ;  /* 0x000000010000780c */ /* 0x000fe20004fc5470 */
[----:B------:R-:W-:Y:S01]  /*79c0*/  IMAD.U32 R63, RZ, RZ, UR8 ;  /* 0x00000008ff3f7e24 */ /* 0x000fe2000f8e00ff */
[----:B------:R-:W-:Y:S02]  /*79d0*/  R2UR UR6, R57 ;  /* 0x00000000390672ca */ /* 0x000fe400000e0000 */
[----:B------:R-:W-:Y:S02]  /*79e0*/  CS2R R36, SRZ ;  /* 0x0000000000247805 */ /* 0x000fe4000001ff00 */
[----:B------:R-:W-:Y:S02]  /*79f0*/  R2UR UR10, R59 ;  /* 0x000000003b0a72ca */ /* 0x000fe400000e0000 */
[----:B------:R-:W-:Y:S02]  /*7a00*/  CS2R R30, SRZ ;  /* 0x00000000001e7805 */ /* 0x000fe4000001ff00 */
[----:B------:R-:W-:Y:S02]  /*7a10*/  R2UR UR9, R56 ;  /* 0x00000000380972ca */ /* 0x000fe400000e0000 */
[----:B------:R-:W-:Y:S02]  /*7a20*/  CS2R R28, SRZ ;  /* 0x00000000001c7805 */ /* 0x000fe4000001ff00 */
[----:B------:R-:W-:Y:S01]  /*7a30*/  PLOP3.LUT P2, PT, PT, PT, UP1, 0x80, 0x8 ;  /* 0x000000000008781c */ /* 0x000fe20003f4f018 */
[----:B------:R-:W-:Y:S01]  /*7a40*/  VIADD R68, R67, UR44 ;  /* 0x0000002c43447c36 */ /* 0x000fe20008000000 */
[----:B------:R-:W-:Y:S01]  /*7a50*/  LOP3.LUT P4, R65, R45, 0xff, RZ, 0xc0, !PT ;  /* 0x000000ff2d417812 */ /* 0x000fe2000788c0ff */
[----:B------:R-:W-:Y:S01]  /*7a60*/  UIMAD.WIDE.U32 UR4, UR8, UR4, URZ ;  /* 0x00000004080472a5 */ /* 0x000fe2000f8e00ff */
[----:B------:R-:W-:Y:S02]  /*7a70*/  SEL R4, RZ, 0xffffffff, P3 ;  /* 0xffffffffff047807 */ /* 0x000fe40001800000 */
[----:B------:R-:W-:Y:S01]  /*7a80*/  @P6 SHF.L.U32 R0, R53, 0x1f, RZ ;  /* 0x0000001f35006819 */ /* 0x000fe200000006ff */
[----:B------:R-:W-:Y:S01]  /*7a90*/  USHF.R.U32.HI UR5, URZ, UR6, UR5 ;  /* 0x00000006ff057299 */ /* 0x000fe20008011605 */
[----:B------:R-:W-:Y:S01]  /*7aa0*/  P2R R66, PR, RZ, 0x40 ;  /* 0x00000040ff427803 */ /* 0x000fe20000000000 */
[----:B------:R-:W-:Y:S01]  /*7ab0*/  UISETP.NE.AND UP0, UPT, UR10, 0x1, UPT ;  /* 0x000000010a00788c */ /* 0x000fe2000bf05270 */
[----:B------:R4:W2:Y:S03]  /*7ac0*/  @P6 SYNCS.PHASECHK.TRANS64.TRYWAIT P1, [UR44+0x1a0], R0 ;  /* 0x0001a000ff0065a7 */ /* 0x0008a6000802112c */
[----:B------:R-:W-:Y:S01]  /*7ad0*/  USEL UR5, UR8, UR5, !UP0 ;  /* 0x0000000508057287 */ /* 0x000fe2000c000000 */
[----:B------:R-:W-:Y:S01]  /*7ae0*/  @P2 SEL R4, R3, R4, !P4 ;  /* 0x0000000403042207 */ /* 0x000fe20006000000 */
[----:B------:R-:W-:Y:S03]  /*7af0*/  UISETP.NE.AND UP0, UPT, UR9, 0x1, UPT ;  /* 0x000000010900788c */ /* 0x000fe6000bf05270 */
[----:B------:R-:W-:Y:S01]  /*7b00*/  LOP3.LUT R4, R4, 0x1, RZ, 0xc0, !PT ;  /* 0x0000000104047812 */ /* 0x000fe200078ec0ff */
[----:B------:R-:W-:Y:S02]  /*7b10*/  IMAD R6, RZ, RZ, -UR5 ;  /* 0x80000005ff067e24 */ /* 0x000fe4000f8e02ff */
[----:B------:R-:W-:Y:S01]  /*7b20*/  IMAD.U32 R62, RZ, RZ, UR5 ;  /* 0x00000005ff3e7e24 */ /* 0x000fe2000f8e00ff */
[----:B------:R-:W-:Y:S01]  /*7b30*/  ISETP.NE.U32.AND P5, PT, R4, 0x1, PT ;  /* 0x000000010400780c */ /* 0x000fe20003fa5070 */
[----:B------:R-:W-:Y:S03]  /*7b40*/  IMAD R63, R6, UR10, R63 ;  /* 0x0000000a063f7c24 */ /* 0x000fe6000f8e023f */
[----:B------:R-:W-:Y:S02]  /*7b50*/  P2R R70, PR, RZ, 0x20 ;  /* 0x00000020ff467803 */ /* 0x000fe40000000000 */
[----:B----4-:R-:W-:Y:S04]  /*7b60*/  SHF.L.U32 R0, R52, 0x1f, RZ ;  /* 0x0000001f34007819 */ /* 0x010fe800000006ff */
[----:B------:R4:W4:Y:S01]  /*7b70*/  SYNCS.PHASECHK.TRANS64.TRYWAIT P0, [R64+URZ+0x200], R0 ;  /* 0x00020000400075a7 */ /* 0x00092200080011ff */
[----:B-1----:R-:W-:Y:S07]  /*7b80*/  UIMAD.WIDE.U32 UR6, UR5, UR12, URZ ;  /* 0x0000000c050672a5 */ /* 0x002fee000f8e00ff */
[----:B------:R-:W-:Y:S02]  /*7b90*/  UMOV UR4, UR7 ;  /* 0x0000000700047c82 */ /* 0x000fe40008000000 */
[----:B------:R-:W-:Y:S04]  /*7ba0*/  USHF.R.U32.HI UR4, URZ, UR13, UR4 ;  /* 0x0000000dff047299 */ /* 0x000fe80008011604 */
[----:B------:R-:W-:Y:S02]  /*7bb0*/  USEL UR4, UR5, UR4, !UP0 ;  /* 0x0000000405047287 */ /* 0x000fe4000c000000 */
[----:B------:R-:W-:Y:S02]  /*7bc0*/  UISETP.NE.AND UP0, UPT, UR14, 0x1, UPT ;  /* 0x000000010e00788c */ /* 0x000fe4000bf05270 */
[----:B------:R-:W-:Y:S02]  /*7bd0*/  UIMAD.WIDE.U32 UR6, UR4, UR15, URZ ;  /* 0x0000000f040672a5 */ /* 0x000fe4000f8e00ff */
[----:B------:R-:W-:Y:S02]  /*7be0*/  IMAD.U32 R61, RZ, RZ, UR4 ;  /* 0x00000004ff3d7e24 */ /* 0x000fe4000f8e00ff */
[----:B------:R-:W-:Y:S01]  /*7bf0*/  IMAD R5, RZ, RZ, -UR4 ;  /* 0x80000004ff057e24 */ /* 0x000fe2000f8e02ff */
[----:B------:R-:W-:Y:S01]  /*7c00*/  PLOP3.LUT P2, PT, PT, PT, UP0, 0x80, 0x8 ;  /* 0x000000000008781c */ /* 0x000fe20003f4f008 */
[----:B------:R-:W-:Y:S01]  /*7c10*/  IMAD.U32 R60, RZ, RZ, UR4 ;  /* 0x00000004ff3c7e24 */ /* 0x000fe2000f8e00ff */
[----:B------:R-:W-:Y:S01]  /*7c20*/  UMOV UR6, UR7 ;  /* 0x0000000700067c82 */ /* 0x000fe20008000000 */
[----:B------:R-:W-:Y:S01]  /*7c30*/  IMAD R62, R5, UR9, R62 ;  /* 0x00000009053e7c24 */ /* 0x000fe2000f8e023e */
[----:B---3--:R-:W-:Y:S06]  /*7c40*/  USHF.R.U32.HI UR6, URZ, UR11, UR6 ;  /* 0x0000000bff067299 */ /* 0x008fec0008011606 */
[----:B------:R-:W-:Y:S05]  /*7c50*/  SEL R61, R61, UR6, !P2 ;  /* 0x000000063d3d7c07 */ /* 0x000fea000d000000 */
[----:B------:R-:W-:Y:S04]  /*7c60*/  IMAD.MOV R3, RZ, RZ, -R61 ;  /* 0x000000ffff037224 */ /* 0x000fe800078e0a3d */
[----:B------:R-:W-:Y:S01]  /*7c70*/  IMAD R60, R3, UR14, R60 ;  /* 0x0000000e033c7c24 */ /* 0x000fe2000f8e023c */
[----:B--2---:R-:W-:Y:S01]  /*7c80*/  @P6 SEL R69, RZ, 0x1, !P1 ;  /* 0x00000001ff456807 */ /* 0x004fe20004800000 */
[----:B------:R-:W-:Y:S06]  /*7c90*/  @!P6 BRA `(.L_x_125) ;  /* 0x000000000058e947 */ /* 0x000fec0003800000 */
[----:B------:R-:W-:Y:S01]  /*7ca0*/  VIADD R2, R68, 0x300 ;  /* 0x0000030044027836 */ /* 0x000fe20000000000 */
[----:B------:R-:W-:Y:S01]  /*7cb0*/  LOP3.LUT P6, RZ, R44, 0x40, RZ, 0xc0, !PT ;  /* 0x000000402cff7812 */ /* 0x000fe200078cc0ff */
[----:B------:R-:W-:Y:S01]  /*7cc0*/  BSSY B0, `(.L_x_126) ;  /* 0x000000e000007945 */ /* 0x000fe20003800000 */
[----:B------:R-:W-:Y:S01]  /*7cd0*/  ISETP.NE.AND P2, PT, R69, RZ, PT ;  /* 0x000000ff4500720c */ /* 0x000fe20003f45270 */
[----:B------:R-:W-:Y:S01]  /*7ce0*/  @P5 VIADD R4, R68, 0x310 ;  /* 0x0000031044045836 */ /* 0x000fe20000000000 */
[----:B------:R-:W-:Y:S01]  /*7cf0*/  PLOP3.LUT P1, PT, PT, PT, PT, 0x8, 0x80 ;  /* 0x000000000080781c */ /* 0x000fe20003f2e170 */
[----:B------:R-:W-:Y:S01]  /*7d00*/  IMAD.MOV.U32 R39, RZ, RZ, RZ ;  /* 0x000000ffff277224 */ /* 0x000fe200078e00ff */
[----:B------:R-:W-:Y:S02]  /*7d10*/  @P5 PLOP3.LUT P1, PT, P6, PT, PT, 0x80, 0x8 ;  /* 0x000000000008581c */ /* 0x000fe4000372f070 */
[----:B------:R-:W-:Y:S02]  /*7d20*/  CS2R R36, SRZ ;  /* 0x0000000000247805 */ /* 0x000fe4000001ff00 */
[----:B------:R-:W-:Y:S02]  /*7d30*/  CS2R R30, SRZ ;  /* 0x00000000001e7805 */ /* 0x000fe4000001ff00 */
[----:B------:R-:W-:Y:S07]  /*7d40*/  CS2R R28, SRZ ;  /* 0x00000000001c7805 */ /* 0x000fee000001ff00 */
[----:B------:R-:W-:Y:S01]  /*7d50*/  @P1 VIADD R4, R2, 0xfffffff0 ;  /* 0xfffffff002041836 */ /* 0x000fe20000000000 */
[----:B------:R-:W-:Y:S06]  /*7d60*/  @P2 BRA `(.L_x_127) ;  /* 0x00000000000c2947 */ /* 0x000fec0003800000 */
[----:B------:R-:W-:Y:S04]  /*7d70*/  SHF.L.U32 R3, R53, 0x1f, RZ ;  /* 0x0000001f35037819 */ /* 0x000fe800000006ff */
[----:B------:R-:W1:Y:S02]  /*7d80*/  SYNCS.PHASECHK.TRANS64.TRYWAIT P1, [UR44+0x1a0], R3 ;  /* 0x0001a003ff0075a7 */ /* 0x000e64000802112c */
[----:B-1----:R-:W-:Y:S05]  /*7d90*/  @!P1 BRA `(.L_x_128) ;  /* 0x0000003800109947 */ /* 0x002fea0003800000 */
.L_x_127:
[----:B------:R-:W-:Y:S05]  /*7da0*/  BSYNC B0 ;  /* 0x0000000000007941 */ /* 0x000fea0003800000 */
.L_x_126:
[----:B------:R-:W-:Y:S01]  /*7db0*/  ISETP.NE.AND P1, PT, R70, RZ, PT ;  /* 0x000000ff4600720c */ /* 0x000fe20003f25270 */
[----:B------:R-:W-:Y:S11]  /*7dc0*/  HFMA2 R26, -RZ, RZ, 0, 5.9604644775390625e-08 ;  /* 0x00000001ff1a7431 */ /* 0x000ff600000001ff */
[----:B------:R-:W-:Y:S01]  /*7dd0*/  @!UPT UIADD3 URZ, UPT, UPT, URZ, URZ, URZ ;  /* 0x000000fffffff290 */ /* 0x000fe2000fffe0ff */
[----:B------:R2:W3:Y:S04]  /*7de0*/  @P1 LDS.128 R36, [R4] ;  /* 0x0000000004241984 */ /* 0x0004e80000000c00 */
[----:B------:R2:W1:Y:S02]  /*7df0*/  @P1 LDS.128 R28, [R67+UR44+0x300] ;  /* 0x0003002c431c1984 */ /* 0x0004640008000c00 */
.L_x_125:
[----:B------:R-:W-:Y:S05]  /*7e00*/  BSYNC B1 ;  /* 0x0000000000017941 */ /* 0x000fea0003800000 */
.L_x_124:
[----:B-1----:R-:W-:Y:S04]  /*7e10*/  SHF.R.U32.HI R2, RZ, 0x15, R25 ;  /* 0x00000015ff027819 */ /* 0x002fe80000011619 */
[----:B------:R-:W-:Y:S01]  /*7e20*/  LOP3.LUT P1, RZ, R2, 0x3, R46, 0x48, !PT ;  /* 0x0000000302ff7812 */ /* 0x000fe2000782482e */
[----:B------:R-:W-:Y:S01]  /*7e30*/  @!UPT UIADD3 URZ, UPT, UPT, URZ, URZ, URZ ;  /* 0x000000fffffff290 */ /* 0x000fe2000fffe0ff */
[----:B----4-:R-:W-:Y:S11]  /*7e40*/  @P0 BRA `(.L_x_129) ;  /* 0x0000000000080947 */ /* 0x010ff60003800000 */
[----:B------:R-:W1:Y:S02]  /*7e50*/  SYNCS.PHASECHK.TRANS64.TRYWAIT P0, [R64+URZ+0x200], R0 ;  /* 0x00020000400075a7 */ /* 0x000e6400080011ff */
[----:B-1----:R-:W-:Y:S05]  /*7e60*/  @!P0 BRA `(.L_x_130) ;  /* 0x0000003400f48947 */ /* 0x002fea0003800000 */
.L_x_129:
[----:B------:R-:W-:Y:S05]  /*7e70*/  @!P1 BRA `(.L_x_131) ;  /* 0x0000000000409947 */ /* 0x000fea0003800000 */
[----:B------:R-:W4:Y:S01]  /*7e80*/  LDCU.64 UR8, c[0x4][0x70] ;  /* 0x01000e00ff0877ac */ /* 0x000f220008000a00 */
[----:B------:R-:W-:Y:S01]  /*7e90*/  MOV R3, 0x0 ;  /* 0x0000000000037802 */ /* 0x000fe20000000f00 */
[----:B------:R-:W-:Y:S02]  /*7ea0*/  HFMA2 R12, -RZ, RZ, 0, 5.9604644775390625e-08 ;  /* 0x00000001ff0c7431 */ /* 0x000fe400000001ff */
[----:B------:R-:W-:Y:S02]  /*7eb0*/  IMAD.MOV.U32 R8, RZ, RZ, 0x192 ;  /* 0x00000192ff087424 */ /* 0x000fe400078e00ff */
[----:B------:R-:W-:Y:S01]  /*7ec0*/  IMAD.MOV.U32 R13, RZ, RZ, RZ ;  /* 0x000000ffff0d7224 */ /* 0x000fe200078e00ff */
[----:B------:R-:W5:Y:S01]  /*7ed0*/  LDCU.64 UR6, c[0x4][0x78] ;  /* 0x01000f00ff0677ac */ /* 0x000f620008000a00 */
[----:B------:R-:W1:Y:S01]  /*7ee0*/  LDC.64 R2, c[0x4][R3] ;  /* 0x0100000003027b82 */ /* 0x000e620000000a00 */
[----:B------:R-:W3:Y:S01]  /*7ef0*/  LDCU.64 UR4, c[0x4][0x10] ;  /* 0x01000200ff0477ac */ /* 0x000ee20008000a00 */
[----:B----4-:R-:W-:Y:S01]  /*7f00*/  MOV R5, UR9 ;  /* 0x0000000900057c02 */ /* 0x010fe20008000f00 */
[----:B--2---:R-:W-:Y:S01]  /*7f10*/  IMAD.U32 R4, RZ, RZ, UR8 ;  /* 0x00000008ff047e24 */ /* 0x004fe2000f8e00ff */
[----:B-----5:R-:W-:Y:S01]  /*7f20*/  MOV R7, UR7 ;  /* 0x0000000700077c02 */ /* 0x020fe20008000f00 */
[----:B------:R-:W-:Y:S01]  /*7f30*/  IMAD.U32 R6, RZ, RZ, UR6 ;  /* 0x00000006ff067e24 */ /* 0x000fe2000f8e00ff */
[----:B---3--:R-:W-:Y:S01]  /*7f40*/  MOV R11, UR5 ;  /* 0x00000005000b7c02 */ /* 0x008fe20008000f00 */
[----:B------:R-:W-:Y:S02]  /*7f50*/  IMAD.U32 R10, RZ, RZ, UR4 ;  /* 0x00000004ff0a7e24 */ /* 0x000fe4000f8e00ff */
[----:B------:R-:W-:Y:S07]  /*7f60*/  LEPC R20, `(.L_x_131) ;  /* 0x000000001014794e */ /* 0x000fee0000000000 */
[----:B-1----:R-:W-:Y:S05]  /*7f70*/  CALL.ABS.NOINC R2 ;  /* 0x0000000002007343 */ /* 0x002fea0003c00000 */
.L_x_131:
[----:B------:R-:W-:Y:S01]  /*7f80*/  SHF.L.U32 R3, R28, 0x10, RZ ;  /* 0x000000101c037819 */ /* 0x000fe200000006ff */
[----:B------:R-:W-:Y:S05]  /*7f90*/  WARPSYNC.ALL ;  /* 0x0000000000007948 */ /* 0x000fea0003800000 */
[----:B------:R-:W-:Y:S01]  /*7fa0*/  R2UR UR4, R25 ;  /* 0x00000000190472ca */ /* 0x000fe200000e0000 */
[----:B------:R-:W-:Y:S01]  /*7fb0*/  BSSY.RECONVERGENT B0, `(.L_x_132) ;  /* 0x000005b000007945 */ /* 0x000fe20003800200 */
[----:B------:R-:W-:Y:S02]  /*7fc0*/  SHF.L.U32 R20, R29, 0x10, RZ ;  /* 0x000000101d147819 */ /* 0x000fe400000006ff */
[----:B------:R-:W-:Y:S02]  /*7fd0*/  MOV R72, 0x10 ;  /* 0x0000001000487802 */ /* 0x000fe40000000f00 */
[----:B------:R-:W-:Y:S02]  /*7fe0*/  LOP3.LUT P6, RZ, R44, 0x40, RZ, 0xc0, !PT ;  /* 0x000000402cff7812 */ /* 0x000fe400078cc0ff */
[----:B------:R-:W-:Y:S02]  /*7ff0*/  ISETP.NE.AND P0, PT, R55, RZ, PT ;  /* 0x000000ff3700720c */ /* 0x000fe40003f05270 */
[----:B------:R-:W-:Y:S03]  /*8000*/  SEL R72, R72, 0xfffffff0, !P6 ;  /* 0xfffffff048487807 */ /* 0x000fe60007000000 */
[----:B--2---:R-:W1:Y:S01]  /*8010*/  LDTM.x16 R4, tmem[UR4] ;  /* 0x00000004000479ee */ /* 0x004e620008240000 */
[----:B------:R-:W-:Y:S01]  /*8020*/  IADD3 R68, PT, PT, R68, R72, RZ ;  /* 0x0000004844447210 */ /* 0x000fe20007ffe0ff */
[----:B-1----:R-:W-:Y:S01]  /*8030*/  FMUL R0, R24, R4 ;  /* 0x0000000418007220 */ /* 0x002fe20000400000 */
[----:B------:R-:W-:Y:S01]  /*8040*/  LOP3.LUT R4, R28, 0xffff0000, RZ, 0xc0, !PT ;  /* 0xffff00001c047812 */ /* 0x000fe200078ec0ff */
[C---:B------:R-:W-:Y:S01]  /*8050*/  FMUL R2, R24.reuse, R5 ;  /* 0x0000000518027220 */ /* 0x040fe20000400000 */
[C---:B------:R-:W-:Y:S01]  /*8060*/  FMUL R5, R24.reuse, R9 ;  /* 0x0000000918057220 */ /* 0x040fe20000400000 */
[C---:B------:R-:W-:Y:S01]  /*8070*/  FFMA R0, R27.reuse, R3, R0 ;  /* 0x000000031b007223 */ /* 0x040fe20000000000 */
[C---:B------:R-:W-:Y:S01]  /*8080*/  FMUL R9, R24.reuse, R13 ;  /* 0x0000000d18097220 */ /* 0x040fe20000400000 */
[----:B------:R-:W-:Y:S01]  /*8090*/  FFMA R2, R27, R4, R2 ;  /* 0x000000041b027223 */ /* 0x000fe20000000002 */
[C---:B------:R-:W-:Y:S01]  /*80a0*/  FMUL R4, R24.reuse, R8 ;  /* 0x0000000818047220 */ /* 0x040fe20000400000 */
[C---:B------:R-:W-:Y:S01]  /*80b0*/  FMUL R8, R24.reuse, R12 ;  /* 0x0000000c18087220 */ /* 0x040fe20000400000 */
[C---:B------:R-:W-:Y:S01]  /*80c0*/  FMUL R12, R24.reuse, R16 ;  /* 0x00000010180c7220 */ /* 0x040fe20000400000 */
[----:B------:R-:W-:Y:S01]  /*80d0*/  LOP3.LUT R16, R29, 0xffff0000, RZ, 0xc0, !PT ;  /* 0xffff00001d107812 */ /* 0x000fe200078ec0ff */
[----:B------:R-:W-:Y:S01]  /*80e0*/  FMUL R3, R24, R6 ;  /* 0x0000000618037220 */ /* 0x000fe20000400000 */
[----:B------:R-:W-:Y:S01]  /*80f0*/  F2FP.BF16.F32.PACK_AB R32, R2, R0 ;  /* 0x000000000220723e */ /* 0x000fe200000010ff */
[----:B------:R-:W-:Y:S01]  /*8100*/  FMUL R13, R24, R17 ;  /* 0x00000011180d7220 */ /* 0x000fe20000400000 */
[----:B------:R-:W-:Y:S01]  /*8110*/  SHF.L.U32 R17, R30, 0x10, RZ ;  /* 0x000000101e117819 */ /* 0x000fe200000006ff */
[----:B------:R-:W-:Y:S01]  /*8120*/  FMUL R7, R24, R7 ;  /* 0x0000000718077220 */ /* 0x000fe20000400000 */
[----:B------:R-:W-:Y:S01]  /*8130*/  LOP3.LUT R0, R30, 0xffff0000, RZ, 0xc0, !PT ;  /* 0xffff00001e007812 */ /* 0x000fe200078ec0ff */
[----:B------:R-:W-:Y:S01]  /*8140*/  FFMA R3, R27, R20, R3 ;  /* 0x000000141b037223 */ /* 0x000fe20000000003 */
[----:B------:R-:W-:Y:S01]  /*8150*/  SHF.L.U32 R2, R31, 0x10, RZ ;  /* 0x000000101f027819 */ /* 0x000fe200000006ff */
[----:B------:R-:W-:Y:S01]  /*8160*/  FFMA R7, R27, R16, R7 ;  /* 0x000000101b077223 */ /* 0x000fe20000000007 */
[----:B------:R-:W-:Y:S01]  /*8170*/  LOP3.LUT R16, R31, 0xffff0000, RZ, 0xc0, !PT ;  /* 0xffff00001f107812 */ /* 0x000fe200078ec0ff */
[C---:B------:R-:W-:Y:S01]  /*8180*/  FFMA R4, R27.reuse, R17, R4 ;  /* 0x000000111b047223 */ /* 0x040fe20000000004 */
[----:B------:R-:W-:Y:S01]  /*8190*/  FFMA R5, R27, R0, R5 ;  /* 0x000000001b057223 */ /* 0x000fe20000000005 */
[----:B---3--:R-:W-:Y:S01]  /*81a0*/  SHF.L.U32 R0, R36, 0x10, RZ ;  /* 0x0000001024007819 */ /* 0x008fe200000006ff */
[C---:B------:R-:W-:Y:S01]  /*81b0*/  FMUL R6, R24.reuse, R10 ;  /* 0x0000000a18067220 */ /* 0x040fe20000400000 */
[C---:B------:R-:W-:Y:S01]  /*81c0*/  FMUL R11, R24.reuse, R11 ;  /* 0x0000000b180b7220 */ /* 0x040fe20000400000 */
[----:B------:R-:W-:Y:S01]  /*81d0*/  F2FP.BF16.F32.PACK_AB R33, R7, R3 ;  /* 0x000000030721723e */ /* 0x000fe200000010ff */
[----:B------:R-:W-:Y:S01]  /*81e0*/  FMUL R10, R24, R14 ;  /* 0x0000000e180a7220 */ /* 0x000fe20000400000 */
[C---:B------:R-:W-:Y:S01]  /*81f0*/  FFMA R6, R27.reuse, R2, R6 ;  /* 0x000000021b067223 */ /* 0x040fe20000000006 */
[C---:B------:R-:W-:Y:S01]  /*8200*/  FFMA R11, R27.reuse, R16, R11 ;  /* 0x000000101b0b7223 */ /* 0x040fe2000000000b */
[----:B------:R-:W-:Y:S01]  /*8210*/  LOP3.LUT R2, R36, 0xffff0000, RZ, 0xc0, !PT ;  /* 0xffff000024027812 */ /* 0x000fe200078ec0ff */
[----:B------:R-:W-:Y:S01]  /*8220*/  FFMA R8, R27, R0, R8 ;  /* 0x000000001b087223 */ /* 0x000fe20000000008 */
[C---:B------:R-:W-:Y:S01]  /*8230*/  SHF.L.U32 R3, R37.reuse, 0x10, RZ ;  /* 0x0000001025037819 */ /* 0x040fe200000006ff */
[----:B------:R-:W-:Y:S01]  /*8240*/  FMUL R15, R24, R15 ;  /* 0x0000000f180f7220 */ /* 0x000fe20000400000 */
[----:B------:R-:W-:Y:S01]  /*8250*/  LOP3.LUT R0, R37, 0xffff0000, RZ, 0xc0, !PT ;  /* 0xffff000025007812 */ /* 0x000fe200078ec0ff */
[C---:B------:R-:W-:Y:S01]  /*8260*/  FFMA R9, R27.reuse, R2, R9 ;  /* 0x000000021b097223 */ /* 0x040fe20000000009 */
[C---:B------:R-:W-:Y:S01]  /*8270*/  SHF.L.U32 R2, R38.reuse, 0x10, RZ ;  /* 0x0000001026027819 */ /* 0x040fe200000006ff */
[C---:B------:R-:W-:Y:S01]  /*8280*/  FFMA R10, R27.reuse, R3, R10 ;  /* 0x000000031b0a7223 */ /* 0x040fe2000000000a */
[----:B------:R-:W-:Y:S01]  /*8290*/  LOP3.LUT R3, R38, 0xffff0000, RZ, 0xc0, !PT ;  /* 0xffff000026037812 */ /* 0x000fe200078ec0ff */
[----:B------:R-:W-:Y:S01]  /*82a0*/  FFMA R15, R27, R0, R15 ;  /* 0x000000001b0f7223 */ /* 0x000fe2000000000f */
[----:B------:R-:W-:Y:S01]  /*82b0*/  F2FP.BF16.F32.PACK_AB R34, R5, R4 ;  /* 0x000000040522723e */ /* 0x000fe200000010ff */
[C---:B------:R-:W-:Y:S01]  /*82c0*/  FMUL R14, R24.reuse, R18 ;  /* 0x00000012180e7220 */ /* 0x040fe20000400000 */
[C---:B------:R-:W-:Y:S01]  /*82d0*/  SHF.L.U32 R0, R39.reuse, 0x10, RZ ;  /* 0x0000001027007819 */ /* 0x040fe200000006ff */
[----:B------:R-:W-:Y:S01]  /*82e0*/  FMUL R19, R24, R19 ;  /* 0x0000001318137220 */ /* 0x000fe20000400000 */
[----:B------:R-:W-:Y:S01]  /*82f0*/  LOP3.LUT R4, R39, 0xffff0000, RZ, 0xc0, !PT ;  /* 0xffff000027047812 */ /* 0x000fe200078ec0ff */
[----:B------:R-:W-:Y:S01]  /*8300*/  FFMA R12, R27, R2, R12 ;  /* 0x000000021b0c7223 */ /* 0x000fe2000000000c */
[----:B------:R-:W-:Y:S01]  /*8310*/  F2FP.BF16.F32.PACK_AB R35, R11, R6 ;  /* 0x000000060b23723e */ /* 0x000fe200000010ff */
[C---:B------:R-:W-:Y:S01]  /*8320*/  FFMA R13, R27.reuse, R3, R13 ;  /* 0x000000031b0d7223 */ /* 0x040fe2000000000d */
[C---:B------:R-:W-:Y:S01]  /*8330*/  FFMA R14, R27.reuse, R0, R14 ;  /* 0x000000001b0e7223 */ /* 0x040fe2000000000e */
[----:B------:R-:W-:Y:S01]  /*8340*/  FFMA R19, R27, R4, R19 ;  /* 0x000000041b137223 */ /* 0x000fe20000000013 */
[----:B------:R-:W-:Y:S01]  /*8350*/  F2FP.BF16.F32.PACK_AB R8, R9, R8 ;  /* 0x000000080908723e */ /* 0x000fe200000010ff */
[----:B------:R1:W-:Y:S01]  /*8360*/  STS.128 [R67+UR44+0x300], R32 ;  /* 0x0003002043007988 */ /* 0x0003e20008000c2c */
[----:B------:R-:W-:Y:S02]  /*8370*/  F2FP.BF16.F32.PACK_AB R9, R15, R10 ;  /* 0x0000000a0f09723e */ /* 0x000fe400000010ff */
[----:B------:R-:W-:Y:S02]  /*8380*/  F2FP.BF16.F32.PACK_AB R10, R13, R12 ;  /* 0x0000000c0d0a723e */ /* 0x000fe400000010ff */
[----:B------:R-:W-:Y:S05]  /*8390*/  F2FP.BF16.F32.PACK_AB R11, R19, R14 ;  /* 0x0000000e130b723e */ /* 0x000fea00000010ff */
[----:B------:R1:W-:Y:S01]  /*83a0*/  STS.128 [R68+0x300], R8 ;  /* 0x0003000844007388 */ /* 0x0003e20000000c00 */
[----:B------:R-:W-:Y:S01]  /*83b0*/  @!PT LDS RZ, [RZ] ;  /* 0x00000000fffff984 */ /* 0x000fe20000000800 */
[----:B------:R-:W-:Y:S01]  /*83c0*/  @!PT LDS RZ, [RZ] ;  /* 0x00000000fffff984 */ /* 0x000fe20000000800 */
[----:B------:R-:W-:Y:S01]  /*83d0*/  @!PT LDS RZ, [RZ] ;  /* 0x00000000fffff984 */ /* 0x000fe20000000800 */
[----:B------:R-:W-:Y:S01]  /*83e0*/  @!PT LDS RZ, [RZ] ;  /* 0x00000000fffff984 */ /* 0x000fe20000000800 */
[----:B------:R2:W-:Y:S07]  /*83f0*/  MEMBAR.ALL.CTA ;  /* 0x0000000000007992 */ /* 0x0005ee0000008000 */
[----:B--2---:R-:W2:Y:S02]  /*8400*/  FENCE.VIEW.ASYNC.S ;  /* 0x00000000000073c6 */ /* 0x004ea40000000000 */
[----:B--2---:R-:W-:Y:S06]  /*8410*/  BAR.SYNC.DEFER_BLOCKING 0x1, 0x80 ;  /* 0x0042000000007b1d */ /* 0x004fec0000010000 */
[----:B------:R-:W-:Y:S05]  /*8420*/  @P0 BRA `(.L_x_133) ;  /* 0x00000000004c0947 */ /* 0x000fea0003800000 */
[----:B------:R-:W-:Y:S01]  /*8430*/  UIADD3 UR4, UPT, UPT, UR44, 0x300, URZ ;  /* 0x000003002c047890 */ /* 0x000fe2000fffe0ff */
[----:B------:R-:W-:Y:S01]  /*8440*/  R2UR UR10, R63 ;  /* 0x000000003f0a72ca */ /* 0x000fe200000e0000 */
[----:B------:R-:W-:Y:S01]  /*8450*/  UMOV UR9, UR46 ;  /* 0x0000002e00097c82 */ /* 0x000fe20008000000 */
[----:B------:R-:W-:Y:S01]  /*8460*/  R2UR UR11, R62 ;  /* 0x000000003e0b72ca */ /* 0x000fe200000e0000 */
[----:B------:R-:W-:Y:S01]  /*8470*/  UIADD3 UR6, UPT, UPT, UR44, 0xb00, URZ ;  /* 0x00000b002c067890 */ /* 0x000fe2000fffe0ff */
[----:B------:R-:W-:Y:S01]  /*8480*/  R2UR UR12, R60 ;  /* 0x000000003c0c72ca */ /* 0x000fe200000e0000 */
[----:B------:R-:W-:Y:S01]  /*8490*/  IMAD.U32 R50, RZ, RZ, UR4 ;  /* 0x00000004ff327e24 */ /* 0x000fe2000f8e00ff */
[----:B------:R-:W-:Y:S01]  /*84a0*/  R2UR UR13, R61 ;  /* 0x000000003d0d72ca */ /* 0x000fe200000e0000 */
[----:B------:R-:W-:Y:S02]  /*84b0*/  UIADD3 UR4, UP0, UPT, UR62, 0x780, URZ ;  /* 0x000007803e047890 */ /* 0x000fe4000ff1e0ff */
[----:B------:R-:W-:Y:S01]  /*84c0*/  UIADD3 UR7, UPT, UPT, UR46, 0x40, URZ ;  /* 0x000000402e077890 */ /* 0x000fe2000fffe0ff */
[----:B------:R-:W-:Y:S01]  /*84d0*/  R2UR UR8, R50 ;  /* 0x00000000320872ca */ /* 0x000fe200000e0000 */
[----:B------:R-:W-:Y:S11]  /*84e0*/  UIADD3.X UR5, UPT, UPT, URZ, UR63, URZ, UP0, !UPT ;  /* 0x0000003fff057290 */ /* 0x000ff600087fe4ff */
[----:B------:R-:W-:Y:S01]  /*84f0*/  @!UPT UIADD3 URZ, UPT, UPT, URZ, URZ, URZ ;  /* 0x000000fffffff290 */ /* 0x000fe2000fffe0ff */
[----:B------:R2:W-:Y:S02]  /*8500*/  UTMASTG.5D.IM2COL [UR8], [UR4] ;  /* 0x00000008040073b5 */ /* 0x0005e40008060000 */
[----:B--2---:R-:W-:Y:S01]  /*8510*/  UMOV UR8, UR6 ;  /* 0x0000000600087c82 */ /* 0x004fe20008000000 */
[----:B------:R-:W-:Y:S02]  /*8520*/  UMOV UR9, UR7 ;  /* 0x0000000700097c82 */ /* 0x000fe40008000000 */
[----:B------:R2:W-:Y:S01]  /*8530*/  UTMASTG.5D.IM2COL [UR8], [UR4] ;  /* 0x00000008040073b5 */ /* 0x0005e20008060000 */
[----:B------:R0:W-:Y:S01]  /*8540*/  UTMACMDFLUSH ;  /* 0x00000000000079b7 */ /* 0x0001e20000000000 */
[----:B--2---:R-:W-:Y:S04]  /*8550*/  DEPBAR.LE SB0, 0x1 ;  /* 0x000080400000791a */ /* 0x004fe80000000000 */
.L_x_133:
[----:B------:R-:W-:Y:S05]  /*8560*/  BSYNC.RECONVERGENT B0 ;  /* 0x0000000000007941 */ /* 0x000fea0003800200 */
.L_x_132:
[----:B------:R-:W-:Y:S01]  /*8570*/  BAR.SYNC.DEFER_BLOCKING 0x1, 0x80 ;  /* 0x0042000000007b1d */ /* 0x000fe20000010000 */
[----:B------:R-:W-:Y:S01]  /*8580*/  ISETP.NE.AND P1, PT, R66, RZ, PT ;  /* 0x000000ff4200720c */ /* 0x000fe20003f25270 */
[----:B------:R-:W-:Y:S01]  /*8590*/  UISETP.NE.AND UP0, UPT, UR49, URZ, UPT ;  /* 0x000000ff3100728c */ /* 0x000fe2000bf05270 */
[----:B------:R-:W-:Y:S11]  /*85a0*/  LEA R4, R26, UR44, 0x3 ;  /* 0x0000002c1a047c11 */ /* 0x000ff6000f8e18ff */
[----:B------:R-:W-:Y:S01]  /*85b0*/  @P1 SHF.L.U32 R3, R53, 0x1f, RZ ;  /* 0x0000001f35031819 */ /* 0x000fe200000006ff */
[----:B------:R-:W-:Y:S06]  /*85c0*/  BRA.U !UP0, `(.L_x_134) ;  /* 0x0000000108247547 */ /* 0x000fec000b800000 */
[----:B------:R-:W2:Y:S01]  /*85d0*/  S2R R0, SR_CgaCtaId ;  /* 0x0000000000007919 */ /* 0x000ea20000008800 */
[----:B------:R-:W-:Y:S01]  /*85e0*/  IMAD.U32 R2, RZ, RZ, UR47 ;  /* 0x0000002fff027e24 */ /* 0x000fe2000f8e00ff */
[----:B------:R-:W-:Y:S04]  /*85f0*/  UIADD3 UR4, UPT, UPT, UR47, 0x1, URZ ;  /* 0x000000012f047890 */ /* 0x000fe8000fffe0ff */
[----:B------:R-:W-:Y:S01]  /*8600*/  @P1 LEA R2, R2, UR44, 0x3 ;  /* 0x0000002c02021c11 */ /* 0x000fe2000f8e18ff */
[----:B------:R-:W-:Y:S04]  /*8610*/  UISETP.NE.AND UP0, UPT, UR4, 0x4, UPT ;  /* 0x000000040400788c */ /* 0x000fe8000bf05270 */
[----:B------:R-:W-:Y:S01]  /*8620*/  @P1 VIADD R2, R2, 0x1c0 ;  /* 0x000001c002021836 */ /* 0x000fe20000000000 */
[----:B------:R-:W-:Y:S04]  /*8630*/  USEL UR47, UR4, URZ, UP0 ;  /* 0x000000ff042f7287 */ /* 0x000fe80008000000 */
[----:B--2---:R-:W-:Y:S04]  /*8640*/  @P1 PRMT R0, R0, 0x654, R2 ;  /* 0x0000065400001816 */ /* 0x004fe80000000002 */
[----:B------:R2:W-:Y:S04]  /*8650*/  @P1 SYNCS.ARRIVE.TRANS64.RED.A1T0 RZ, [R0+URZ], RZ ;  /* 0x000000ff00ff19a7 */ /* 0x0005e800081004ff */
.L_x_134:
[----:B------:R-:W3:Y:S01]  /*8660*/  @P1 SYNCS.PHASECHK.TRANS64.TRYWAIT P0, [R4+URZ+0x1a0], R3 ;  /* 0x0001a003040015a7 */ /* 0x000ee200080011ff */
[----:B------:R-:W-:Y:S01]  /*8670*/  BSSY B1, `(.L_x_135) ;  /* 0x0000012000017945 */ /* 0x000fe20003800000 */
[----:B---3--:R-:W-:Y:S03]  /*8680*/  @P1 SEL R69, RZ, 0x1, !P0 ;  /* 0x00000001ff451807 */ /* 0x008fe60004000000 */
[----:B------:R-:W-:Y:S05]  /*8690*/  @!P1 BRA `(.L_x_136) ;  /* 0x00000000003c9947 */ /* 0x000fea0003800000 */
[----:B------:R-:W-:Y:S01]  /*86a0*/  ISETP.NE.AND P1, PT, R70, RZ, PT ;  /* 0x000000ff4600720c */ /* 0x000fe20003f25270 */
[----:B------:R-:W-:Y:S01]  /*86b0*/  BSSY B0, `(.L_x_137) ;  /* 0x0000009000007945 */ /* 0x000fe20003800000 */
[----:B------:R-:W-:Y:S11]  /*86c0*/  ISETP.NE.AND P0, PT, R69, RZ, PT ;  /* 0x000000ff4500720c */ /* 0x000ff60003f05270 */
[----:B------:R-:W-:Y:S05]  /*86d0*/  @P1 IMAD R3, R26, 0x1000, R67 ;  /* 0x000010001a031824 */ /* 0x000fea00078e0243 */
[----:B------:R-:W-:Y:S05]  /*86e0*/  @P1 IADD3 R2, PT, PT, R3, UR44, RZ ;  /* 0x0000002c03021c10 */ /* 0x000fea000fffe0ff */
[----:B------:R-:W-:Y:S01]  /*86f0*/  @P1 IMAD.IADD R2, R72, 0x1, R2 ;  /* 0x0000000148021824 */ /* 0x000fe200078e0202 */
[----:B------:R-:W-:Y:S06]  /*8700*/  @P0 BRA `(.L_x_138) ;  /* 0x00000000000c0947 */ /* 0x000fec0003800000 */
[----:B--2---:R-:W-:Y:S04]  /*8710*/  SHF.L.U32 R0, R53, 0x1f, RZ ;  /* 0x0000001f35007819 */ /* 0x004fe800000006ff */
[----:B------:R-:W2:Y:S02]  /*8720*/  SYNCS.PHASECHK.TRANS64.TRYWAIT P0, [R4+URZ+0x1a0], R0 ;  /* 0x0001a000040075a7 */ /* 0x000ea400080011ff */
[----:B--2---:R-:W-:Y:S05]  /*8730*/  @!P0 BRA `(.L_x_139) ;  /* 0x0000002c00d48947 */ /* 0x004fea0003800000 */
.L_x_138:
[----:B------:R-:W-:Y:S05]  /*8740*/  BSYNC B0 ;  /* 0x0000000000007941 */ /* 0x000fea0003800000 */
.L_x_137:
[----:B------:R-:W-:Y:S02]  /*8750*/  ISETP.NE.AND P0, PT, R70, RZ, PT ;  /* 0x000000ff4600720c */ /* 0x000fe40003f05270 */
[----:B------:R-:W-:Y:S11]  /*8760*/  IADD3 R26, PT, PT, R26, 0x1, RZ ;  /* 0x000000011a1a7810 */ /* 0x000ff60007ffe0ff */
[----:B------:R3:W4:Y:S04]  /*8770*/  @P0 LDS.128 R28, [R3+UR44+0x300] ;  /* 0x0003002c031c0984 */ /* 0x0007280008000c00 */
[----:B------:R3:W1:Y:S02]  /*8780*/  @P0 LDS.128 R36, [R2+0x300] ;  /* 0x0003000002240984 */ /* 0x0006640000000c00 */
.L_x_136:
[----:B------:R-:W-:Y:S05]  /*8790*/  BSYNC B1 ;  /* 0x0000000000017941 */ /* 0x000fea0003800000 */
.L_x_135:
[----:B--2---:R-:W-:Y:S05]  /*87a0*/  VIADD R0, R25, 0x10 ;  /* 0x0000001019007836 */ /* 0x004fea0000000000 */
[----:B------:R-:W-:Y:S04]  /*87b0*/  SHF.R.U32.HI R0, RZ, 0x15, R0 ;  /* 0x00000015ff007819 */ /* 0x000fe80000011600 */
[----:B------:R-:W-:Y:S11]  /*87c0*/  LOP3.LUT P0, RZ, R0, 0x3, R46, 0x48, !PT ;  /* 0x0000000300ff7812 */ /* 0x000ff6000780482e */
[----:B------:R-:W-:Y:S02]  /*87d0*/  @!UPT UIADD3 URZ, UPT, UPT, URZ, URZ, URZ ;  /* 0x000000fffffff290 */ /* 0x000fe4000fffe0ff */
[----:B------:R-:W-:Y:S05]  /*87e0*/  @!P0 BRA `(.L_x_140) ;  /* 0x0000000000408947 */ /* 0x000fea0003800000 */
[----:B------:R-:W2:Y:S01]  /*87f0*/  LDCU.64 UR8, c[0x4][0x70] ;  /* 0x01000e00ff0877ac */ /* 0x000ea20008000a00 */
[----:B---3--:R-:W-:Y:S01]  /*8800*/  MOV R3, 0x0 ;  /* 0x0000000000037802 */ /* 0x008fe20000000f00 */
[----:B------:R-:W-:Y:S02]  /*8810*/  HFMA2 R12, -RZ, RZ, 0, 5.9604644775390625e-08 ;  /* 0x00000001ff0c7431 */ /* 0x000fe400000001ff */
[----:B-1----:R-:W-:Y:S02]  /*8820*/  IMAD.MOV.U32 R8, RZ, RZ, 0x192 ;  /* 0x00000192ff087424 */ /* 0x002fe400078e00ff */
[----:B------:R-:W-:Y:S01]  /*8830*/  IMAD.MOV.U32 R13, RZ, RZ, RZ ;  /* 0x000000ffff0d7224 */ /* 0x000fe200078e00ff */
[----:B------:R-:W1:Y:S01]  /*8840*/  LDCU.64 UR6, c[0x4][0x78] ;  /* 0x01000f00ff0677ac */ /* 0x000e620008000a00 */
[----:B------:R-:W3:Y:S01]  /*8850*/  LDC.64 R2, c[0x4][R3] ;  /* 0x0100000003027b82 */ /* 0x000ee20000000a00 */
[----:B------:R-:W5:Y:S01]  /*8860*/  LDCU.64 UR4, c[0x4][0x10] ;  /* 0x01000200ff0477ac */ /* 0x000f620008000a00 */
[----:B--2---:R-:W-:Y:S01]  /*8870*/  MOV R5, UR9 ;  /* 0x0000000900057c02 */ /* 0x004fe20008000f00 */
[----:B------:R-:W-:Y:S01]  /*8880*/  IMAD.U32 R4, RZ, RZ, UR8 ;  /* 0x00000008ff047e24 */ /* 0x000fe2000f8e00ff */
[----:B-1----:R-:W-:Y:S01]  /*8890*/  MOV R7, UR7 ;  /* 0x0000000700077c02 */ /* 0x002fe20008000f00 */
[----:B------:R-:W-:Y:S01]  /*88a0*/  IMAD.U32 R6, RZ, RZ, UR6 ;  /* 0x00000006ff067e24 */ /* 0x000fe2000f8e00ff */
[----:B-----5:R-:W-:Y:S01]  /*88b0*/  MOV R11, UR5 ;  /* 0x00000005000b7c02 */ /* 0x020fe20008000f00 */
[----:B------:R-:W-:Y:S02]  /*88c0*/  IMAD.U32 R10, RZ, RZ, UR4 ;  /* 0x00000004ff0a7e24 */ /* 0x000fe4000f8e00ff */
[----:B------:R-:W-:Y:S07]  /*88d0*/  LEPC R20, `(.L_x_140) ;  /* 0x000000001014794e */ /* 0x000fee0000000000 */
[----:B---34-:R-:W-:Y:S05]  /*88e0*/  CALL.ABS.NOINC R2 ;  /* 0x0000000002007343 */ /* 0x018fea0003c00000 */
.L_x_140:
[----:B---34-:R-:W-:Y:S01]  /*88f0*/  SHF.L.U32 R3, R28, 0x10, RZ ;  /* 0x000000101c037819 */ /* 0x018fe200000006ff */
[----:B------:R-:W-:Y:S05]  /*8900*/  WARPSYNC.ALL ;  /* 0x0000000000007948 */ /* 0x000fea0003800000 */
[----:B------:R-:W-:Y:S01]  /*8910*/  R2UR UR4, R25 ;  /* 0x00000000190472ca */ /* 0x000fe200000e0000 */
[----:B------:R-:W2:Y:S01]  /*8920*/  S2R R71, SR_CgaCtaId ;  /* 0x0000000000477919 */ /* 0x000ea20000008800 */
[C---:B------:R-:W-:Y:S01]  /*8930*/  SHF.L.U32 R20, R29.reuse, 0x10, RZ ;  /* 0x000000101d147819 */ /* 0x040fe200000006ff */
[----:B------:R-:W-:Y:S01]  /*8940*/  BSSY.RECONVERGENT B0, `(.L_x_141) ;  /* 0x000005a000007945 */ /* 0x000fe20003800200 */
[----:B------:R-:W-:Y:S02]  /*8950*/  LOP3.LUT R21, R29, 0xffff0000, RZ, 0xc0, !PT ;  /* 0xffff00001d157812 */ /* 0x000fe400078ec0ff */
[----:B------:R-:W-:Y:S02]  /*8960*/  ISETP.NE.AND P6, PT, R66, RZ, PT ;  /* 0x000000ff4200720c */ /* 0x000fe40003fc5270 */
[----:B------:R-:W-:Y:S05]  /*8970*/  ISETP.NE.AND P0, PT, R55, RZ, PT ;  /* 0x000000ff3700720c */ /* 0x000fea0003f05270 */
[----:B-1----:R-:W1:Y:S02]  /*8980*/  LDTM.x16 R4, tmem[UR4+0x10] ;  /* 0x00001004000479ee */ /* 0x002e640008240000 */
[----:B-1----:R-:W-:Y:S01]  /*8990*/  FMUL R0, R24, R4 ;  /* 0x0000000418007220 */ /* 0x002fe20000400000 */
[----:B------:R-:W-:Y:S01]  /*89a0*/  LOP3.LUT R4, R28, 0xffff0000, RZ, 0xc0, !PT ;  /* 0xffff00001c047812 */ /* 0x000fe200078ec0ff */
[C---:B------:R-:W-:Y:S01]  /*89b0*/  FMUL R2, R24.reuse, R5 ;  /* 0x0000000518027220 */ /* 0x040fe20000400000 */
[C---:B------:R-:W-:Y:S01]  /*89c0*/  FMUL R7, R24.reuse, R7 ;  /* 0x0000000718077220 */ /* 0x040fe20000400000 */
[C---:B------:R-:W-:Y:S01]  /*89d0*/  FFMA R0, R27.reuse, R3, R0 ;  /* 0x000000031b007223 */ /* 0x040fe20000000000 */
[C---:B------:R-:W-:Y:S01]  /*89e0*/  FMUL R3, R24.reuse, R6 ;  /* 0x0000000618037220 */ /* 0x040fe20000400000 */
[C---:B------:R-:W-:Y:S01]  /*89f0*/  FFMA R2, R27.reuse, R4, R2 ;  /* 0x000000041b027223 */ /* 0x040fe20000000002 */
[C---:B------:R-:W-:Y:S01]  /*8a00*/  FMUL R4, R24.reuse, R8 ;  /* 0x0000000818047220 */ /* 0x040fe20000400000 */
[----:B------:R-:W-:Y:S01]  /*8a10*/  FMUL R8, R24, R12 ;  /* 0x0000000c18087220 */ /* 0x000fe20000400000 */
[C---:B------:R-:W-:Y:S01]  /*8a20*/  FFMA R3, R27.reuse, R20, R3 ;  /* 0x000000141b037223 */ /* 0x040fe20000000003 */
[----:B------:R-:W-:Y:S01]  /*8a30*/  FFMA R7, R27, R21, R7 ;  /* 0x000000151b077223 */ /* 0x000fe20000000007 */
[----:B------:R-:W-:Y:S01]  /*8a40*/  F2FP.BF16.F32.PACK_AB R32, R2, R0 ;  /* 0x000000000220723e */ /* 0x000fe200000010ff */
[----:B------:R-:W-:Y:S01]  /*8a50*/  FMUL R12, R24, R16 ;  /* 0x00000010180c7220 */ /* 0x000fe20000400000 */
[----:B------:R-:W-:Y:S01]  /*8a60*/  SHF.L.U32 R16, R30, 0x10, RZ ;  /* 0x000000101e107819 */ /* 0x000fe200000006ff */
[----:B------:R-:W-:Y:S01]  /*8a70*/  FMUL R5, R24, R9 ;  /* 0x0000000918057220 */ /* 0x000fe20000400000 */
[----:B------:R-:W-:Y:S01]  /*8a80*/  LOP3.LUT R0, R30, 0xffff0000, RZ, 0xc0, !PT ;  /* 0xffff00001e007812 */ /* 0x000fe200078ec0ff */
[C---:B------:R-:W-:Y:S01]  /*8a90*/  FMUL R6, R24.reuse, R10 ;  /* 0x0000000a18067220 */ /* 0x040fe20000400000 */
[----:B------:R-:W-:Y:S01]  /*8aa0*/  SHF.L.U32 R2, R31, 0x10, RZ ;  /* 0x000000101f027819 */ /* 0x000fe200000006ff */
[----:B------:R-:W-:Y:S01]  /*8ab0*/  FFMA R4, R27, R16, R4 ;  /* 0x000000101b047223 */ /* 0x000fe20000000004 */
[----:B------:R-:W-:Y:S01]  /*8ac0*/  F2FP.BF16.F32.PACK_AB R33, R7, R3 ;  /* 0x000000030721723e */ /* 0x000fe200000010ff */
[----:B------:R-:W-:Y:S01]  /*8ad0*/  FFMA R5, R27, R0, R5 ;  /* 0x000000001b057223 */ /* 0x000fe20000000005 */
[----:B------:R-:W-:Y:S01]  /*8ae0*/  LOP3.LUT R3, R31, 0xffff0000, RZ, 0xc0, !PT ;  /* 0xffff00001f037812 */ /* 0x000fe200078ec0ff */
[----:B------:R-:W-:Y:S01]  /*8af0*/  FMUL R11, R24, R11 ;  /* 0x0000000b180b7220 */ /* 0x000fe20000400000 */
[C---:B------:R-:W-:Y:S01]  /*8b00*/  SHF.L.U32 R0, R36.reuse, 0x10, RZ ;  /* 0x0000001024007819 */ /* 0x040fe200000006ff */
[C---:B------:R-:W-:Y:S01]  /*8b10*/  FFMA R6, R27.reuse, R2, R6 ;  /* 0x000000021b067223 */ /* 0x040fe20000000006 */
[----:B------:R-:W-:Y:S01]  /*8b20*/  LOP3.LUT R2, R36, 0xffff0000, RZ, 0xc0, !PT ;  /* 0xffff000024027812 */ /* 0x000fe200078ec0ff */
[----:B------:R-:W-:Y:S01]  /*8b30*/  FFMA R11, R27, R3, R11 ;  /* 0x000000031b0b7223 */ /* 0x000fe2000000000b */
[----:B------:R-:W-:Y:S01]  /*8b40*/  SHF.L.U32 R3, R37, 0x10, RZ ;  /* 0x0000001025037819 */ /* 0x000fe200000006ff */
[C---:B------:R-:W-:Y:S01]  /*8b50*/  FMUL R9, R24.reuse, R13 ;  /* 0x0000000d18097220 */ /* 0x040fe20000400000 */
[----:B------:R-:W-:Y:S01]  /*8b60*/  F2FP.BF16.F32.PACK_AB R34, R5, R4 ;  /* 0x000000040522723e */ /* 0x000fe200000010ff */
[C---:B------:R-:W-:Y:S01]  /*8b70*/  FMUL R10, R24.reuse, R14 ;  /* 0x0000000e180a7220 */ /* 0x040fe20000400000 */
[----:B------:R-:W-:Y:S01]  /*8b80*/  SHF.L.U32 R4, R39, 0x10, RZ ;  /* 0x0000001027047819 */ /* 0x000fe200000006ff */
[----:B------:R-:W-:Y:S01]  /*8b90*/  FFMA R8, R27, R0, R8 ;  /* 0x000000001b087223 */ /* 0x000fe20000000008 */
[----:B------:R-:W-:Y:S01]  /*8ba0*/  LOP3.LUT R0, R37, 0xffff0000, RZ, 0xc0, !PT ;  /* 0xffff000025007812 */ /* 0x000fe200078ec0ff */
[C---:B------:R-:W-:Y:S01]  /*8bb0*/  FFMA R9, R27.reuse, R2, R9 ;  /* 0x000000021b097223 */ /* 0x040fe20000000009 */
[----:B------:R-:W-:Y:S01]  /*8bc0*/  FFMA R10, R27, R3, R10 ;  /* 0x000000031b0a7223 */ /* 0x000fe2000000000a */
[----:B------:R-:W-:Y:S01]  /*8bd0*/  FMUL R15, R24, R15 ;  /* 0x0000000f180f7220 */ /* 0x000fe20000400000 */
[----:B------:R-:W-:Y:S01]  /*8be0*/  SHF.L.U32 R2, R38, 0x10, RZ ;  /* 0x0000001026027819 */ /* 0x000fe200000006ff */
[----:B------:R-:W-:Y:S01]  /*8bf0*/  FMUL R13, R24, R17 ;  /* 0x00000011180d7220 */ /* 0x000fe20000400000 */
[----:B------:R-:W-:Y:S01]  /*8c00*/  LOP3.LUT R3, R38, 0xffff0000, RZ, 0xc0, !PT ;  /* 0xffff000026037812 */ /* 0x000fe200078ec0ff */
[C---:B------:R-:W-:Y:S01]  /*8c10*/  FMUL R14, R24.reuse, R18 ;  /* 0x00000012180e7220 */ /* 0x040fe20000400000 */
[----:B------:R-:W-:Y:S01]  /*8c20*/  LOP3.LUT R5, R39, 0xffff0000, RZ, 0xc0, !PT ;  /* 0xffff000027057812 */ /* 0x000fe200078ec0ff */
[----:B------:R-:W-:Y:S01]  /*8c30*/  FFMA R15, R27, R0, R15 ;  /* 0x000000001b0f7223 */ /* 0x000fe2000000000f */
[----:B------:R-:W-:Y:S01]  /*8c40*/  FMUL R19, R24, R19 ;  /* 0x0000001318137220 */ /* 0x000fe20000400000 */
[----:B------:R-:W-:Y:S01]  /*8c50*/  F2FP.BF16.F32.PACK_AB R35, R11, R6 ;  /* 0x000000060b23723e */ /* 0x000fe200000010ff */
[C---:B------:R-:W-:Y:S01]  /*8c60*/  FFMA R12, R27.reuse, R2, R12 ;  /* 0x000000021b0c7223 */ /* 0x040fe2000000000c */
[C---:B------:R-:W-:Y:S01]  /*8c70*/  FFMA R13, R27.reuse, R3, R13 ;  /* 0x000000031b0d7223 */ /* 0x040fe2000000000d */
[C---:B------:R-:W-:Y:S01]  /*8c80*/  FFMA R14, R27.reuse, R4, R14 ;  /* 0x000000041b0e7223 */ /* 0x040fe2000000000e */
[----:B------:R-:W-:Y:S01]  /*8c90*/  FFMA R19, R27, R5, R19 ;  /* 0x000000051b137223 */ /* 0x000fe20000000013 */
[----:B------:R1:W-:Y:S01]  /*8ca0*/  STS.128 [R67+UR44+0x1300], R32 ;  /* 0x0013002043007988 */ /* 0x0003e20008000c2c */
[----:B------:R-:W-:Y:S02]  /*8cb0*/  F2FP.BF16.F32.PACK_AB R8, R9, R8 ;  /* 0x000000080908723e */ /* 0x000fe400000010ff */
[----:B------:R-:W-:Y:S02]  /*8cc0*/  F2FP.BF16.F32.PACK_AB R9, R15, R10 ;  /* 0x0000000a0f09723e */ /* 0x000fe400000010ff */
[----:B------:R-:W-:Y:S02]  /*8cd0*/  F2FP.BF16.F32.PACK_AB R10, R13, R12 ;  /* 0x0000000c0d0a723e */ /* 0x000fe400000010ff */
[----:B------:R-:W-:Y:S02]  /*8ce0*/  F2FP.BF16.F32.PACK_AB R11, R19, R14 ;  /* 0x0000000e130b723e */ /* 0x000fe400000010ff */
[----:B------:R-:W-:Y:S02]  /*8cf0*/  MOV R0, UR47 ;  /* 0x0000002f00007c02 */ /* 0x000fe40008000f00 */
[----:B------:R-:W-:Y:S01]  /*8d00*/  LEA R2, R26, UR44, 0x3 ;  /* 0x0000002c1a027c11 */ /* 0x000fe2000f8e18ff */
[----:B------:R1:W-:Y:S01]  /*8d10*/  STS.128 [R68+0x1300], R8 ;  /* 0x0013000844007388 */ /* 0x0003e20000000c00 */
[----:B------:R-:W-:Y:S02]  /*8d20*/  @P6 LEA R0, R0, UR44, 0x3 ;  /* 0x0000002c00006c11 */ /* 0x000fe4000f8e18ff */
[----:B------:R-:W-:Y:S02]  /*8d30*/  @P6 SHF.L.U32 R3, R53, 0x1f, RZ ;  /* 0x0000001f35036819 */ /* 0x000fe400000006ff */
[----:B------:R-:W-:Y:S01]  /*8d40*/  @P6 IADD3 R0, PT, PT, R0, 0x1c0, RZ ;  /* 0x000001c000006810 */ /* 0x000fe20007ffe0ff */
[----:B------:R-:W-:Y:S01]  /*8d50*/  @!PT LDS RZ, [RZ] ;  /* 0x00000000fffff984 */ /* 0x000fe20000000800 */
[----:B------:R-:W-:Y:S01]  /*8d60*/  @!PT LDS RZ, [RZ] ;  /* 0x00000000fffff984 */ /* 0x000fe20000000800 */
[----:B------:R-:W-:Y:S01]  /*8d70*/  @!PT LDS RZ, [RZ] ;  /* 0x00000000fffff984 */ /* 0x000fe20000000800 */
[----:B------:R-:W-:Y:S01]  /*8d80*/  @!PT LDS RZ, [RZ] ;  /* 0x00000000fffff984 */ /* 0x000fe20000000800 */
[----:B------:R3:W-:Y:S06]  /*8d90*/  MEMBAR.ALL.CTA ;  /* 0x0000000000007992 */ /* 0x0007ec0000008000 */
[----:B---3--:R-:W3:Y:S01]  /*8da0*/  FENCE.VIEW.ASYNC.S ;  /* 0x00000000000073c6 */ /* 0x008ee20000000000 */
[----:B--2---:R-:W-:Y:S01]  /*8db0*/  @P6 PRMT R0, R71, 0x654, R0 ;  /* 0x0000065447006816 */ /* 0x004fe20000000000 */
[----:B---3--:R-:W-:Y:S06]  /*8dc0*/  BAR.SYNC.DEFER_BLOCKING 0x1, 0x80 ;  /* 0x0042000000007b1d */ /* 0x008fec0000010000 */
[----:B------:R-:W-:Y:S05]  /*8dd0*/  @P0 BRA `(.L_x_142) ;  /* 0x0000000000400947 */ /* 0x000fea0003800000 */
[----:B------:R-:W-:Y:S01]  /*8de0*/  R2UR UR10, R63 ;  /* 0x000000003f0a72ca */ /* 0x000fe200000e0000 */
[----:B------:R-:W-:Y:S01]  /*8df0*/  UIADD3 UR4, UP0, UPT, UR62, 0x780, URZ ;  /* 0x000007803e047890 */ /* 0x000fe2000ff1e0ff */
[----:B------:R-:W-:Y:S01]  /*8e00*/  R2UR UR11, R62 ;  /* 0x000000003e0b72ca */ /* 0x000fe200000e0000 */
[----:B------:R-:W-:Y:S01]  /*8e10*/  UIADD3 UR8, UPT, UPT, UR44, 0x1300, URZ ;  /* 0x000013002c087890 */ /* 0x000fe2000fffe0ff */
[----:B------:R-:W-:Y:S01]  /*8e20*/  R2UR UR12, R60 ;  /* 0x000000003c0c72ca */ /* 0x000fe200000e0000 */
[----:B------:R-:W-:Y:S01]  /*8e30*/  UIADD3 UR9, UPT, UPT, UR46, 0x10, URZ ;  /* 0x000000102e097890 */ /* 0x000fe2000fffe0ff */
[----:B------:R-:W-:Y:S01]  /*8e40*/  R2UR UR13, R61 ;  /* 0x000000003d0d72ca */ /* 0x000fe200000e0000 */
[----:B------:R-:W-:Y:S02]  /*8e50*/  UIADD3.X UR5, UPT, UPT, URZ, UR63, URZ, UP0, !UPT ;  /* 0x0000003fff057290 */ /* 0x000fe400087fe4ff */
[----:B------:R-:W-:Y:S02]  /*8e60*/  UIADD3 UR6, UPT, UPT, UR44, 0x1b00, URZ ;  /* 0x00001b002c067890 */ /* 0x000fe4000fffe0ff */
[----:B------:R-:W-:Y:S08]  /*8e70*/  UIADD3 UR7, UPT, UPT, UR46, 0x50, URZ ;  /* 0x000000502e077890 */ /* 0x000ff0000fffe0ff */
[----:B------:R2:W-:Y:S02]  /*8e80*/  UTMASTG.5D.IM2COL [UR8], [UR4] ;  /* 0x00000008040073b5 */ /* 0x0005e40008060000 */
[----:B--2---:R-:W-:Y:S01]  /*8e90*/  UMOV UR8, UR6 ;  /* 0x0000000600087c82 */ /* 0x004fe20008000000 */
[----:B------:R-:W-:Y:S02]  /*8ea0*/  UMOV UR9, UR7 ;  /* 0x0000000700097c82 */ /* 0x000fe40008000000 */
[----:B------:R2:W-:Y:S01]  /*8eb0*/  UTMASTG.5D.IM2COL [UR8], [UR4] ;  /* 0x00000008040073b5 */ /* 0x0005e20008060000 */
[----:B------:R0:W-:Y:S01]  /*8ec0*/  UTMACMDFLUSH ;  /* 0x00000000000079b7 */ /* 0x0001e20000000000 */
[----:B--2---:R-:W-:Y:S04]  /*8ed0*/  DEPBAR.LE SB0, 0x1 ;  /* 0x000080400000791a */ /* 0x004fe80000000000 */
.L_x_142:
[----:B------:R-:W-:Y:S05]  /*8ee0*/  BSYNC.RECONVERGENT B0 ;  /* 0x0000000000007941 */ /* 0x000fea0003800200 */
.L_x_141:
[----:B------:R-:W-:Y:S01]  /*8ef0*/  BAR.SYNC.DEFER_BLOCKING 0x1, 0x80 ;  /* 0x0042000000007b1d */ /* 0x000fe20000010000 */
[----:B------:R-:W-:Y:S04]  /*8f00*/  UIADD3 UR4, UPT, UPT, UR47, 0x1, URZ ;  /* 0x000000012f047890 */ /* 0x000fe8000fffe0ff */
[----:B------:R-:W-:Y:S04]  /*8f10*/  UISETP.NE.AND UP0, UPT, UR4, 0x4, UPT ;  /* 0x000000040400788c */ /* 0x000fe8000bf05270 */
[----:B------:R-:W-:Y:S01]  /*8f20*/  USEL UR45, UR4, URZ, UP0 ;  /* 0x000000ff042d7287 */ /* 0x000fe20008000000 */
[----:B------:R2:W-:Y:S01]  /*8f30*/  @P6 SYNCS.ARRIVE.TRANS64.RED.A1T0 RZ, [R0+URZ], RZ ;  /* 0x000000ff00ff69a7 */ /* 0x0005e200081004ff */
[----:B------:R-:W-:Y:S01]  /*8f40*/  BSSY B1, `(.L_x_143) ;  /* 0x0000013000017945 */ /* 0x000fe20003800000 */
[----:B------:R-:W3:Y:S02]  /*8f50*/  @P6 SYNCS.PHASECHK.TRANS64.TRYWAIT P0, [R2+URZ+0x1a0], R3 ;  /* 0x0001a003020065a7 */ /* 0x000ee400080011ff */
[----:B---3--:R-:W-:Y:S01]  /*8f60*/  @P6 SEL R69, RZ, 0x1, !P0 ;  /* 0x00000001ff456807 */ /* 0x008fe20004000000 */
[----:B--2---:R-:W-:Y:S06]  /*8f70*/  @!P6 BRA `(.L_x_144) ;  /* 0x00000000003ce947 */ /* 0x004fec0003800000 */
[----:B------:R-:W-:Y:S01]  /*8f80*/  ISETP.NE.AND P1, PT, R70, RZ, PT ;  /* 0x000000ff4600720c */ /* 0x000fe20003f25270 */
[----:B------:R-:W-:Y:S01]  /*8f90*/  BSSY B0, `(.L_x_145) ;  /* 0x0000009000007945 */ /* 0x000fe20003800000 */
[----:B------:R-:W-:Y:S11]  /*8fa0*/  ISETP.NE.AND P0, PT, R69, RZ, PT ;  /* 0x000000ff4500720c */ /* 0x000ff60003f05270 */
[----:B------:R-:W-:Y:S05]  /*8fb0*/  @P1 IMAD R3, R26, 0x1000, R67 ;  /* 0x000010001a031824 */ /* 0x000fea00078e0243 */
[----:B------:R-:W-:Y:S05]  /*8fc0*/  @P1 IADD3 R0, PT, PT, R3, UR44, RZ ;  /* 0x0000002c03001c10 */ /* 0x000fea000fffe0ff */
[----:B------:R-:W-:Y:S01]  /*8fd0*/  @P1 IMAD.IADD R0, R72, 0x1, R0 ;  /* 0x0000000148001824 */ /* 0x000fe200078e0200 */
[----:B------:R-:W-:Y:S06]  /*8fe0*/  @P0 BRA `(.L_x_146) ;  /* 0x00000000000c0947 */ /* 0x000fec0003800000 */
[----:B------:R-:W-:Y:S04]  /*8ff0*/  SHF.L.U32 R4, R53, 0x1f, RZ ;  /* 0x0000001f35047819 */ /* 0x000fe800000006ff */
[----:B------:R-:W2:Y:S02]  /*9000*/  SYNCS.PHASECHK.TRANS64.TRYWAIT P0, [R2+URZ+0x1a0], R4 ;  /* 0x0001a004020075a7 */ /* 0x000ea400080011ff */
[----:B--2---:R-:W-:Y:S05]  /*9010*/  @!P0 BRA `(.L_x_147) ;  /* 0x0000002400b08947 */ /* 0x004fea0003800000 */
.L_x_146:
[----:B------:R-:W-:Y:S05]  /*9020*/  BSYNC B0 ;  /* 0x0000000000007941 */ /* 0x000fea0003800000 */
.L_x_145:
[----:B------:R-:W-:Y:S02]  /*9030*/  ISETP.NE.AND P0, PT, R70, RZ, PT ;  /* 0x000000ff4600720c */ /* 0x000fe40003f05270 */
[----:B------:R-:W-:Y:S11]  /*9040*/  IADD3 R26, PT, PT, R26, 0x1, RZ ;  /* 0x000000011a1a7810 */ /* 0x000ff60007ffe0ff */
[----:B------:R3:W4:Y:S04]  /*9050*/  @P0 LDS.128 R28, [R3+UR44+0x300] ;  /* 0x0003002c031c0984 */ /* 0x0007280008000c00 */
[----:B------:R3:W1:Y:S02]  /*9060*/  @P0 LDS.128 R36, [R0+0x300] ;  /* 0x0003000000240984 */ /* 0x0006640000000c00 */
.L_x_144:
[----:B------:R-:W-:Y:S05]  /*9070*/  BSYNC B1 ;  /* 0x0000000000017941 */ /* 0x000fea0003800000 */
.L_x_143:
[----:B---3--:R-:W-:Y:S05]  /*9080*/  VIADD R0, R25, 0x20 ;  /* 0x0000002019007836 */ /* 0x008fea0000000000 */
[----:B------:R-:W-:Y:S04]  /*9090*/  SHF.R.U32.HI R0, RZ, 0x15, R0 ;  /* 0x00000015ff007819 */ /* 0x000fe80000011600 */
[----:B------:R-:W-:Y:S11]  /*90a0*/  LOP3.LUT P0, RZ, R0, 0x3, R46, 0x48, !PT ;  /* 0x0000000300ff7812 */ /* 0x000ff6000780482e */
[----:B------:R-:W-:Y:S02]  /*90b0*/  @!UPT UIADD3 URZ, UPT, UPT, URZ, URZ, URZ ;  /* 0x000000fffffff290 */ /* 0x000fe4000fffe0ff */
[----:B------:R-:W-:Y:S05]  /*90c0*/  @!P0 BRA `(.L_x_148) ;  /* 0x0000000000408947 */ /* 0x000fea0003800000 */
[----:B------:R-:W3:Y:S01]  /*90d0*/  LDCU.64 UR8, c[0x4][0x70] ;  /* 0x01000e00ff0877ac */ /* 0x000ee20008000a00 */
[----:B------:R-:W-:Y:S01]  /*90e0*/  MOV R3, 0x0 ;  /* 0x0000000000037802 */ /* 0x000fe20000000f00 */
[----:B------:R-:W-:Y:S02]  /*90f0*/  HFMA2 R12, -RZ, RZ, 0, 5.9604644775390625e-08 ;  /* 0x00000001ff0c7431 */ /* 0x000fe400000001ff */
[----:B-1----:R-:W-:Y:S02]  /*9100*/  IMAD.MOV.U32 R8, RZ, RZ, 0x192 ;  /* 0x00000192ff087424 */ /* 0x002fe400078e00ff */
[----:B------:R-:W-:Y:S01]  /*9110*/  IMAD.MOV.U32 R13, RZ, RZ, RZ ;  /* 0x000000ffff0d7224 */ /* 0x000fe200078e00ff */
[----:B------:R-:W1:Y:S01]  /*9120*/  LDCU.64 UR6, c[0x4][0x78] ;  /* 0x01000f00ff0677ac */ /* 0x000e620008000a00 */
[----:B--2---:R-:W2:Y:S01]  /*9130*/  LDC.64 R2, c[0x4][R3] ;  /* 0x0100000003027b82 */ /* 0x004ea20000000a00 */
[----:B------:R-:W5:Y:S01]  /*9140*/  LDCU.64 UR4, c[0x4][0x10] ;  /* 0x01000200ff0477ac */ /* 0x000f620008000a00 */
[----:B---3--:R-:W-:Y:S01]  /*9150*/  MOV R5, UR9 ;  /* 0x0000000900057c02 */ /* 0x008fe20008000f00 */
[----:B------:R-:W-:Y:S01]  /*9160*/  IMAD.U32 R4, RZ, RZ, UR8 ;  /* 0x00000008ff047e24 */ /* 0x000fe2000f8e00ff */
[----:B-1----:R-:W-:Y:S01]  /*9170*/  MOV R7, UR7 ;  /* 0x0000000700077c02 */ /* 0x002fe20008000f00 */
[----:B------:R-:W-:Y:S01]  /*9180*/  IMAD.U32 R6, RZ, RZ, UR6 ;  /* 0x00000006ff067e24 */ /* 0x000fe2000f8e00ff */
[----:B-----5:R-:W-:Y:S01]  /*9190*/  MOV R11, UR5 ;  /* 0x00000005000b7c02 */ /* 0x020fe20008000f00 */
[----:B------:R-:W-:Y:S02]  /*91a0*/  IMAD.U32 R10, RZ, RZ, UR4 ;  /* 0x00000004ff0a7e24 */ /* 0x000fe4000f8e00ff */
[----:B------:R-:W-:Y:S07]  /*91b0*/  LEPC R20, `(.L_x_148) ;  /* 0x000000001014794e */ /* 0x000fee0000000000 */
[----:B--2-4-:R-:W-:Y:S05]  /*91c0*/  CALL.ABS.NOINC R2 ;  /* 0x0000000002007343 */ /* 0x014fea0003c00000 */
.L_x_148:
[----:B----4-:R-:W-:Y:S01]  /*91d0*/  SHF.L.U32 R3, R28, 0x10, RZ ;  /* 0x000000101c037819 */ /* 0x010fe200000006ff */
[----:B------:R-:W-:Y:S05]  /*91e0*/  WARPSYNC.ALL ;  /* 0x0000000000007948 */ /* 0x000fea0003800000 */
[----:B------:R-:W-:Y:S01]  /*91f0*/  R2UR UR4, R25 ;  /* 0x00000000190472ca */ /* 0x000fe200000e0000 */
[----:B------:R-:W-:Y:S01]  /*9200*/  BSSY.RECONVERGENT B0, `(.L_x_149) ;  /* 0x000005b000007945 */ /* 0x000fe20003800200 */
[C---:B------:R-:W-:Y:S02]  /*9210*/  SHF.L.U32 R20, R29.reuse, 0x10, RZ ;  /* 0x000000101d147819 */ /* 0x040fe400000006ff */
[----:B------:R-:W-:Y:S02]  /*9220*/  LOP3.LUT R21, R29, 0xffff0000, RZ, 0xc0, !PT ;  /* 0xffff00001d157812 */ /* 0x000fe400078ec0ff */
[----:B------:R-:W-:Y:S02]  /*9230*/  ISETP.NE.AND P6, PT, R66, RZ, PT ;  /* 0x000000ff4200720c */ /* 0x000fe40003fc5270 */
[----:B------:R-:W-:Y:S05]  /*9240*/  ISETP.NE.AND P0, PT, R55, RZ, PT ;  /* 0x000000ff3700720c */ /* 0x000fea0003f05270 */
[----:B-12---:R-:W1:Y:S02]  /*9250*/  LDTM.x16 R4, tmem[UR4+0x20] ;  /* 0x00002004000479ee */ /* 0x006e640008240000 */
        /* <DEDUP_REMOVED lines=8> */
[C---:B------:R-:W-:Y:S01]  /*92e0*/  FMUL R8, R24.reuse, R12 ;  /* 0x0000000c18087220 */ /* 0x040fe20000400000 */
[----:B------:R-:W-:Y:S01]  /*92f0*/  FMUL R12, R24, R16 ;  /* 0x00000010180c7220 */ /* 0x000fe20000400000 */
[----:B------:R-:W-:Y:S01]  /*9300*/  SHF.L.U32 R16, R30, 0x10, RZ ;  /* 0x000000101e107819 */ /* 0x000fe200000006ff */
[C---:B------:R-:W-:Y:S01]  /*9310*/  FFMA R3, R27.reuse, R20, R3 ;  /* 0x000000141b037223 */ /* 0x040fe20000000003 */
[----:B------:R-:W-:Y:S01]  /*9320*/  F2FP.BF16.F32.PACK_AB R32, R2, R0 ;  /* 0x000000000220723e */ /* 0x000fe200000010ff */
[C---:B------:R-:W-:Y:S01]  /*9330*/  FFMA R7, R27.reuse, R21, R7 ;  /* 0x000000151b077223 */ /* 0x040fe20000000007 */
[----:B------:R-:W-:Y:S01]  /*9340*/  LOP3.LUT R0, R30, 0xffff0000, RZ, 0xc0, !PT ;  /* 0xffff00001e007812 */ /* 0x000fe200078ec0ff */
[----:B------:R-:W-:Y:S01]  /*9350*/  FFMA R4, R27, R16, R4 ;  /* 0x000000101b047223 */ /* 0x000fe20000000004 */
[C---:B------:R-:W-:Y:S01]  /*9360*/  SHF.L.U32 R2, R31.reuse, 0x10, RZ ;  /* 0x000000101f027819 */ /* 0x040fe200000006ff */
[C---:B------:R-:W-:Y:S01]  /*9370*/  FMUL R5, R24.reuse, R9 ;  /* 0x0000000918057220 */ /* 0x040fe20000400000 */
[----:B------:R-:W-:Y:S01]  /*9380*/  LOP3.LUT R16, R31, 0xffff0000, RZ, 0xc0, !PT ;  /* 0xffff00001f107812 */ /* 0x000fe200078ec0ff */
[----:B------:R-:W-:Y:S01]  /*9390*/  FMUL R6, R24, R10 ;  /* 0x0000000a18067220 */ /* 0x000fe20000400000 */
[----:B------:R-:W-:Y:S01]  /*93a0*/  F2FP.BF16.F32.PACK_AB R33, R7, R3 ;  /* 0x000000030721723e */ /* 0x000fe200000010ff */
[C---:B------:R-:W-:Y:S01]  /*93b0*/  FFMA R5, R27.reuse, R0, R5 ;  /* 0x000000001b057223 */ /* 0x040fe20000000005 */
[C---:B------:R-:W-:Y:S01]  /*93c0*/  SHF.L.U32 R0, R36.reuse, 0x10, RZ ;  /* 0x0000001024007819 */ /* 0x040fe200000006ff */
[----:B------:R-:W-:Y:S01]  /*93d0*/  FFMA R6, R27, R2, R6 ;  /* 0x000000021b067223 */ /* 0x000fe20000000006 */
[----:B------:R-:W-:Y:S01]  /*93e0*/  LOP3.LUT R2, R36, 0xffff0000, RZ, 0xc0, !PT ;  /* 0xffff000024027812 */ /* 0x000fe200078ec0ff */
[C---:B------:R-:W-:Y:S01]  /*93f0*/  FMUL R11, R24.reuse, R11 ;  /* 0x0000000b180b7220 */ /* 0x040fe20000400000 */
        /* <DEDUP_REMOVED lines=9> */
[----:B------:R-:W-:Y:S01]  /*9490*/  LOP3.LUT R0, R37, 0xffff0000, RZ, 0xc0, !PT ;  /* 0xffff000025007812 */ /* 0x000fe200078ec0ff */
[C---:B------:R-:W-:Y:S01]  /*94a0*/  FFMA R10, R27.reuse, R3, R10 ;  /* 0x000000031b0a7223 */ /* 0x040fe2000000000a */
[----:B------:R-:W-:Y:S01]  /*94b0*/  FMUL R15, R24, R15 ;  /* 0x0000000f180f7220 */ /* 0x000fe20000400000 */
[----:B------:R-:W-:Y:S01]  /*94c0*/  SHF.L.U32 R2, R38, 0x10, RZ ;  /* 0x0000001026027819 */ /* 0x000fe200000006ff */
[----:B------:R-:W-:Y:S01]  /*94d0*/  FMUL R13, R24, R17 ;  /* 0x00000011180d7220 */ /* 0x000fe20000400000 */
[----:B------:R-:W-:Y:S01]  /*94e0*/  LOP3.LUT R3, R38, 0xffff0000, RZ, 0xc0, !PT ;  /* 0xffff000026037812 */ /* 0x000fe200078ec0ff */
[C---:B------:R-:W-:Y:S01]  /*94f0*/  FMUL R14, R24.reuse, R18 ;  /* 0x00000012180e7220 */ /* 0x040fe20000400000 */
        /* <DEDUP_REMOVED lines=23> */
[----:B--2---:R-:W2:Y:S01]  /*9670*/  FENCE.VIEW.ASYNC.S ;  /* 0x00000000000073c6 */ /* 0x004ea20000000000 */
[----:B------:R-:W-:Y:S01]  /*9680*/  @P6 PRMT R0, R71, 0x654, R0 ;  /* 0x0000065447006816 */ /* 0x000fe20000000000 */
[----:B--2---:R-:W-:Y:S06]  /*9690*/  BAR.SYNC.DEFER_BLOCKING 0x1, 0x80 ;  /* 0x0042000000007b1d */ /* 0x004fec0000010000 */
        /* <DEDUP_REMOVED lines=17> */
.L_x_150:
[----:B------:R-:W-:Y:S05]  /*97b0*/  BSYNC.RECONVERGENT B0 ;  /* 0x0000000000007941 */ /* 0x000fea0003800200 */
.L_x_149:
        /* <DEDUP_REMOVED lines=19> */
.L_x_154:
[----:B------:R-:W-:Y:S05]  /*98f0*/  BSYNC B0 ;  /* 0x0000000000007941 */ /* 0x000fea0003800000 */
.L_x_153:
[----:B------:R-:W-:Y:S11]  /*9900*/  ISETP.NE.AND P0, PT, R70, RZ, PT ;  /* 0x000000ff4600720c */ /* 0x000ff60003f05270 */
[----:B------:R-:W-:Y:S02]  /*9910*/  @!UPT UIADD3 URZ, UPT, UPT, URZ, URZ, URZ ;  /* 0x000000fffffff290 */ /* 0x000fe4000fffe0ff */
[----:B------:R3:W4:Y:S04]  /*9920*/  @P0 LDS.128 R28, [R26+UR44+0x300] ;  /* 0x0003002c1a1c0984 */ /* 0x0007280008000c00 */
[----:B------:R3:W1:Y:S02]  /*9930*/  @P0 LDS.128 R36, [R72+0x300] ;  /* 0x0003000048240984 */ /* 0x0006640000000c00 */
.L_x_152:
[----:B------:R-:W-:Y:S05]  /*9940*/  BSYNC B1 ;  /* 0x0000000000017941 */ /* 0x000fea0003800000 */
.L_x_151:
[----:B--2---:R-:W-:Y:S05]  /*9950*/  VIADD R0, R25, 0x30 ;  /* 0x0000003019007836 */ /* 0x004fea0000000000 */
[----:B------:R-:W-:Y:S04]  /*9960*/  SHF.R.U32.HI R0, RZ, 0x15, R0 ;  /* 0x00000015ff007819 */ /* 0x000fe80000011600 */
[----:B------:R-:W-:Y:S11]  /*9970*/  LOP3.LUT P0, RZ, R0, 0x3, R46, 0x48, !PT ;  /* 0x0000000300ff7812 */ /* 0x000ff6000780482e */
[----:B------:R-:W-:Y:S02]  /*9980*/  @!UPT UIADD3 URZ, UPT, UPT, URZ, URZ, URZ ;  /* 0x000000fffffff290 */ /* 0x000fe4000fffe0ff */
[----:B------:R-:W-:Y:S05]  /*9990*/  @!P0 BRA `(.L_x_156) ;  /* 0x0000000000408947 */ /* 0x000fea0003800000 */
[----:B------:R-:W2:Y:S01]  /*99a0*/  LDCU.64 UR8, c[0x4][0x70] ;  /* 0x01000e00ff0877ac */ /* 0x000ea20008000a00 */
[----:B------:R-:W-:Y:S01]  /*99b0*/  MOV R3, 0x0 ;  /* 0x0000000000037802 */ /* 0x000fe20000000f00 */
        /* <DEDUP_REMOVED lines=14> */
.L_x_156:
[----:B------:R-:W-:Y:S01]  /*9aa0*/  ISETP.NE.AND P0, PT, R55, RZ, PT ;  /* 0x000000ff3700720c */ /* 0x000fe20003f05270 */
[----:B------:R-:W-:Y:S05]  /*9ab0*/  WARPSYNC.ALL ;  /* 0x0000000000007948 */ /* 0x000fea0003800000 */
[----:B------:R-:W-:Y:S01]  /*9ac0*/  R2UR UR4, R25 ;  /* 0x00000000190472ca */ /* 0x000fe200000e0000 */
[----:B------:R-:W-:Y:S01]  /*9ad0*/  BSSY.RECONVERGENT B0, `(.L_x_157) ;  /* 0x0000058000007945 */ /* 0x000fe20003800200 */
[C---:B----4-:R-:W-:Y:S02]  /*9ae0*/  SHF.L.U32 R20, R28.reuse, 0x10, RZ ;  /* 0x000000101c147819 */ /* 0x050fe400000006ff */
[----:B------:R-:W-:Y:S02]  /*9af0*/  LOP3.LUT R21, R28, 0xffff0000, RZ, 0xc0, !PT ;  /* 0xffff00001c157812 */ /* 0x000fe400078ec0ff */
[C---:B------:R-:W-:Y:S02]  /*9b00*/  SHF.L.U32 R25, R29.reuse, 0x10, RZ ;  /* 0x000000101d197819 */ /* 0x040fe400000006ff */
[----:B---3--:R-:W-:Y:S02]  /*9b10*/  LOP3.LUT R26, R29, 0xffff0000, RZ, 0xc0, !PT ;  /* 0xffff00001d1a7812 */ /* 0x008fe400078ec0ff */
[C---:B------:R-:W-:Y:S02]  /*9b20*/  SHF.L.U32 R28, R30.reuse, 0x10, RZ ;  /* 0x000000101e1c7819 */ /* 0x040fe400000006ff */
[----:B------:R-:W-:Y:S01]  /*9b30*/  LOP3.LUT R29, R30, 0xffff0000, RZ, 0xc0, !PT ;  /* 0xffff00001e1d7812 */ /* 0x000fe200078ec0ff */
[----:B-1----:R-:W1:Y:S01]  /*9b40*/  LDTM.x16 R4, tmem[UR4+0x30] ;  /* 0x00003004000479ee */ /* 0x002e620008240000 */
[C---:B------:R-:W-:Y:S01]  /*9b50*/  SHF.L.U32 R30, R31.reuse, 0x10, RZ ;  /* 0x000000101f1e7819 */ /* 0x040fe200000006ff */
[----:B------:R-:W-:Y:S01]  /*9b60*/  NOP ;  /* 0x0000000000007918 */ /* 0x000fe20000000000 */
[----:B------:R-:W-:Y:S02]  /*9b70*/  LOP3.LUT R31, R31, 0xffff0000, RZ, 0xc0, !PT ;  /* 0xffff00001f1f7812 */ /* 0x000fe400078ec0ff */
[C---:B------:R-:W-:Y:S02]  /*9b80*/  SHF.L.U32 R32, R36.reuse, 0x10, RZ ;  /* 0x0000001024207819 */ /* 0x040fe400000006ff */
[----:B------:R-:W-:Y:S02]  /*9b90*/  LOP3.LUT R33, R36, 0xffff0000, RZ, 0xc0, !PT ;  /* 0xffff000024217812 */ /* 0x000fe400078ec0ff */
[----:B------:R-:W-:Y:S02]  /*9ba0*/  IADD3 R64, PT, PT, R64, 0x210, RZ ;  /* 0x0000021040407810 */ /* 0x000fe40007ffe0ff */
[C---:B------:R-:W-:Y:S02]  /*9bb0*/  SHF.L.U32 R34, R37.reuse, 0x10, RZ ;  /* 0x0000001025227819 */ /* 0x040fe400000006ff */
[----:B------:R-:W-:Y:S02]  /*9bc0*/  LOP3.LUT R64, R64, 0xfefffff8, RZ, 0xc0, !PT ;  /* 0xfefffff840407812 */ /* 0x000fe400078ec0ff */
[----:B------:R-:W-:Y:S02]  /*9bd0*/  LOP3.LUT R35, R37, 0xffff0000, RZ, 0xc0, !PT ;  /* 0xffff000025237812 */ /* 0x000fe400078ec0ff */
[----:B-1----:R1:W-:Y:S01]  /*9be0*/  SYNCS.ARRIVE.TRANS64.RED.A1T0 RZ, [R64+URZ], RZ ;  /* 0x000000ff40ff79a7 */ /* 0x0023e200081004ff */
[C---:B------:R-:W-:Y:S02]  /*9bf0*/  SHF.L.U32 R36, R38.reuse, 0x10, RZ ;  /* 0x0000001026247819 */ /* 0x040fe400000006ff */
[----:B------:R-:W-:Y:S02]  /*9c00*/  LOP3.LUT R37, R38, 0xffff0000, RZ, 0xc0, !PT ;  /* 0xffff000026257812 */ /* 0x000fe400078ec0ff */
[----:B------:R-:W-:Y:S01]  /*9c10*/  SHF.L.U32 R38, R39, 0x10, RZ ;  /* 0x0000001027267819 */ /* 0x000fe200000006ff */
[C---:B------:R-:W-:Y:S01]  /*9c20*/  FMUL R4, R24.reuse, R4 ;  /* 0x0000000418047220 */ /* 0x040fe20000400000 */
[C---:B------:R-:W-:Y:S01]  /*9c30*/  FMUL R5, R24.reuse, R5 ;  /* 0x0000000518057220 */ /* 0x040fe20000400000 */
[C---:B------:R-:W-:Y:S01]  /*9c40*/  FMUL R6, R24.reuse, R6 ;  /* 0x0000000618067220 */ /* 0x040fe20000400000 */
[C---:B------:R-:W-:Y:S01]  /*9c50*/  FMUL R7, R24.reuse, R7 ;  /* 0x0000000718077220 */ /* 0x040fe20000400000 */
[C---:B------:R-:W-:Y:S01]  /*9c60*/  FFMA R4, R27.reuse, R20, R4 ;  /* 0x000000141b047223 */ /* 0x040fe20000000004 */
        /* <DEDUP_REMOVED lines=15> */
[C---:B------:R-:W-:Y:S01]  /*9d60*/  FMUL R12, R24.reuse, R16 ;  /* 0x00000010180c7220 */ /* 0x040fe20000400000 */
[C---:B------:R-:W-:Y:S01]  /*9d70*/  FFMA R0, R27.reuse, R32, R0 ;  /* 0x000000201b007223 */ /* 0x040fe20000000000 */
[C---:B------:R-:W-:Y:S01]  /*9d80*/  FMUL R13, R24.reuse, R17 ;  /* 0x00000011180d7220 */ /* 0x040fe20000400000 */
[----:B------:R-:W-:Y:S01]  /*9d90*/  FFMA R2, R27, R33, R2 ;  /* 0x000000211b027223 */ /* 0x000fe20000000002 */
[----:B------:R-:W-:Y:S01]  /*9da0*/  F2FP.BF16.F32.PACK_AB R4, R5, R4 ;  /* 0x000000040504723e */ /* 0x000fe200000010ff */
[C---:B------:R-:W-:Y:S01]  /*9db0*/  FMUL R14, R24.reuse, R18 ;  /* 0x00000012180e7220 */ /* 0x040fe20000400000 */
[----:B------:R-:W-:Y:S01]  /*9dc0*/  FFMA R3, R27, R34, R3 ;  /* 0x000000221b037223 */ /* 0x000fe20000000003 */
[----:B------:R-:W-:Y:S01]  /*9dd0*/  LOP3.LUT R39, R39, 0xffff0000, RZ, 0xc0, !PT ;  /* 0xffff000027277812 */ /* 0x000fe200078ec0ff */
[----:B------:R-:W-:Y:S01]  /*9de0*/  FFMA R15, R27, R35, R15 ;  /* 0x000000231b0f7223 */ /* 0x000fe2000000000f */
[----:B------:R-:W-:Y:S01]  /*9df0*/  F2FP.BF16.F32.PACK_AB R5, R7, R6 ;  /* 0x000000060705723e */ /* 0x000fe200000010ff */
[----:B------:R-:W-:Y:S01]  /*9e00*/  FMUL R19, R24, R19 ;  /* 0x0000001318137220 */ /* 0x000fe20000400000 */
[----:B------:R-:W-:Y:S01]  /*9e10*/  F2FP.BF16.F32.PACK_AB R6, R9, R8 ;  /* 0x000000080906723e */ /* 0x000fe200000010ff */
        /* <DEDUP_REMOVED lines=35> */
.L_x_158:
[----:B------:R-:W-:Y:S05]  /*a050*/  BSYNC.RECONVERGENT B0 ;  /* 0x0000000000007941 */ /* 0x000fea0003800200 */
.L_x_157:
[----:B------:R-:W-:Y:S01]  /*a060*/  BAR.SYNC.DEFER_BLOCKING 0x1, 0x80 ;  /* 0x0042000000007b1d */ /* 0x000fe20000010000 */
[----:B------:R-:W-:Y:S01]  /*a070*/  UISETP.NE.AND UP0, UPT, UR49, -0x4, UPT ;  /* 0xfffffffc3100788c */ /* 0x000fe2000bf05270 */
[----:B------:R-:W-:Y:S08]  /*a080*/  IADD3 R22, PT, PT, R22, 0x1, RZ ;  /* 0x0000000116167810 */ /* 0x000ff00007ffe0ff */
[----:B------:R-:W-:Y:S05]  /*a090*/  BRA.U !UP0, `(.L_x_159) ;  /* 0x0000000108247547 */ /* 0x000fea000b800000 */
[----:B------:R-:W-:Y:S01]  /*a0a0*/  ISETP.NE.AND P0, PT, R66, RZ, PT ;  /* 0x000000ff4200720c */ /* 0x000fe20003f05270 */
[----:B------:R-:W-:Y:S01]  /*a0b0*/  IMAD.U32 R0, RZ, RZ, UR47 ;  /* 0x0000002fff007e24 */ /* 0x000fe2000f8e00ff */
[----:B------:R-:W-:Y:S04]  /*a0c0*/  UIADD3 UR4, UPT, UPT, UR47, 0x1, URZ ;  /* 0x000000012f047890 */ /* 0x000fe8000fffe0ff */
[----:B------:R-:W-:Y:S04]  /*a0d0*/  UISETP.NE.AND UP0, UPT, UR4, 0x4, UPT ;  /* 0x000000040400788c */ /* 0x000fe8000bf05270 */
[----:B------:R-:W-:Y:S03]  /*a0e0*/  USEL UR47, UR4, URZ, UP0 ;  /* 0x000000ff042f7287 */ /* 0x000fe60008000000 */
[----:B------:R-:W-:Y:S05]  /*a0f0*/  @P0 LEA R0, R0, UR44, 0x3 ;  /* 0x0000002c00000c11 */ /* 0x000fea000f8e18ff */
[----:B------:R-:W-:Y:S05]  /*a100*/  @P0 VIADD R0, R0, 0x1c0 ;  /* 0x000001c000000836 */ /* 0x000fea0000000000 */
[----:B------:R-:W-:Y:S04]  /*a110*/  @P0 PRMT R0, R71, 0x654, R0 ;  /* 0x0000065447000816 */ /* 0x000fe80000000000 */
[----:B------:R2:W-:Y:S03]  /*a120*/  @P0 SYNCS.ARRIVE.TRANS64.RED.A1T0 RZ, [R0+URZ], RZ ;  /* 0x000000ff00ff09a7 */ /* 0x0005e600081004ff */
.L_x_159:
[----:B------:R-:W-:Y:S01]  /*a130*/  R2UR UR5, R47 ;  /* 0x000000002f0572ca */ /* 0x000fe200000e0000 */
[----:B------:R-:W-:Y:S01]  /*a140*/  UISETP.NE.AND UP0, UPT, UR58, URZ, UPT ;  /* 0x000000ff3a00728c */ /* 0x000fe2000bf05270 */
[----:B------:R-:W-:Y:S01]  /*a150*/  R2UR UR4, R48 ;  /* 0x00000000300472ca */ /* 0x000fe200000e0000 */
[----:B------:R-:W-:Y:S01]  /*a160*/  UIADD3 UR49, UPT, UPT, UR49, 0x4, URZ ;  /* 0x0000000431317890 */ /* 0x000fe2000fffe0ff */
[C---:B------:R-:W-:Y:S01]  /*a170*/  ISETP.NE.AND P0, PT, R22.reuse, 0x2, PT ;  /* 0x000000021600780c */ /* 0x040fe20003f05270 */
[----:B------:R-:W-:Y:S01]  /*a180*/  UMOV UR48, UR59 ;  /* 0x0000003b00307c82 */ /* 0x000fe20008000000 */
[----:B------:R-:W-:Y:S02]  /*a190*/  LOP3.LUT R51, R51, 0x1, RZ, 0x3c, !PT ;  /* 0x0000000133337812 */ /* 0x000fe400078e3cff */
[----:B--2---:R-:W-:Y:S02]  /*a1a0*/  SEL R0, RZ, 0x1, P0 ;  /* 0x00000001ff007807 */ /* 0x004fe40000000000 */
[----:B------:R-:W-:Y:S02]  /*a1b0*/  SEL R22, R22, RZ, P0 ;  /* 0x000000ff16167207 */ /* 0x000fe40000000000 */
[----:B------:R-:W-:Y:S01]  /*a1c0*/  LOP3.LUT R52, R52, R0, RZ, 0x3c, !PT ;  /* 0x0000000034347212 */ /* 0x000fe200078e3cff */
[----:B------:R-:W-:Y:S02]  /*a1d0*/  UIADD3 UR19, UPT, UPT, UR36, UR5, URZ ;  /* 0x0000000524137290 */ /* 0x000fe4000fffe0ff */
[----:B------:R-:W-:Y:S01]  /*a1e0*/  UIADD3 UR45, UPT, UPT, UR37, UR4, URZ ;  /* 0x00000004252d7290 */ /* 0x000fe2000fffe0ff */
[----:B------:R-:W-:Y:S11]  /*a1f0*/  BRA.U UP0, `(.L_x_160) ;  /* 0xffffffc900e87547 */ /* 0x000ff6000b83ffff */
[----:B------:R-:W-:-:S13]  /*a200*/  R2UR UR4, R49 ;  /* 0x00000000310472ca */ /* 0x000fda00000e0000 */
[----:B------:R-:W-:-:S09]  /*a210*/  UISETP.NE.AND UP0, UPT, UR4, URZ, UPT ;  /* 0x000000ff0400728c */ /* 0x000fd2000bf05270 */
[----:B------:R-:W-:Y:S05]  /*a220*/  BRA.U !UP0, `(.L_x_161) ;  /* 0x0000000108487547 */ /* 0x000fea000b800000 */
[----:B------:R-:W2:Y:S02]  /*a230*/  LDCU.64 UR4, c[0x0][0x990] ;  /* 0x00013200ff0477ac */ /* 0x000ea40008000a00 */
[----:B--2---:R-:W-:-:S04]  /*a240*/  UISETP.NE.U32.AND UP0, UPT, UR4, URZ, UPT ;  /* 0x000000ff0400728c */ /* 0x004fc8000bf05070 */
[----:B------:R-:W-:-:S09]  /*a250*/  UISETP.NE.AND.EX UP0, UPT, UR5, URZ, UPT, UP0 ;  /* 0x000000ff0500728c */ /* 0x000fd2000bf05300 */
[----:B------:R-:W-:Y:S05]  /*a260*/  BRA.U UP0, `(.L_x_162) ;  /* 0x00000001000c7547 */ /* 0x000fea000b800000 */
[----:B------:R-:W-:-:S13]  /*a270*/  FSETP.NEU.AND P0, PT, R27, RZ, PT ;  /* 0x000000ff1b00720b */ /* 0x000fda0003f0d000 */
[----:B------:R-:W-:Y:S05]  /*a280*/  @!P0 EXIT ;  /* 0x000000000000894d */ /* 0x000fea0003800000 */
[----:B------:R-:W-:Y:S05]  /*a290*/  BRA `(.L_x_161) ;  /* 0x00000000002c7947 */ /* 0x000fea0003800000 */
.L_x_162:
[----:B------:R-:W-:Y:S01]  /*a2a0*/  ISETP.NE.AND P0, PT, R65, RZ, PT ;  /* 0x000000ff4100720c */ /* 0x000fe20003f05270 */
[----:B------:R-:W-:-:S12]  /*a2b0*/  BSSY.RECONVERGENT B0, `(.L_x_161) ;  /* 0x0000009000007945 */ /* 0x000fd80003800200 */
[----:B------:R-:W-:Y:S05]  /*a2c0*/  @P0 BRA `(.L_x_163) ;  /* 0x0000000000140947 */ /* 0x000fea0003800000 */
[----:B------:R-:W2:Y:S02]  /*a2d0*/  LDCU.64 UR4, c[0x0][0x988] ;  /* 0x00013100ff0477ac */ /* 0x000ea40008000a00 */
[----:B--2---:R-:W-:-:S04]  /*a2e0*/  ISETP.NE.U32.AND P0, PT, RZ, UR4, PT ;  /* 0x00000004ff007c0c */ /* 0x004fc8000bf05070 */
[----:B------:R-:W-:-:S13]  /*a2f0*/  ISETP.NE.AND.EX P0, PT, RZ, UR5, PT, P0 ;  /* 0x00000005ff007c0c */ /* 0x000fda000bf05300 */
[----:B------:R-:W-:Y:S05]  /*a300*/  @!P0 EXIT ;  /* 0x000000000000894d */ /* 0x000fea0003800000 */
[----:B------:R-:W-:Y:S05]  /*a310*/  BRA `(.L_x_164) ;  /* 0x0000000000087947 */ /* 0x000fea0003800000 */
.L_x_163:
[----:B------:R-:W-:-:S13]  /*a320*/  FSETP.NEU.AND P0, PT, R27, RZ, PT ;  /* 0x000000ff1b00720b */ /* 0x000fda0003f0d000 */
[----:B------:R-:W-:Y:S05]  /*a330*/  @!P0 EXIT ;  /* 0x000000000000894d */ /* 0x000fea0003800000 */
.L_x_164:
[----:B------:R-:W-:Y:S05]  /*a340*/  BSYNC.RECONVERGENT B0 ;  /* 0x0000000000007941 */ /* 0x000fea0003800200 */
.L_x_161:
[----:B------:R-:W2:Y:S01]  /*a350*/  S2UR UR5, SR_CgaCtaId ;  /* 0x00000000000579c3 */ /* 0x000ea20000008800 */
[----:B------:R-:W-:Y:S01]  /*a360*/  ULEA UR4, UR47, UR44, 0x3 ;  /* 0x0000002c2f047291 */ /* 0x000fe2000f8e18ff */
[----:B------:R-:W-:-:S04]  /*a370*/  DEPBAR.LE SB0, 0x0 ;  /* 0x000080000000791a */ /* 0x000fc80000000000 */
[----:B------:R-:W-:-:S04]  /*a380*/  UIADD3 UR4, UPT, UPT, UR4, 0x1c0, URZ ;  /* 0x000001c004047890 */ /* 0x000fc8000fffe0ff */
[----:B--2---:R-:W-:-:S09]  /*a390*/  UPRMT UR4, UR5, 0x654, UR4 ;  /* 0x0000065405047896 */ /* 0x004fd20008000004 */
[----:B------:R-:W-:Y:S01]  /*a3a0*/  SYNCS.ARRIVE.TRANS64.RED.A1T0 RZ, [UR4], RZ ;  /* 0x000000ffffff79a7 */ /* 0x000fe20008100404 */
[----:B------:R-:W-:Y:S05]  /*a3b0*/  EXIT ;  /* 0x000000000000794d */ /* 0x000fea0003800000 */
.L_x_25:
[----:B------:R-:W-:Y:S07]  /*a3c0*/  MOV R0, UR9 ;  /* 0x0000000900007c02 */ /* 0x000fee0008000f00 */
.L_x_165:
[----:B--2---:R2:W3:Y:S02]  /*a3d0*/  SYNCS.PHASECHK.TRANS64.TRYWAIT P0, [R0+URZ+0xd0], R4 ;  /* 0x0000d004000075a7 */ /* 0x0044e400080011ff */
[----:B---3--:R-:W-:Y:S05]  /*a3e0*/  @!P0 NANOSLEEP.SYNCS 0x989680 ;  /* 0x009896800000895d */ /* 0x008fea0003900000 */
[----:B------:R-:W3:Y:S02]  /*a3f0*/  @!P0 SYNCS.PHASECHK.TRANS64 P0, [R0+URZ+0xd0], R4 ;  /* 0x0000d004000085a7 */ /* 0x000ee400080010ff */
[----:B---3--:R-:W-:Y:S05]  /*a400*/  @!P0 BRA `(.L_x_165) ;  /* 0xfffffffc00f08947 */ /* 0x008fea000383ffff */
[----:B------:R-:W-:Y:S05]  /*a410*/  BRA `(.L_x_24) ;  /* 0xffffff7800a87947 */ /* 0x000fea000383ffff */
.L_x_32:
[----:B------:R-:W-:Y:S07]  /*a420*/  MOV R0, UR9 ;  /* 0x0000000900007c02 */ /* 0x000fee0008000f00 */
.L_x_166:
[----:B-1----:R1:W2:Y:S02]  /*a430*/  SYNCS.PHASECHK.TRANS64.TRYWAIT P0, [R0+URZ+0xd0], R4 ;  /* 0x0000d004000075a7 */ /* 0x0022a400080011ff */
[----:B--2---:R-:W-:Y:S05]  /*a440*/  @!P0 NANOSLEEP.SYNCS 0x989680 ;  /* 0x009896800000895d */ /* 0x004fea0003900000 */
[----:B------:R-:W2:Y:S02]  /*a450*/  @!P0 SYNCS.PHASECHK.TRANS64 P0, [R0+URZ+0xd0], R4 ;  /* 0x0000d004000085a7 */ /* 0x000ea400080010ff */
[----:B--2---:R-:W-:Y:S05]  /*a460*/  @!P0 BRA `(.L_x_166) ;  /* 0xfffffffc00f08947 */ /* 0x004fea000383ffff */
[----:B------:R-:W-:Y:S05]  /*a470*/  BRA `(.L_x_31) ;  /* 0xffffff8000487947 */ /* 0x000fea000383ffff */
.L_x_37:
[----:B-1----:R-:W-:-:S07]  /*a480*/  MOV R0, UR36 ;  /* 0x0000002400007c02 */ /* 0x002fce0008000f00 */
.L_x_167:
[----:B-1----:R1:W2:Y:S02]  /*a490*/  SYNCS.PHASECHK.TRANS64.TRYWAIT P0, [R0+URZ+0x1f0], R3 ;  /* 0x0001f003000075a7 */ /* 0x0022a400080011ff */
[----:B--2---:R-:W-:Y:S05]  /*a4a0*/  @!P0 NANOSLEEP.SYNCS 0x989680 ;  /* 0x009896800000895d */ /* 0x004fea0003900000 */
[----:B------:R-:W2:Y:S02]  /*a4b0*/  @!P0 SYNCS.PHASECHK.TRANS64 P0, [R0+URZ+0x1f0], R3 ;  /* 0x0001f003000085a7 */ /* 0x000ea400080010ff */
[----:B--2---:R-:W-:Y:S05]  /*a4c0*/  @!P0 BRA `(.L_x_167) ;  /* 0xfffffffc00f08947 */ /* 0x004fea000383ffff */
[----:B------:R-:W-:Y:S05]  /*a4d0*/  BRA `(.L_x_168) ;  /* 0xffffff8400287947 */ /* 0x000fea000383ffff */
.L_x_41:
[----:B------:R-:W-:-:S07]  /*a4e0*/  MOV R0, UR4 ;  /* 0x0000000400007c02 */ /* 0x000fce0008000f00 */
.L_x_169:
[----:B-1----:R1:W2:Y:S02]  /*a4f0*/  SYNCS.PHASECHK.TRANS64.TRYWAIT P0, [R0+URZ], R2 ;  /* 0x00000002000075a7 */ /* 0x0022a400080011ff */
[----:B--2---:R-:W-:Y:S05]  /*a500*/  @!P0 NANOSLEEP.SYNCS 0x989680 ;  /* 0x009896800000895d */ /* 0x004fea0003900000 */
[----:B------:R-:W2:Y:S02]  /*a510*/  @!P0 SYNCS.PHASECHK.TRANS64 P0, [R0+URZ], R2 ;  /* 0x00000002000085a7 */ /* 0x000ea400080010ff */
[----:B--2---:R-:W-:Y:S05]  /*a520*/  @!P0 BRA `(.L_x_169) ;  /* 0xfffffffc00f08947 */ /* 0x004fea000383ffff */
[----:B------:R-:W-:Y:S05]  /*a530*/  BRA `(.L_x_170) ;  /* 0xffffff8800c07947 */ /* 0x000fea000383ffff */
.L_x_42:
[----:B------:R-:W-:-:S07]  /*a540*/  MOV R0, UR5 ;  /* 0x0000000500007c02 */ /* 0x000fce0008000f00 */
.L_x_171:
[----:B-1----:R1:W2:Y:S02]  /*a550*/  SYNCS.PHASECHK.TRANS64.TRYWAIT P0, [R0+URZ], R2 ;  /* 0x00000002000075a7 */ /* 0x0022a400080011ff */
[----:B--2---:R-:W-:Y:S05]  /*a560*/  @!P0 NANOSLEEP.SYNCS 0x989680 ;  /* 0x009896800000895d */ /* 0x004fea0003900000 */
[----:B------:R-:W2:Y:S02]  /*a570*/  @!P0 SYNCS.PHASECHK.TRANS64 P0, [R0+URZ], R2 ;  /* 0x00000002000085a7 */ /* 0x000ea400080010ff */
[----:B--2---:R-:W-:Y:S05]  /*a580*/  @!P0 BRA `(.L_x_171) ;  /* 0xfffffffc00f08947 */ /* 0x004fea000383ffff */
[----:B------:R-:W-:Y:S05]  /*a590*/  BRA `(.L_x_172) ;  /* 0xffffff8800d07947 */ /* 0x000fea000383ffff */
.L_x_43:
[----:B------:R-:W-:-:S07]  /*a5a0*/  MOV R0, UR5 ;  /* 0x0000000500007c02 */ /* 0x000fce0008000f00 */
.L_x_173:
[----:B-1----:R1:W2:Y:S02]  /*a5b0*/  SYNCS.PHASECHK.TRANS64.TRYWAIT P0, [R0+URZ], R2 ;  /* 0x00000002000075a7 */ /* 0x0022a400080011ff */
[----:B--2---:R-:W-:Y:S05]  /*a5c0*/  @!P0 NANOSLEEP.SYNCS 0x989680 ;  /* 0x009896800000895d */ /* 0x004fea0003900000 */
[----:B------:R-:W2:Y:S02]  /*a5d0*/  @!P0 SYNCS.PHASECHK.TRANS64 P0, [R0+URZ], R2 ;  /* 0x00000002000085a7 */ /* 0x000ea400080010ff */
[----:B--2---:R-:W-:Y:S05]  /*a5e0*/  @!P0 BRA `(.L_x_173) ;  /* 0xfffffffc00f08947 */ /* 0x004fea000383ffff */
[----:B------:R-:W-:Y:S05]  /*a5f0*/  BRA `(.L_x_174) ;  /* 0xffffff8800e07947 */ /* 0x000fea000383ffff */
.L_x_44:
[----:B------:R-:W-:-:S07]  /*a600*/  MOV R0, UR5 ;  /* 0x0000000500007c02 */ /* 0x000fce0008000f00 */
.L_x_175:
[----:B-1----:R1:W2:Y:S02]  /*a610*/  SYNCS.PHASECHK.TRANS64.TRYWAIT P0, [R0+URZ], R2 ;  /* 0x00000002000075a7 */ /* 0x0022a400080011ff */
[----:B--2---:R-:W-:Y:S05]  /*a620*/  @!P0 NANOSLEEP.SYNCS 0x989680 ;  /* 0x009896800000895d */ /* 0x004fea0003900000 */
[----:B------:R-:W2:Y:S02]  /*a630*/  @!P0 SYNCS.PHASECHK.TRANS64 P0, [R0+URZ], R2 ;  /* 0x00000002000085a7 */ /* 0x000ea400080010ff */
[----:B--2---:R-:W-:Y:S05]  /*a640*/  @!P0 BRA `(.L_x_175) ;  /* 0xfffffffc00f08947 */ /* 0x004fea000383ffff */
[----:B------:R-:W-:Y:S05]  /*a650*/  BRA `(.L_x_176) ;  /* 0xffffff8800f07947 */ /* 0x000fea000383ffff */
.L_x_45:
[----:B------:R-:W-:-:S07]  /*a660*/  MOV R0, UR5 ;  /* 0x0000000500007c02 */ /* 0x000fce0008000f00 */
.L_x_177:
[----:B-1----:R1:W2:Y:S02]  /*a670*/  SYNCS.PHASECHK.TRANS64.TRYWAIT P0, [R0+URZ], R2 ;  /* 0x00000002000075a7 */ /* 0x0022a400080011ff */
[----:B--2---:R-:W-:Y:S05]  /*a680*/  @!P0 NANOSLEEP.SYNCS 0x989680 ;  /* 0x009896800000895d */ /* 0x004fea0003900000 */
[----:B------:R-:W2:Y:S02]  /*a690*/  @!P0 SYNCS.PHASECHK.TRANS64 P0, [R0+URZ], R2 ;  /* 0x00000002000085a7 */ /* 0x000ea400080010ff */
[----:B--2---:R-:W-:Y:S05]  /*a6a0*/  @!P0 BRA `(.L_x_177) ;  /* 0xfffffffc00f08947 */ /* 0x004fea000383ffff */
[----:B------:R-:W-:Y:S05]  /*a6b0*/  BRA `(.L_x_178) ;  /* 0xffffff8c00007947 */ /* 0x000fea000383ffff */
.L_x_46:
[----:B------:R-:W-:-:S07]  /*a6c0*/  MOV R0, UR5 ;  /* 0x0000000500007c02 */ /* 0x000fce0008000f00 */
.L_x_179:
[----:B-1----:R1:W2:Y:S02]  /*a6d0*/  SYNCS.PHASECHK.TRANS64.TRYWAIT P0, [R0+URZ], R2 ;  /* 0x00000002000075a7 */ /* 0x0022a400080011ff */
[----:B--2---:R-:W-:Y:S05]  /*a6e0*/  @!P0 NANOSLEEP.SYNCS 0x989680 ;  /* 0x009896800000895d */ /* 0x004fea0003900000 */
[----:B------:R-:W2:Y:S02]  /*a6f0*/  @!P0 SYNCS.PHASECHK.TRANS64 P0, [R0+URZ], R2 ;  /* 0x00000002000085a7 */ /* 0x000ea400080010ff */
[----:B--2---:R-:W-:Y:S05]  /*a700*/  @!P0 BRA `(.L_x_179) ;  /* 0xfffffffc00f08947 */ /* 0x004fea000383ffff */
[----:B------:R-:W-:Y:S05]  /*a710*/  BRA `(.L_x_180) ;  /* 0xffffff8c00107947 */ /* 0x000fea000383ffff */
.L_x_47:
[----:B------:R-:W-:-:S07]  /*a720*/  MOV R0, UR5 ;  /* 0x0000000500007c02 */ /* 0x000fce0008000f00 */
.L_x_181:
[----:B-1----:R1:W2:Y:S02]  /*a730*/  SYNCS.PHASECHK.TRANS64.TRYWAIT P0, [R0+URZ], R2 ;  /* 0x00000002000075a7 */ /* 0x0022a400080011ff */
[----:B--2---:R-:W-:Y:S05]  /*a740*/  @!P0 NANOSLEEP.SYNCS 0x989680 ;  /* 0x009896800000895d */ /* 0x004fea0003900000 */
[----:B------:R-:W2:Y:S02]  /*a750*/  @!P0 SYNCS.PHASECHK.TRANS64 P0, [R0+URZ], R2 ;  /* 0x00000002000085a7 */ /* 0x000ea400080010ff */
[----:B--2---:R-:W-:Y:S05]  /*a760*/  @!P0 BRA `(.L_x_181) ;  /* 0xfffffffc00f08947 */ /* 0x004fea000383ffff */
[----:B------:R-:W-:Y:S05]  /*a770*/  BRA `(.L_x_182) ;  /* 0xffffff8c00207947 */ /* 0x000fea000383ffff */
.L_x_48:
[----:B------:R-:W-:-:S07]  /*a780*/  MOV R0, UR5 ;  /* 0x0000000500007c02 */ /* 0x000fce0008000f00 */
.L_x_183:
[----:B-1----:R1:W2:Y:S02]  /*a790*/  SYNCS.PHASECHK.TRANS64.TRYWAIT P0, [R0+URZ], R2 ;  /* 0x00000002000075a7 */ /* 0x0022a400080011ff */
[----:B--2---:R-:W-:Y:S05]  /*a7a0*/  @!P0 NANOSLEEP.SYNCS 0x989680 ;  /* 0x009896800000895d */ /* 0x004fea0003900000 */
[----:B------:R-:W2:Y:S02]  /*a7b0*/  @!P0 SYNCS.PHASECHK.TRANS64 P0, [R0+URZ], R2 ;  /* 0x00000002000085a7 */ /* 0x000ea400080010ff */
[----:B--2---:R-:W-:Y:S05]  /*a7c0*/  @!P0 BRA `(.L_x_183) ;  /* 0xfffffffc00f08947 */ /* 0x004fea000383ffff */
[----:B------:R-:W-:Y:S05]  /*a7d0*/  BRA `(.L_x_184) ;  /* 0xffffff8c00307947 */ /* 0x000fea000383ffff */
.L_x_49:
[----:B------:R-:W-:-:S07]  /*a7e0*/  MOV R0, UR5 ;  /* 0x0000000500007c02 */ /* 0x000fce0008000f00 */
.L_x_185:
[----:B-1----:R1:W2:Y:S02]  /*a7f0*/  SYNCS.PHASECHK.TRANS64.TRYWAIT P0, [R0+URZ], R2 ;  /* 0x00000002000075a7 */ /* 0x0022a400080011ff */
[----:B--2---:R-:W-:Y:S05]  /*a800*/  @!P0 NANOSLEEP.SYNCS 0x989680 ;  /* 0x009896800000895d */ /* 0x004fea0003900000 */
[----:B------:R-:W2:Y:S02]  /*a810*/  @!P0 SYNCS.PHASECHK.TRANS64 P0, [R0+URZ], R2 ;  /* 0x00000002000085a7 */ /* 0x000ea400080010ff */
[----:B--2---:R-:W-:Y:S05]  /*a820*/  @!P0 BRA `(.L_x_185) ;  /* 0xfffffffc00f08947 */ /* 0x004fea000383ffff */
[----:B------:R-:W-:Y:S05]  /*a830*/  BRA `(.L_x_186) ;  /* 0xffffff8c00407947 */ /* 0x000fea000383ffff */
.L_x_50:
[----:B------:R-:W-:-:S07]  /*a840*/  MOV R0, UR5 ;  /* 0x0000000500007c02 */ /* 0x000fce0008000f00 */
.L_x_187:
[----:B-1----:R1:W2:Y:S02]  /*a850*/  SYNCS.PHASECHK.TRANS64.TRYWAIT P0, [R0+URZ], R2 ;  /* 0x00000002000075a7 */ /* 0x0022a400080011ff */
[----:B--2---:R-:W-:Y:S05]  /*a860*/  @!P0 NANOSLEEP.SYNCS 0x989680 ;  /* 0x009896800000895d */ /* 0x004fea0003900000 */
[----:B------:R-:W2:Y:S02]  /*a870*/  @!P0 SYNCS.PHASECHK.TRANS64 P0, [R0+URZ], R2 ;  /* 0x00000002000085a7 */ /* 0x000ea400080010ff */
[----:B--2---:R-:W-:Y:S05]  /*a880*/  @!P0 BRA `(.L_x_187) ;  /* 0xfffffffc00f08947 */ /* 0x004fea000383ffff */
[----:B------:R-:W-:Y:S05]  /*a890*/  BRA `(.L_x_188) ;  /* 0xffffff8c00507947 */ /* 0x000fea000383ffff */
.L_x_51:
[----:B------:R-:W-:-:S07]  /*a8a0*/  MOV R0, UR5 ;  /* 0x0000000500007c02 */ /* 0x000fce0008000f00 */
.L_x_189:
[----:B-1----:R1:W2:Y:S02]  /*a8b0*/  SYNCS.PHASECHK.TRANS64.TRYWAIT P0, [R0+URZ], R2 ;  /* 0x00000002000075a7 */ /* 0x0022a400080011ff */
[----:B--2---:R-:W-:Y:S05]  /*a8c0*/  @!P0 NANOSLEEP.SYNCS 0x989680 ;  /* 0x009896800000895d */ /* 0x004fea0003900000 */
[----:B------:R-:W2:Y:S02]  /*a8d0*/  @!P0 SYNCS.PHASECHK.TRANS64 P0, [R0+URZ], R2 ;  /* 0x00000002000085a7 */ /* 0x000ea400080010ff */
[----:B--2---:R-:W-:Y:S05]  /*a8e0*/  @!P0 BRA `(.L_x_189) ;  /* 0xfffffffc00f08947 */ /* 0x004fea000383ffff */
[----:B------:R-:W-:Y:S05]  /*a8f0*/  BRA `(.L_x_190) ;  /* 0xffffff8c00607947 */ /* 0x000fea000383ffff */
.L_x_52:
[----:B------:R-:W-:-:S07]  /*a900*/  MOV R0, UR5 ;  /* 0x0000000500007c02 */ /* 0x000fce0008000f00 */
.L_x_191:
[----:B-1----:R1:W2:Y:S02]  /*a910*/  SYNCS.PHASECHK.TRANS64.TRYWAIT P0, [R0+URZ], R2 ;  /* 0x00000002000075a7 */ /* 0x0022a400080011ff */
[----:B--2---:R-:W-:Y:S05]  /*a920*/  @!P0 NANOSLEEP.SYNCS 0x989680 ;  /* 0x009896800000895d */ /* 0x004fea0003900000 */
[----:B------:R-:W2:Y:S02]  /*a930*/  @!P0 SYNCS.PHASECHK.TRANS64 P0, [R0+URZ], R2 ;  /* 0x00000002000085a7 */ /* 0x000ea400080010ff */
[----:B--2---:R-:W-:Y:S05]  /*a940*/  @!P0 BRA `(.L_x_191) ;  /* 0xfffffffc00f08947 */ /* 0x004fea000383ffff */
[----:B------:R-:W-:Y:S05]  /*a950*/  BRA `(.L_x_192) ;  /* 0xffffff8c00707947 */ /* 0x000fea000383ffff */
.L_x_53:
[----:B------:R-:W-:-:S07]  /*a960*/  MOV R0, UR5 ;  /* 0x0000000500007c02 */ /* 0x000fce0008000f00 */
.L_x_193:
[----:B-1----:R1:W2:Y:S02]  /*a970*/  SYNCS.PHASECHK.TRANS64.TRYWAIT P0, [R0+URZ], R2 ;  /* 0x00000002000075a7 */ /* 0x0022a400080011ff */
[----:B--2---:R-:W-:Y:S05]  /*a980*/  @!P0 NANOSLEEP.SYNCS 0x989680 ;  /* 0x009896800000895d */ /* 0x004fea0003900000 */
[----:B------:R-:W2:Y:S02]  /*a990*/  @!P0 SYNCS.PHASECHK.TRANS64 P0, [R0+URZ], R2 ;  /* 0x00000002000085a7 */ /* 0x000ea400080010ff */
[----:B--2---:R-:W-:Y:S05]  /*a9a0*/  @!P0 BRA `(.L_x_193) ;  /* 0xfffffffc00f08947 */ /* 0x004fea000383ffff */
[----:B------:R-:W-:Y:S05]  /*a9b0*/  BRA `(.L_x_194) ;  /* 0xffffff8c00807947 */ /* 0x000fea000383ffff */
.L_x_54:
[----:B------:R-:W-:-:S07]  /*a9c0*/  MOV R0, UR5 ;  /* 0x0000000500007c02 */ /* 0x000fce0008000f00 */
.L_x_195:
[----:B-1----:R1:W2:Y:S02]  /*a9d0*/  SYNCS.PHASECHK.TRANS64.TRYWAIT P0, [R0+URZ], R2 ;  /* 0x00000002000075a7 */ /* 0x0022a400080011ff */
[----:B--2---:R-:W-:Y:S05]  /*a9e0*/  @!P0 NANOSLEEP.SYNCS 0x989680 ;  /* 0x009896800000895d */ /* 0x004fea0003900000 */
[----:B------:R-:W2:Y:S02]  /*a9f0*/  @!P0 SYNCS.PHASECHK.TRANS64 P0, [R0+URZ], R2 ;  /* 0x00000002000085a7 */ /* 0x000ea400080010ff */
[----:B--2---:R-:W-:Y:S05]  /*aa00*/  @!P0 BRA `(.L_x_195) ;  /* 0xfffffffc00f08947 */ /* 0x004fea000383ffff */
[----:B------:R-:W-:Y:S05]  /*aa10*/  BRA `(.L_x_196) ;  /* 0xffffff8c00907947 */ /* 0x000fea000383ffff */
.L_x_55:
[----:B------:R-:W-:-:S07]  /*aa20*/  MOV R0, UR5 ;  /* 0x0000000500007c02 */ /* 0x000fce0008000f00 */
.L_x_197:
[----:B-1----:R1:W2:Y:S02]  /*aa30*/  SYNCS.PHASECHK.TRANS64.TRYWAIT P0, [R0+URZ], R2 ;  /* 0x00000002000075a7 */ /* 0x0022a400080011ff */
[----:B--2---:R-:W-:Y:S05]  /*aa40*/  @!P0 NANOSLEEP.SYNCS 0x989680 ;  /* 0x009896800000895d */ /* 0x004fea0003900000 */
[----:B------:R-:W2:Y:S02]  /*aa50*/  @!P0 SYNCS.PHASECHK.TRANS64 P0, [R0+URZ], R2 ;  /* 0x00000002000085a7 */ /* 0x000ea400080010ff */
[----:B--2---:R-:W-:Y:S05]  /*aa60*/  @!P0 BRA `(.L_x_197) ;  /* 0xfffffffc00f08947 */ /* 0x004fea000383ffff */
[----:B------:R-:W-:Y:S05]  /*aa70*/  BRA `(.L_x_198) ;  /* 0xffffff8c00a07947 */ /* 0x000fea000383ffff */
.L_x_56:
[----:B------:R-:W-:-:S07]  /*aa80*/  MOV R0, UR5 ;  /* 0x0000000500007c02 */ /* 0x000fce0008000f00 */
.L_x_199:
[----:B-1----:R1:W2:Y:S02]  /*aa90*/  SYNCS.PHASECHK.TRANS64.TRYWAIT P0, [R0+URZ], R2 ;  /* 0x00000002000075a7 */ /* 0x0022a400080011ff */
[----:B--2---:R-:W-:Y:S05]  /*aaa0*/  @!P0 NANOSLEEP.SYNCS 0x989680 ;  /* 0x009896800000895d */ /* 0x004fea0003900000 */
[----:B------:R-:W2:Y:S02]  /*aab0*/  @!P0 SYNCS.PHASECHK.TRANS64 P0, [R0+URZ], R2 ;  /* 0x00000002000085a7 */ /* 0x000ea400080010ff */
[----:B--2---:R-:W-:Y:S05]  /*aac0*/  @!P0 BRA `(.L_x_199) ;  /* 0xfffffffc00f08947 */ /* 0x004fea000383ffff */
[----:B------:R-:W-:Y:S05]  /*aad0*/  BRA `(.L_x_200) ;  /* 0xffffff8c00b07947 */ /* 0x000fea000383ffff */
.L_x_57:
[----:B------:R-:W-:-:S07]  /*aae0*/  MOV R0, UR5 ;  /* 0x0000000500007c02 */ /* 0x000fce0008000f00 */
.L_x_201:
[----:B-1----:R1:W2:Y:S02]  /*aaf0*/  SYNCS.PHASECHK.TRANS64.TRYWAIT P0, [R0+URZ], R2 ;  /* 0x00000002000075a7 */ /* 0x0022a400080011ff */
[----:B--2---:R-:W-:Y:S05]  /*ab00*/  @!P0 NANOSLEEP.SYNCS 0x989680 ;  /* 0x009896800000895d */ /* 0x004fea0003900000 */
[----:B------:R-:W2:Y:S02]  /*ab10*/  @!P0 SYNCS.PHASECHK.TRANS64 P0, [R0+URZ], R2 ;  /* 0x00000002000085a7 */ /* 0x000ea400080010ff */
[----:B--2---:R-:W-:Y:S05]  /*ab20*/  @!P0 BRA `(.L_x_201) ;  /* 0xfffffffc00f08947 */ /* 0x004fea000383ffff */
[----:B------:R-:W-:Y:S05]  /*ab30*/  BRA `(.L_x_202) ;  /* 0xffffff8c00c07947 */ /* 0x000fea000383ffff */
.L_x_58:
[----:B------:R-:W-:-:S07]  /*ab40*/  MOV R0, UR5 ;  /* 0x0000000500007c02 */ /* 0x000fce0008000f00 */
.L_x_203:
[----:B-1----:R1:W2:Y:S02]  /*ab50*/  SYNCS.PHASECHK.TRANS64.TRYWAIT P0, [R0+URZ], R2 ;  /* 0x00000002000075a7 */ /* 0x0022a400080011ff */
[----:B--2---:R-:W-:Y:S05]  /*ab60*/  @!P0 NANOSLEEP.SYNCS 0x989680 ;  /* 0x009896800000895d */ /* 0x004fea0003900000 */
[----:B------:R-:W2:Y:S02]  /*ab70*/  @!P0 SYNCS.PHASECHK.TRANS64 P0, [R0+URZ], R2 ;  /* 0x00000002000085a7 */ /* 0x000ea400080010ff */
[----:B--2---:R-:W-:Y:S05]  /*ab80*/  @!P0 BRA `(.L_x_203) ;  /* 0xfffffffc00f08947 */ /* 0x004fea000383ffff */
[----:B------:R-:W-:Y:S05]  /*ab90*/  BRA `(.L_x_204) ;  /* 0xffffff8c00d07947 */ /* 0x000fea000383ffff */
.L_x_59:
[----:B------:R-:W-:-:S07]  /*aba0*/  MOV R0, UR5 ;  /* 0x0000000500007c02 */ /* 0x000fce0008000f00 */
.L_x_205:
[----:B-1----:R1:W2:Y:S02]  /*abb0*/  SYNCS.PHASECHK.TRANS64.TRYWAIT P0, [R0+URZ], R2 ;  /* 0x00000002000075a7 */ /* 0x0022a400080011ff */
[----:B--2---:R-:W-:Y:S05]  /*abc0*/  @!P0 NANOSLEEP.SYNCS 0x989680 ;  /* 0x009896800000895d */ /* 0x004fea0003900000 */
[----:B------:R-:W2:Y:S02]  /*abd0*/  @!P0 SYNCS.PHASECHK.TRANS64 P0, [R0+URZ], R2 ;  /* 0x00000002000085a7 */ /* 0x000ea400080010ff */
[----:B--2---:R-:W-:Y:S05]  /*abe0*/  @!P0 BRA `(.L_x_205) ;  /* 0xfffffffc00f08947 */ /* 0x004fea000383ffff */
[----:B------:R-:W-:Y:S05]  /*abf0*/  BRA `(.L_x_206) ;  /* 0xffffff8c00e07947 */ /* 0x000fea000383ffff */
.L_x_60:
[----:B------:R-:W-:-:S07]  /*ac00*/  MOV R0, UR5 ;  /* 0x0000000500007c02 */ /* 0x000fce0008000f00 */
.L_x_207:
[----:B-1----:R1:W2:Y:S02]  /*ac10*/  SYNCS.PHASECHK.TRANS64.TRYWAIT P0, [R0+URZ], R2 ;  /* 0x00000002000075a7 */ /* 0x0022a400080011ff */
[----:B--2---:R-:W-:Y:S05]  /*ac20*/  @!P0 NANOSLEEP.SYNCS 0x989680 ;  /* 0x009896800000895d */ /* 0x004fea0003900000 */
[----:B------:R-:W2:Y:S02]  /*ac30*/  @!P0 SYNCS.PHASECHK.TRANS64 P0, [R0+URZ], R2 ;  /* 0x00000002000085a7 */ /* 0x000ea400080010ff */
[----:B--2---:R-:W-:Y:S05]  /*ac40*/  @!P0 BRA `(.L_x_207) ;  /* 0xfffffffc00f08947 */ /* 0x004fea000383ffff */
[----:B------:R-:W-:Y:S05]  /*ac50*/  BRA `(.L_x_208) ;  /* 0xffffff8c00f07947 */ /* 0x000fea000383ffff */
.L_x_61:
[----:B------:R-:W-:-:S07]  /*ac60*/  MOV R0, UR5 ;  /* 0x0000000500007c02 */ /* 0x000fce0008000f00 */
.L_x_209:
[----:B-1----:R1:W2:Y:S02]  /*ac70*/  SYNCS.PHASECHK.TRANS64.TRYWAIT P0, [R0+URZ], R2 ;  /* 0x00000002000075a7 */ /* 0x0022a400080011ff */
[----:B--2---:R-:W-:Y:S05]  /*ac80*/  @!P0 NANOSLEEP.SYNCS 0x989680 ;  /* 0x009896800000895d */ /* 0x004fea0003900000 */
[----:B------:R-:W2:Y:S02]  /*ac90*/  @!P0 SYNCS.PHASECHK.TRANS64 P0, [R0+URZ], R2 ;  /* 0x00000002000085a7 */ /* 0x000ea400080010ff */
[----:B--2---:R-:W-:Y:S05]  /*aca0*/  @!P0 BRA `(.L_x_209) ;  /* 0xfffffffc00f08947 */ /* 0x004fea000383ffff */
[----:B------:R-:W-:Y:S05]  /*acb0*/  BRA `(.L_x_210) ;  /* 0xffffff9000007947 */ /* 0x000fea000383ffff */
.L_x_62:
[----:B------:R-:W-:-:S07]  /*acc0*/  MOV R0, UR5 ;  /* 0x0000000500007c02 */ /* 0x000fce0008000f00 */
.L_x_211:
[----:B-1----:R1:W2:Y:S02]  /*acd0*/  SYNCS.PHASECHK.TRANS64.TRYWAIT P0, [R0+URZ], R2 ;  /* 0x00000002000075a7 */ /* 0x0022a400080011ff */
[----:B--2---:R-:W-:Y:S05]  /*ace0*/  @!P0 NANOSLEEP.SYNCS 0x989680 ;  /* 0x009896800000895d */ /* 0x004fea0003900000 */
[----:B------:R-:W2:Y:S02]  /*acf0*/  @!P0 SYNCS.PHASECHK.TRANS64 P0, [R0+URZ], R2 ;  /* 0x00000002000085a7 */ /* 0x000ea400080010ff */
[----:B--2---:R-:W-:Y:S05]  /*ad00*/  @!P0 BRA `(.L_x_211) ;  /* 0xfffffffc00f08947 */ /* 0x004fea000383ffff */
[----:B------:R-:W-:Y:S05]  /*ad10*/  BRA `(.L_x_212) ;  /* 0xffffff9000107947 */ /* 0x000fea000383ffff */
.L_x_63:
[----:B------:R-:W-:-:S07]  /*ad20*/  MOV R0, UR5 ;  /* 0x0000000500007c02 */ /* 0x000fce0008000f00 */
.L_x_213:
[----:B-1----:R1:W2:Y:S02]  /*ad30*/  SYNCS.PHASECHK.TRANS64.TRYWAIT P0, [R0+URZ], R2 ;  /* 0x00000002000075a7 */ /* 0x0022a400080011ff */
[----:B--2---:R-:W-:Y:S05]  /*ad40*/  @!P0 NANOSLEEP.SYNCS 0x989680 ;  /* 0x009896800000895d */ /* 0x004fea0003900000 */
[----:B------:R-:W2:Y:S02]  /*ad50*/  @!P0 SYNCS.PHASECHK.TRANS64 P0, [R0+URZ], R2 ;  /* 0x00000002000085a7 */ /* 0x000ea400080010ff */
[----:B--2---:R-:W-:Y:S05]  /*ad60*/  @!P0 BRA `(.L_x_213) ;  /* 0xfffffffc00f08947 */ /* 0x004fea000383ffff */
[----:B------:R-:W-:Y:S05]  /*ad70*/  BRA `(.L_x_214) ;  /* 0xffffff9000207947 */ /* 0x000fea000383ffff */
.L_x_64:
[----:B------:R-:W-:-:S07]  /*ad80*/  MOV R0, UR5 ;  /* 0x0000000500007c02 */ /* 0x000fce0008000f00 */
.L_x_215:
[----:B-1----:R1:W2:Y:S02]  /*ad90*/  SYNCS.PHASECHK.TRANS64.TRYWAIT P0, [R0+URZ], R2 ;  /* 0x00000002000075a7 */ /* 0x0022a400080011ff */
[----:B--2---:R-:W-:Y:S05]  /*ada0*/  @!P0 NANOSLEEP.SYNCS 0x989680 ;  /* 0x009896800000895d */ /* 0x004fea0003900000 */
[----:B------:R-:W2:Y:S02]  /*adb0*/  @!P0 SYNCS.PHASECHK.TRANS64 P0, [R0+URZ], R2 ;  /* 0x00000002000085a7 */ /* 0x000ea400080010ff */
[----:B--2---:R-:W-:Y:S05]  /*adc0*/  @!P0 BRA `(.L_x_215) ;  /* 0xfffffffc00f08947 */ /* 0x004fea000383ffff */
[----:B------:R-:W-:Y:S05]  /*add0*/  BRA `(.L_x_216) ;  /* 0xffffff9000307947 */ /* 0x000fea000383ffff */
.L_x_65:
[----:B------:R-:W-:-:S07]  /*ade0*/  MOV R0, UR5 ;  /* 0x0000000500007c02 */ /* 0x000fce0008000f00 */
.L_x_217:
[----:B-1----:R1:W2:Y:S02]  /*adf0*/  SYNCS.PHASECHK.TRANS64.TRYWAIT P0, [R0+URZ], R2 ;  /* 0x00000002000075a7 */ /* 0x0022a400080011ff */
[----:B--2---:R-:W-:Y:S05]  /*ae00*/  @!P0 NANOSLEEP.SYNCS 0x989680 ;  /* 0x009896800000895d */ /* 0x004fea0003900000 */
[----:B------:R-:W2:Y:S02]  /*ae10*/  @!P0 SYNCS.PHASECHK.TRANS64 P0, [R0+URZ], R2 ;  /* 0x00000002000085a7 */ /* 0x000ea400080010ff */
[----:B--2---:R-:W-:Y:S05]  /*ae20*/  @!P0 BRA `(.L_x_217) ;  /* 0xfffffffc00f08947 */ /* 0x004fea000383ffff */
[----:B------:R-:W-:Y:S05]  /*ae30*/  BRA `(.L_x_218) ;  /* 0xffffff9000407947 */ /* 0x000fea000383ffff */
.L_x_68:
[----:B------:R-:W-:-:S07]  /*ae40*/  MOV R4, UR4 ;  /* 0x0000000400047c02 */ /* 0x000fce0008000f00 */
.L_x_219:
[----:B--2---:R2:W3:Y:S02]  /*ae50*/  SYNCS.PHASECHK.TRANS64.TRYWAIT P1, [R4+URZ+0x1f8], R6 ;  /* 0x0001f806040075a7 */ /* 0x0044e400080211ff */
[----:B---3--:R-:W-:Y:S05]  /*ae60*/  @!P1 NANOSLEEP.SYNCS 0x989680 ;  /* 0x009896800000995d */ /* 0x008fea0003900000 */
[----:B------:R-:W3:Y:S02]  /*ae70*/  @!P1 SYNCS.PHASECHK.TRANS64 P1, [R4+URZ+0x1f8], R6 ;  /* 0x0001f806040095a7 */ /* 0x000ee400080210ff */
[----:B---3--:R-:W-:Y:S05]  /*ae80*/  @!P1 BRA `(.L_x_219) ;  /* 0xfffffffc00f09947 */ /* 0x008fea000383ffff */
[----:B------:R-:W-:Y:S05]  /*ae90*/  BRA `(.L_x_220) ;  /* 0xffffff9000b07947 */ /* 0x000fea000383ffff */
.L_x_69:
[----:B--2---:R-:W-:-:S07]  /*aea0*/  MOV R4, UR4 ;  /* 0x0000000400047c02 */ /* 0x004fce0008000f00 */
.L_x_221:
[----:B--2---:R2:W3:Y:S02]  /*aeb0*/  SYNCS.PHASECHK.TRANS64.TRYWAIT P1, [R4+URZ+0x1f0], R5 ;  /* 0x0001f005040075a7 */ /* 0x0044e400080211ff */
[----:B---3--:R-:W-:Y:S05]  /*aec0*/  @!P1 NANOSLEEP.SYNCS 0x989680 ;  /* 0x009896800000995d */ /* 0x008fea0003900000 */
[----:B------:R-:W3:Y:S02]  /*aed0*/  @!P1 SYNCS.PHASECHK.TRANS64 P1, [R4+URZ+0x1f0], R5 ;  /* 0x0001f005040095a7 */ /* 0x000ee400080210ff */
[----:B---3--:R-:W-:Y:S05]  /*aee0*/  @!P1 BRA `(.L_x_221) ;  /* 0xfffffffc00f09947 */ /* 0x008fea000383ffff */
[----:B------:R-:W-:Y:S05]  /*aef0*/  BRA `(.L_x_222) ;  /* 0xffffff9000b87947 */ /* 0x000fea000383ffff */
.L_x_79:
[----:B--2---:R-:W-:-:S04]  /*af00*/  MOV R5, UR5 ;  /* 0x0000000500057c02 */ /* 0x004fc80008000f00 */
[----:B------:R2:W3:Y:S03]  /*af10*/  SYNCS.PHASECHK.TRANS64.TRYWAIT P0, [R5+URZ+0x8], R6 ;  /* 0x00000806050075a7 */ /* 0x0004e600080011ff */
[----:B---3--:R-:W-:Y:S05]  /*af20*/  @!P0 NANOSLEEP.SYNCS 0x989680 ;  /* 0x009896800000895d */ /* 0x008fea0003900000 */
[----:B------:R-:W3:Y:S02]  /*af30*/  @!P0 SYNCS.PHASECHK.TRANS64 P0, [R5+URZ+0x8], R6 ;  /* 0x00000806050085a7 */ /* 0x000ee400080010ff */
[----:B---3--:R-:W-:Y:S05]  /*af40*/  @!P0 BRA `(.L_x_79) ;  /* 0xfffffffc00ec8947 */ /* 0x008fea000383ffff */
[----:B------:R-:W-:Y:S05]  /*af50*/  BRA `(.L_x_78) ;  /* 0xffffff9400847947 */ /* 0x000fea000383ffff */
.L_x_81:
[----:B------:R-:W-:Y:S01]  /*af60*/  BSSY B0, `(.L_x_223) ;  /* 0x0000006000007945 */ /* 0x000fe20003800000 */
[----:B------:R-:W-:-:S07]  /*af70*/  MOV R15, 0xffffffff ;  /* 0xffffffff000f7802 */ /* 0x000fce0000000f00 */
[----:B-12--5:R-:W-:Y:S05]  /*af80*/  WARPSYNC.COLLECTIVE R15, `(.L_x_224) ;  /* 0x000000000f0c7348 */ /* 0x026fea0003c00000 */
[----:B------:R-:W-:Y:S02]  /*af90*/  ELECT P6, UR79, PT ;  /* 0x00000000004f782f */ /* 0x000fe400038c0000 */
[----:B------:R-:W-:Y:S01]  /*afa0*/  MOV R14, UR79 ;  /* 0x0000004f000e7c02 */ /* 0x000fe20008000f00 */
[----:B-12--5:R-:W-:Y:S10]  /*afb0*/  ENDCOLLECTIVE ;  /* 0x000000000000791b */ /* 0x026ff40003800000 */
.L_x_224:
[----:B------:R-:W-:Y:S05]  /*afc0*/  BSYNC B0 ;  /* 0x0000000000007941 */ /* 0x000fea0003800000 */
.L_x_223:
[----:B------:R-:W-:Y:S05]  /*afd0*/  BRA `(.L_x_225) ;  /* 0xffffff9400b47947 */ /* 0x000fea000383ffff */
.L_x_83:
[----:B--2---:R-:W-:-:S04]  /*afe0*/  MOV R3, UR5 ;  /* 0x0000000500037c02 */ /* 0x004fc80008000f00 */
[----:B------:R2:W3:Y:S03]  /*aff0*/  SYNCS.PHASECHK.TRANS64.TRYWAIT P0, [R3+URZ+0x8], R4 ;  /* 0x00000804030075a7 */ /* 0x0004e600080011ff */
[----:B---3--:R-:W-:Y:S05]  /*b000*/  @!P0 NANOSLEEP.SYNCS 0x989680 ;  /* 0x009896800000895d */ /* 0x008fea0003900000 */
[----:B------:R-:W3:Y:S02]  /*b010*/  @!P0 SYNCS.PHASECHK.TRANS64 P0, [R3+URZ+0x8], R4 ;  /* 0x00000804030085a7 */ /* 0x000ee400080010ff */
[----:B---3--:R-:W-:Y:S05]  /*b020*/  @!P0 BRA `(.L_x_83) ;  /* 0xfffffffc00ec8947 */ /* 0x008fea000383ffff */
[----:B------:R-:W-:Y:S05]  /*b030*/  BRA `(.L_x_82) ;  /* 0xffffff9400b87947 */ /* 0x000fea000383ffff */
.L_x_84:
[----:B------:R-:W-:-:S07]  /*b040*/  MOV R4, UR17 ;  /* 0x0000001100047c02 */ /* 0x000fce0008000f00 */
.L_x_226:
[----:B-1----:R1:W2:Y:S02]  /*b050*/  SYNCS.PHASECHK.TRANS64.TRYWAIT P0, [R4+URZ+0x1f0], R5 ;  /* 0x0001f005040075a7 */ /* 0x0022a400080011ff */
[----:B--2---:R-:W-:Y:S05]  /*b060*/  @!P0 NANOSLEEP.SYNCS 0x989680 ;  /* 0x009896800000895d */ /* 0x004fea0003900000 */
[----:B------:R-:W2:Y:S02]  /*b070*/  @!P0 SYNCS.PHASECHK.TRANS64 P0, [R4+URZ+0x1f0], R5 ;  /* 0x0001f005040085a7 */ /* 0x000ea400080010ff */
[----:B--2---:R-:W-:Y:S05]  /*b080*/  @!P0 BRA `(.L_x_226) ;  /* 0xfffffffc00f08947 */ /* 0x004fea000383ffff */
[----:B------:R-:W-:Y:S05]  /*b090*/  BRA `(.L_x_227) ;  /* 0xffffff9800a47947 */ /* 0x000fea000383ffff */
.L_x_86:
[----:B------:R-:W-:-:S07]  /*b0a0*/  MOV R4, UR22 ;  /* 0x0000001600047c02 */ /* 0x000fce0008000f00 */
.L_x_228:
[----:B-1----:R1:W2:Y:S02]  /*b0b0*/  SYNCS.PHASECHK.TRANS64.TRYWAIT P0, [R4+URZ+0x210], R5 ;  /* 0x00021005040075a7 */ /* 0x0022a400080011ff */
[----:B--2---:R-:W-:Y:S05]  /*b0c0*/  @!P0 NANOSLEEP.SYNCS 0x989680 ;  /* 0x009896800000895d */ /* 0x004fea0003900000 */
[----:B------:R-:W2:Y:S02]  /*b0d0*/  @!P0 SYNCS.PHASECHK.TRANS64 P0, [R4+URZ+0x210], R5 ;  /* 0x00021005040085a7 */ /* 0x000ea400080010ff */
[----:B--2---:R-:W-:Y:S05]  /*b0e0*/  @!P0 BRA `(.L_x_228) ;  /* 0xfffffffc00f08947 */ /* 0x004fea000383ffff */
[----:B------:R-:W-:Y:S05]  /*b0f0*/  BRA `(.L_x_85) ;  /* 0xffffff9800c47947 */ /* 0x000fea000383ffff */
.L_x_90:
[----:B-1----:R-:W-:Y:S07]  /*b100*/  MOV R4, UR10 ;  /* 0x0000000a00047c02 */ /* 0x002fee0008000f00 */
.L_x_229:
[----:B-1----:R1:W2:Y:S02]  /*b110*/  SYNCS.PHASECHK.TRANS64.TRYWAIT P0, [R4+URZ], R6 ;  /* 0x00000006040075a7 */ /* 0x0022a400080011ff */
[----:B--2---:R-:W-:Y:S05]  /*b120*/  @!P0 NANOSLEEP.SYNCS 0x989680 ;  /* 0x009896800000895d */ /* 0x004fea0003900000 */
[----:B------:R-:W2:Y:S02]  /*b130*/  @!P0 SYNCS.PHASECHK.TRANS64 P0, [R4+URZ], R6 ;  /* 0x00000006040085a7 */ /* 0x000ea400080010ff */
[----:B--2---:R-:W-:Y:S05]  /*b140*/  @!P0 BRA `(.L_x_229) ;  /* 0xfffffffc00f08947 */ /* 0x004fea000383ffff */
[----:B------:R-:W-:Y:S05]  /*b150*/  BRA `(.L_x_89) ;  /* 0xffffff9800e87947 */ /* 0x000fea000383ffff */
.L_x_94:
[----:B--2---:R-:W-:-:S07]  /*b160*/  MOV R0, UR4 ;  /* 0x0000000400007c02 */ /* 0x004fce0008000f00 */
.L_x_230:
[----:B-1----:R1:W2:Y:S02]  /*b170*/  SYNCS.PHASECHK.TRANS64.TRYWAIT P0, [R0+URZ], R2 ;  /* 0x00000002000075a7 */ /* 0x0022a400080011ff */
[----:B--2---:R-:W-:Y:S05]  /*b180*/  @!P0 NANOSLEEP.SYNCS 0x989680 ;  /* 0x009896800000895d */ /* 0x004fea0003900000 */
[----:B------:R-:W2:Y:S02]  /*b190*/  @!P0 SYNCS.PHASECHK.TRANS64 P0, [R0+URZ], R2 ;  /* 0x00000002000085a7 */ /* 0x000ea400080010ff */
[----:B--2---:R-:W-:Y:S05]  /*b1a0*/  @!P0 BRA `(.L_x_230) ;  /* 0xfffffffc00f08947 */ /* 0x004fea000383ffff */
[----:B------:R-:W-:Y:S05]  /*b1b0*/  BRA `(.L_x_231) ;  /* 0xffffff9c00c07947 */ /* 0x000fea000383ffff */
.L_x_97:
[----:B------:R-:W-:-:S07]  /*b1c0*/  MOV R0, UR17 ;  /* 0x0000001100007c02 */ /* 0x000fce0008000f00 */
.L_x_232:
[----:B-1----:R1:W2:Y:S02]  /*b1d0*/  SYNCS.PHASECHK.TRANS64.TRYWAIT P1, [R0+URZ+0x220], R2 ;  /* 0x00022002000075a7 */ /* 0x0022a400080211ff */
[----:B--2---:R-:W-:Y:S05]  /*b1e0*/  @!P1 NANOSLEEP.SYNCS 0x989680 ;  /* 0x009896800000995d */ /* 0x004fea0003900000 */
[----:B------:R-:W2:Y:S02]  /*b1f0*/  @!P1 SYNCS.PHASECHK.TRANS64 P1, [R0+URZ+0x220], R2 ;  /* 0x00022002000095a7 */ /* 0x000ea400080210ff */
[----:B--2---:R-:W-:Y:S05]  /*b200*/  @!P1 BRA `(.L_x_232) ;  /* 0xfffffffc00f09947 */ /* 0x004fea000383ffff */
[----:B------:R-:W-:Y:S05]  /*b210*/  BRA `(.L_x_233) ;  /* 0xffffffa0000c7947 */ /* 0x000fea000383ffff */
.L_x_102:
[----:B------:R-:W-:Y:S07]  /*b220*/  MOV R0, UR42 ;  /* 0x0000002a00007c02 */ /* 0x000fee0008000f00 */
.L_x_234:
[----:B-1----:R1:W2:Y:S02]  /*b230*/  SYNCS.PHASECHK.TRANS64.TRYWAIT P0, [R0+URZ+0x1f0], R2 ;  /* 0x0001f002000075a7 */ /* 0x0022a400080011ff */
[----:B--2---:R-:W-:Y:S05]  /*b240*/  @!P0 NANOSLEEP.SYNCS 0x989680 ;  /* 0x009896800000895d */ /* 0x004fea0003900000 */
[----:B------:R-:W2:Y:S02]  /*b250*/  @!P0 SYNCS.PHASECHK.TRANS64 P0, [R0+URZ+0x1f0], R2 ;  /* 0x0001f002000085a7 */ /* 0x000ea400080010ff */
[----:B--2---:R-:W-:Y:S05]  /*b260*/  @!P0 BRA `(.L_x_234) ;  /* 0xfffffffc00f08947 */ /* 0x004fea000383ffff */
[----:B------:R-:W-:Y:S05]  /*b270*/  BRA `(.L_x_235) ;  /* 0xffffffa400687947 */ /* 0x000fea000383ffff */
.L_x_105:
[----:B------:R-:W-:Y:S07]  /*b280*/  MOV R0, UR42 ;  /* 0x0000002a00007c02 */ /* 0x000fee0008000f00 */
.L_x_236:
[----:B-1----:R1:W2:Y:S02]  /*b290*/  SYNCS.PHASECHK.TRANS64.TRYWAIT P2, [R0+URZ+0x1e8], R2 ;  /* 0x0001e802000075a7 */ /* 0x0022a400080411ff */
[----:B--2---:R-:W-:Y:S05]  /*b2a0*/  @!P2 NANOSLEEP.SYNCS 0x989680 ;  /* 0x009896800000a95d */ /* 0x004fea0003900000 */
[----:B------:R-:W2:Y:S02]  /*b2b0*/  @!P2 SYNCS.PHASECHK.TRANS64 P2, [R0+URZ+0x1e8], R2 ;  /* 0x0001e8020000a5a7 */ /* 0x000ea400080410ff */
[----:B--2---:R-:W-:Y:S05]  /*b2c0*/  @!P2 BRA `(.L_x_236) ;  /* 0xfffffffc00f0a947 */ /* 0x004fea000383ffff */
[----:B------:R-:W-:Y:S05]  /*b2d0*/  BRA `(.L_x_104) ;  /* 0xffffffa800cc7947 */ /* 0x000fea000383ffff */
.L_x_108:
[----:B------:R-:W-:Y:S07]  /*b2e0*/  MOV R2, UR42 ;  /* 0x0000002a00027c02 */ /* 0x000fee0008000f00 */
.L_x_237:
[----:B-1----:R1:W2:Y:S02]  /*b2f0*/  SYNCS.PHASECHK.TRANS64.TRYWAIT P1, [R2+URZ+0x1c0], R8 ;  /* 0x0001c008020075a7 */ /* 0x0022a400080211ff */
[----:B--2---:R-:W-:Y:S05]  /*b300*/  @!P1 NANOSLEEP.SYNCS 0x989680 ;  /* 0x009896800000995d */ /* 0x004fea0003900000 */
[----:B------:R-:W2:Y:S02]  /*b310*/  @!P1 SYNCS.PHASECHK.TRANS64 P1, [R2+URZ+0x1c0], R8 ;  /* 0x0001c008020095a7 */ /* 0x000ea400080210ff */
[----:B--2---:R-:W-:Y:S05]  /*b320*/  @!P1 BRA `(.L_x_237) ;  /* 0xfffffffc00f09947 */ /* 0x004fea000383ffff */
[----:B------:R-:W-:Y:S05]  /*b330*/  BRA `(.L_x_238) ;  /* 0xffffffac00807947 */ /* 0x000fea000383ffff */
.L_x_109:
[----:B------:R-:W-:Y:S07]  /*b340*/  MOV R2, UR42 ;  /* 0x0000002a00027c02 */ /* 0x000fee0008000f00 */
.L_x_239:
[----:B-1----:R1:W2:Y:S02]  /*b350*/  SYNCS.PHASECHK.TRANS64.TRYWAIT P1, [R2+URZ+0x1c8], R8 ;  /* 0x0001c808020075a7 */ /* 0x0022a400080211ff */
[----:B--2---:R-:W-:Y:S05]  /*b360*/  @!P1 NANOSLEEP.SYNCS 0x989680 ;  /* 0x009896800000995d */ /* 0x004fea0003900000 */
[----:B------:R-:W2:Y:S02]  /*b370*/  @!P1 SYNCS.PHASECHK.TRANS64 P1, [R2+URZ+0x1c8], R8 ;  /* 0x0001c808020095a7 */ /* 0x000ea400080210ff */
[----:B--2---:R-:W-:Y:S05]  /*b380*/  @!P1 BRA `(.L_x_239) ;  /* 0xfffffffc00f09947 */ /* 0x004fea000383ffff */
[----:B------:R-:W-:Y:S05]  /*b390*/  BRA `(.L_x_240) ;  /* 0xffffffac00e47947 */ /* 0x000fea000383ffff */
.L_x_110:
[----:B------:R-:W-:Y:S07]  /*b3a0*/  MOV R2, UR42 ;  /* 0x0000002a00027c02 */ /* 0x000fee0008000f00 */
.L_x_241:
[----:B-1----:R1:W2:Y:S02]  /*b3b0*/  SYNCS.PHASECHK.TRANS64.TRYWAIT P1, [R2+URZ+0x1d0], R8 ;  /* 0x0001d008020075a7 */ /* 0x0022a400080211ff */
[----:B--2---:R-:W-:Y:S05]  /*b3c0*/  @!P1 NANOSLEEP.SYNCS 0x989680 ;  /* 0x009896800000995d */ /* 0x004fea0003900000 */
[----:B------:R-:W2:Y:S02]  /*b3d0*/  @!P1 SYNCS.PHASECHK.TRANS64 P1, [R2+URZ+0x1d0], R8 ;  /* 0x0001d008020095a7 */ /* 0x000ea400080210ff */
[----:B--2---:R-:W-:Y:S05]  /*b3e0*/  @!P1 BRA `(.L_x_241) ;  /* 0xfffffffc00f09947 */ /* 0x004fea000383ffff */
[----:B------:R-:W-:Y:S05]  /*b3f0*/  BRA `(.L_x_242) ;  /* 0xffffffb0004c7947 */ /* 0x000fea000383ffff */
.L_x_111:
[----:B------:R-:W-:Y:S07]  /*b400*/  MOV R0, UR42 ;  /* 0x0000002a00007c02 */ /* 0x000fee0008000f00 */
.L_x_243:
[----:B-1----:R1:W2:Y:S02]  /*b410*/  SYNCS.PHASECHK.TRANS64.TRYWAIT P0, [R0+URZ+0x1d8], R8 ;  /* 0x0001d808000075a7 */ /* 0x0022a400080011ff */
[----:B--2---:R-:W-:Y:S05]  /*b420*/  @!P0 NANOSLEEP.SYNCS 0x989680 ;  /* 0x009896800000895d */ /* 0x004fea0003900000 */
[----:B------:R-:W2:Y:S02]  /*b430*/  @!P0 SYNCS.PHASECHK.TRANS64 P0, [R0+URZ+0x1d8], R8 ;  /* 0x0001d808000085a7 */ /* 0x000ea400080010ff */
[----:B--2---:R-:W-:Y:S05]  /*b440*/  @!P0 BRA `(.L_x_243) ;  /* 0xfffffffc00f08947 */ /* 0x004fea000383ffff */
[----:B------:R-:W-:Y:S05]  /*b450*/  BRA `(.L_x_244) ;  /* 0xffffffb000b47947 */ /* 0x000fea000383ffff */
.L_x_113:
[----:B------:R-:W-:-:S07]  /*b460*/  MOV R0, UR42 ;  /* 0x0000002a00007c02 */ /* 0x000fce0008000f00 */
.L_x_245:
[----:B-1----:R1:W3:Y:S02]  /*b470*/  SYNCS.PHASECHK.TRANS64.TRYWAIT P0, [R0+URZ+0x1c0], R2 ;  /* 0x0001c002000075a7 */ /* 0x0022e400080011ff */
[----:B---3--:R-:W-:Y:S05]  /*b480*/  @!P0 NANOSLEEP.SYNCS 0x989680 ;  /* 0x009896800000895d */ /* 0x008fea0003900000 */
[----:B------:R-:W3:Y:S02]  /*b490*/  @!P0 SYNCS.PHASECHK.TRANS64 P0, [R0+URZ+0x1c0], R2 ;  /* 0x0001c002000085a7 */ /* 0x000ee400080010ff */
[----:B---3--:R-:W-:Y:S05]  /*b4a0*/  @!P0 BRA `(.L_x_245) ;  /* 0xfffffffc00f08947 */ /* 0x008fea000383ffff */
[----:B------:R-:W-:Y:S05]  /*b4b0*/  BRA `(.L_x_246) ;  /* 0xffffffb400407947 */ /* 0x000fea000383ffff */
.L_x_114:
[----:B-1----:R-:W-:-:S07]  /*b4c0*/  MOV R0, UR42 ;  /* 0x0000002a00007c02 */ /* 0x002fce0008000f00 */
.L_x_247:
[----:B-1----:R1:W3:Y:S02]  /*b4d0*/  SYNCS.PHASECHK.TRANS64.TRYWAIT P0, [R0+URZ+0x1c8], R2 ;  /* 0x0001c802000075a7 */ /* 0x0022e400080011ff */
[----:B---3--:R-:W-:Y:S05]  /*b4e0*/  @!P0 NANOSLEEP.SYNCS 0x989680 ;  /* 0x009896800000895d */ /* 0x008fea0003900000 */
[----:B------:R-:W3:Y:S02]  /*b4f0*/  @!P0 SYNCS.PHASECHK.TRANS64 P0, [R0+URZ+0x1c8], R2 ;  /* 0x0001c802000085a7 */ /* 0x000ee400080010ff */
[----:B---3--:R-:W-:Y:S05]  /*b500*/  @!P0 BRA `(.L_x_247) ;  /* 0xfffffffc00f08947 */ /* 0x008fea000383ffff */
[----:B------:R-:W-:Y:S05]  /*b510*/  BRA `(.L_x_248) ;  /* 0xffffffb400307947 */ /* 0x000fea000383ffff */
.L_x_115:
[----:B-1----:R-:W-:-:S07]  /*b520*/  MOV R0, UR42 ;  /* 0x0000002a00007c02 */ /* 0x002fce0008000f00 */
.L_x_249:
[----:B-1----:R1:W3:Y:S02]  /*b530*/  SYNCS.PHASECHK.TRANS64.TRYWAIT P0, [R0+URZ+0x1d0], R2 ;  /* 0x0001d002000075a7 */ /* 0x0022e400080011ff */
[----:B---3--:R-:W-:Y:S05]  /*b540*/  @!P0 NANOSLEEP.SYNCS 0x989680 ;  /* 0x009896800000895d */ /* 0x008fea0003900000 */
[----:B------:R-:W3:Y:S02]  /*b550*/  @!P0 SYNCS.PHASECHK.TRANS64 P0, [R0+URZ+0x1d0], R2 ;  /* 0x0001d002000085a7 */ /* 0x000ee400080010ff */
[----:B---3--:R-:W-:Y:S05]  /*b560*/  @!P0 BRA `(.L_x_249) ;  /* 0xfffffffc00f08947 */ /* 0x008fea000383ffff */
[----:B------:R-:W-:Y:S05]  /*b570*/  BRA `(.L_x_250) ;  /* 0xffffffb400207947 */ /* 0x000fea000383ffff */
.L_x_117:
[----:B------:R-:W-:Y:S07]  /*b580*/  MOV R0, UR44 ;  /* 0x0000002c00007c02 */ /* 0x000fee0008000f00 */
.L_x_251:
[----:B-1----:R1:W2:Y:S02]  /*b590*/  SYNCS.PHASECHK.TRANS64.TRYWAIT P0, [R0+URZ+0x1f0], R2 ;  /* 0x0001f002000075a7 */ /* 0x0022a400080011ff */
[----:B--2---:R-:W-:Y:S05]  /*b5a0*/  @!P0 NANOSLEEP.SYNCS 0x989680 ;  /* 0x009896800000895d */ /* 0x004fea0003900000 */
[----:B------:R-:W2:Y:S02]  /*b5b0*/  @!P0 SYNCS.PHASECHK.TRANS64 P0, [R0+URZ+0x1f0], R2 ;  /* 0x0001f002000085a7 */ /* 0x000ea400080010ff */
[----:B--2---:R-:W-:Y:S05]  /*b5c0*/  @!P0 BRA `(.L_x_251) ;  /* 0xfffffffc00f08947 */ /* 0x004fea000383ffff */
[----:B------:R-:W-:Y:S05]  /*b5d0*/  BRA `(.L_x_252) ;  /* 0xffffffb400fc7947 */ /* 0x000fea000383ffff */
.L_x_128:
[----:B-1----:R-:W-:Y:S04]  /*b5e0*/  MOV R2, UR44 ;  /* 0x0000002c00027c02 */ /* 0x002fe80008000f00 */
[----:B------:R1:W2:Y:S03]  /*b5f0*/  SYNCS.PHASECHK.TRANS64.TRYWAIT P1, [R2+URZ+0x1a0], R3 ;  /* 0x0001a003020075a7 */ /* 0x0002a600080211ff */
[----:B--2---:R-:W-:Y:S05]  /*b600*/  @!P1 NANOSLEEP.SYNCS 0x989680 ;  /* 0x009896800000995d */ /* 0x004fea0003900000 */
[----:B------:R-:W2:Y:S02]  /*b610*/  @!P1 SYNCS.PHASECHK.TRANS64 P1, [R2+URZ+0x1a0], R3 ;  /* 0x0001a003020095a7 */ /* 0x000ea400080210ff */
[----:B--2---:R-:W-:Y:S05]  /*b620*/  @!P1 BRA `(.L_x_128) ;  /* 0xfffffffc00ec9947 */ /* 0x004fea000383ffff */
[----:B------:R-:W-:Y:S05]  /*b630*/  BRA `(.L_x_127) ;  /* 0xffffffc400d87947 */ /* 0x000fea000383ffff */
.L_x_130:
[----:B-1----:R1:W4:Y:S02]  /*b640*/  SYNCS.PHASECHK.TRANS64.TRYWAIT P0, [R64+URZ+0x200], R0 ;  /* 0x00020000400075a7 */ /* 0x00232400080011ff */
[----:B----4-:R-:W-:Y:S05]  /*b650*/  @!P0 NANOSLEEP.SYNCS 0x989680 ;  /* 0x009896800000895d */ /* 0x010fea0003900000 */
[----:B------:R-:W4:Y:S02]  /*b660*/  @!P0 SYNCS.PHASECHK.TRANS64 P0, [R64+URZ+0x200], R0 ;  /* 0x00020000400085a7 */ /* 0x000f2400080010ff */
[----:B----4-:R-:W-:Y:S05]  /*b670*/  @!P0 BRA `(.L_x_130) ;  /* 0xfffffffc00f08947 */ /* 0x010fea000383ffff */
[----:B------:R-:W-:Y:S05]  /*b680*/  BRA `(.L_x_129) ;  /* 0xffffffc400f87947 */ /* 0x000fea000383ffff */
.L_x_139:
[----:B--2---:R2:W3:Y:S02]  /*b690*/  SYNCS.PHASECHK.TRANS64.TRYWAIT P0, [R4+URZ+0x1a0], R0 ;  /* 0x0001a000040075a7 */ /* 0x0044e400080011ff */
[----:B---3--:R-:W-:Y:S05]  /*b6a0*/  @!P0 NANOSLEEP.SYNCS 0x989680 ;  /* 0x009896800000895d */ /* 0x008fea0003900000 */
[----:B------:R-:W3:Y:S02]  /*b6b0*/  @!P0 SYNCS.PHASECHK.TRANS64 P0, [R4+URZ+0x1a0], R0 ;  /* 0x0001a000040085a7 */ /* 0x000ee400080010ff */
[----:B---3--:R-:W-:Y:S05]  /*b6c0*/  @!P0 BRA `(.L_x_139) ;  /* 0xfffffffc00f08947 */ /* 0x008fea000383ffff */
[----:B------:R-:W-:Y:S05]  /*b6d0*/  BRA `(.L_x_138) ;  /* 0xffffffd000187947 */ /* 0x000fea000383ffff */
.L_x_147:
[----:B--2---:R2:W3:Y:S02]  /*b6e0*/  SYNCS.PHASECHK.TRANS64.TRYWAIT P0, [R2+URZ+0x1a0], R4 ;  /* 0x0001a004020075a7 */ /* 0x0044e400080011ff */
[----:B---3--:R-:W-:Y:S05]  /*b6f0*/  @!P0 NANOSLEEP.SYNCS 0x989680 ;  /* 0x009896800000895d */ /* 0x008fea0003900000 */
[----:B------:R-:W3:Y:S02]  /*b700*/  @!P0 SYNCS.PHASECHK.TRANS64 P0, [R2+URZ+0x1a0], R4 ;  /* 0x0001a004020085a7 */ /* 0x000ee400080010ff */
[----:B---3--:R-:W-:Y:S05]  /*b710*/  @!P0 BRA `(.L_x_147) ;  /* 0xfffffffc00f08947 */ /* 0x008fea000383ffff */
[----:B------:R-:W-:Y:S05]  /*b720*/  BRA `(.L_x_146) ;  /* 0xffffffd8003c7947 */ /* 0x000fea000383ffff */
.L_x_155:
[----:B--2---:R2:W3:Y:S02]  /*b730*/  SYNCS.PHASECHK.TRANS64.TRYWAIT P0, [R3+URZ+0x1a0], R0 ;  /* 0x0001a000030075a7 */ /* 0x0044e400080011ff */
[----:B---3--:R-:W-:Y:S05]  /*b740*/  @!P0 NANOSLEEP.SYNCS 0x989680 ;  /* 0x009896800000895d */ /* 0x008fea0003900000 */
[----:B------:R-:W3:Y:S02]  /*b750*/  @!P0 SYNCS.PHASECHK.TRANS64 P0, [R3+URZ+0x1a0], R0 ;  /* 0x0001a000030085a7 */ /* 0x000ee400080010ff */
[----:B---3--:R-:W-:Y:S05]  /*b760*/  @!P0 BRA `(.L_x_155) ;  /* 0xfffffffc00f08947 */ /* 0x008fea000383ffff */
[----:B------:R-:W-:Y:S05]  /*b770*/  BRA `(.L_x_154) ;  /* 0xffffffe0005c7947 */ /* 0x000fea000383ffff */
        .weak           $__internal_0_$__cuda_sm10x_tcgen05_guardrail_trap_col_being_dealloced_not_returned_by_alloc
        .type           $__internal_0_$__cuda_sm10x_tcgen05_guardrail_trap_col_being_dealloced_not_returned_by_alloc,@function
        .size           $__internal_0_$__cuda_sm10x_tcgen05_guardrail_trap_col_being_dealloced_not_returned_by_alloc,($__internal_1_$__cuda_sm10x_tcgen05_guardrail_trap_phase_invalid_during_alloc - $__internal_0_$__cuda_sm10x_tcgen05_guardrail_trap_col_being_dealloced_not_returned_by_alloc)
$__internal_0_$__cuda_sm10x_tcgen05_guardrail_trap_col_being_dealloced_not_returned_by_alloc:
[----:B------:R-:W-:Y:S05]  /*b780*/  BPT.TRAP 0x1 ;  /* 0x000000040000795c */ /* 0x000fea0000300000 */
[----:B------:R-:W-:-:S04]  /*b790*/  HFMA2 R3, -RZ, RZ, 0, 0 ;  /* 0x00000000ff037431 */ /* 0x000fc800000001ff */
[----:B------:R-:W-:Y:S05]  /*b7a0*/  RET.REL.NODEC R2 `(_ZN7cutlass13device_kernelINS_4conv6kernel13ConvUniversalINS1_16ConvProblemShapeILNS1_8OperatorE1ELi3EEENS1_10collective14CollectiveConvINS1_47MainloopSm100TmaUmmaWarpSpecializedImplicitGemmILS5_1ELi26ELi3ELi1ELi2EN4cute5tupleIJNSA_1CILi2EEENSC_ILi1EEESE_EEEEENSB_IJNSC_ILi128EEESH_NSB_IJNSC_ILi32EEEEEEEEENS_10bfloat16_tESL_NSA_8TiledMMAINSA_8MMA_AtomIJNSA_26SM100_MMA_F16BF16_2x1SM_SSISL_SL_fLi128ELi128ELNSA_4UMMA5MajorE0ELSQ_1ELNSP_7ScaleInE0ELSR_0EEEEEENSA_6LayoutINSB_IJSE_SE_SE_EEENSB_IJNSC_ILi0EEESW_SW_EEEEENSB_IJNSA_10UnderscoreESZ_SZ_EEEEENS7_6detail27Sm100ImplicitGemmTileTraitsINSA_25SM100_TMA_2SM_LOAD_IM2COLENSA_14ComposedLayoutINSA_7SwizzleILi2ELi4ELi3EEENSA_18smem_ptr_flag_bitsILi16EEENSU_INSB_IJNSC_ILi8EEESI_EEENSB_IJSI_SE_EEEEEEEvEENS13_INSA_18SM100_TMA_2SM_LOADENS15_INS16_ILi3ELi4ELi3EEES19_NSU_INSB_IJNSC_ILi64EEES1A_EEENSB_IJSE_S1I_EEEEEEEvEEEENS_8epilogue10collective18CollectiveEpilogueINS1P_23Sm100TmaWarpSpecializedILi4ELi2ELi16ELb1ELb0EEEJNSB_IJS1I_SH_SJ_EEENSB_IJNSU_IS1I_SE_EENSU_INSB_IJNSC_ILi16EEESD_EEES1K_EEEEESL_NSB_IJNSB_IJllllEEESE_SW_EEESL_S21_NS1P_6fusion15FusionCallbacksIS1T_NS22_17LinearCombinationISL_fSL_fLNS_15FloatRoundStyleE2EEES1U_S1Z_JEEENSA_5SM1004TMEM4LOAD26SM100_TMEM_LOAD_32dp32b16xENSA_20SM90_TMA_LOAD_IM2COLENS15_INS16_ILi1ELi4ELi3EEES19_NSU_INSB_IJS1A_S1W_EEENSB_IJS1W_SE_EEEEEEENSA_39AutoVectorizingCopyWithAssumedAlignmentILi128EEENSA_21SM90_TMA_STORE_IM2COLES2H_S2J_S2J_EEEvvEEEEvNT_6ParamsE) ;  /* 0xffffff4802147950 */ /* 0x000fea0003c3ffff */
        .weak           $__internal_1_$__cuda_sm10x_tcgen05_guardrail_trap_phase_invalid_during_alloc
        .type           $__internal_1_$__cuda_sm10x_tcgen05_guardrail_trap_phase_invalid_during_alloc,@function
        .size           $__internal_1_$__cuda_sm10x_tcgen05_guardrail_trap_phase_invalid_during_alloc,($__internal_2_$__cuda_sm10x_tcgen05_guardrail_trap_unallocated_columns_being_dealloced - $__internal_1_$__cuda_sm10x_tcgen05_guardrail_trap_phase_invalid_during_alloc)
$__internal_1_$__cuda_sm10x_tcgen05_guardrail_trap_phase_invalid_during_alloc:
[----:B------:R-:W-:Y:S05]  /*b7b0*/  BPT.TRAP 0x1 ;  /* 0x000000040000795c */ /* 0x000fea0000300000 */
[----:B------:R-:W-:-:S04]  /*b7c0*/  MOV R5, 0x0 ;  /* 0x0000000000057802 */ /* 0x000fc80000000f00 */
[----:B------:R-:W-:Y:S05]  /*b7d0*/  RET.REL.NODEC R4 `(_ZN7cutlass13device_kernelINS_4conv6kernel13ConvUniversalINS1_16ConvProblemShapeILNS1_8OperatorE1ELi3EEENS1_10collective14CollectiveConvINS1_47MainloopSm100TmaUmmaWarpSpecializedImplicitGemmILS5_1ELi26ELi3ELi1ELi2EN4cute5tupleIJNSA_1CILi2EEENSC_ILi1EEESE_EEEEENSB_IJNSC_ILi128EEESH_NSB_IJNSC_ILi32EEEEEEEEENS_10bfloat16_tESL_NSA_8TiledMMAINSA_8MMA_AtomIJNSA_26SM100_MMA_F16BF16_2x1SM_SSISL_SL_fLi128ELi128ELNSA_4UMMA5MajorE0ELSQ_1ELNSP_7ScaleInE0ELSR_0EEEEEENSA_6LayoutINSB_IJSE_SE_SE_EEENSB_IJNSC_ILi0EEESW_SW_EEEEENSB_IJNSA_10UnderscoreESZ_SZ_EEEEENS7_6detail27Sm100ImplicitGemmTileTraitsINSA_25SM100_TMA_2SM_LOAD_IM2COLENSA_14ComposedLayoutINSA_7SwizzleILi2ELi4ELi3EEENSA_18smem_ptr_flag_bitsILi16EEENSU_INSB_IJNSC_ILi8EEESI_EEENSB_IJSI_SE_EEEEEEEvEENS13_INSA_18SM100_TMA_2SM_LOADENS15_INS16_ILi3ELi4ELi3EEES19_NSU_INSB_IJNSC_ILi64EEES1A_EEENSB_IJSE_S1I_EEEEEEEvEEEENS_8epilogue10collective18CollectiveEpilogueINS1P_23Sm100TmaWarpSpecializedILi4ELi2ELi16ELb1ELb0EEEJNSB_IJS1I_SH_SJ_EEENSB_IJNSU_IS1I_SE_EENSU_INSB_IJNSC_ILi16EEESD_EEES1K_EEEEESL_NSB_IJNSB_IJllllEEESE_SW_EEESL_S21_NS1P_6fusion15FusionCallbacksIS1T_NS22_17LinearCombinationISL_fSL_fLNS_15FloatRoundStyleE2EEES1U_S1Z_JEEENSA_5SM1004TMEM4LOAD26SM100_TMEM_LOAD_32dp32b16xENSA_20SM90_TMA_LOAD_IM2COLENS15_INS16_ILi1ELi4ELi3EEES19_NSU_INSB_IJS1A_S1W_EEENSB_IJS1W_SE_EEEEEEENSA_39AutoVectorizingCopyWithAssumedAlignmentILi128EEENSA_21SM90_TMA_STORE_IM2COLES2H_S2J_S2J_EEEvvEEEEvNT_6ParamsE) ;  /* 0xffffff4804087950 */ /* 0x000fea0003c3ffff */
        .weak           $__internal_2_$__cuda_sm10x_tcgen05_guardrail_trap_unallocated_columns_being_dealloced
        .type           $__internal_2_$__cuda_sm10x_tcgen05_guardrail_trap_unallocated_columns_being_dealloced,@function
        .size           $__internal_2_$__cuda_sm10x_tcgen05_guardrail_trap_unallocated_columns_being_dealloced,(.L_x_254 - $__internal_2_$__cuda_sm10x_tcgen05_guardrail_trap_unallocated_columns_being_dealloced)
$__internal_2_$__cuda_sm10x_tcgen05_guardrail_trap_unallocated_columns_being_dealloced:
[----:B------:R-:W-:Y:S05]  /*b7e0*/  BPT.TRAP 0x1 ;  /* 0x000000040000795c */ /* 0x000fea0000300000 */
[----:B------:R-:W-:-:S04]  /*b7f0*/  HFMA2 R3, -RZ, RZ, 0, 0 ;  /* 0x00000000ff037431 */ /* 0x000fc800000001ff */
[----:B------:R-:W-:Y:S05]  /*b800*/  RET.REL.NODEC R2 `(_ZN7cutlass13device_kernelINS_4conv6kernel13ConvUniversalINS1_16ConvProblemShapeILNS1_8OperatorE1ELi3EEENS1_10collective14CollectiveConvINS1_47MainloopSm100TmaUmmaWarpSpecializedImplicitGemmILS5_1ELi26ELi3ELi1ELi2EN4cute5tupleIJNSA_1CILi2EEENSC_ILi1EEESE_EEEEENSB_IJNSC_ILi128EEESH_NSB_IJNSC_ILi32EEEEEEEEENS_10bfloat16_tESL_NSA_8TiledMMAINSA_8MMA_AtomIJNSA_26SM100_MMA_F16BF16_2x1SM_SSISL_SL_fLi128ELi128ELNSA_4UMMA5MajorE0ELSQ_1ELNSP_7ScaleInE0ELSR_0EEEEEENSA_6LayoutINSB_IJSE_SE_SE_EEENSB_IJNSC_ILi0EEESW_SW_EEEEENSB_IJNSA_10UnderscoreESZ_SZ_EEEEENS7_6detail27Sm100ImplicitGemmTileTraitsINSA_25SM100_TMA_2SM_LOAD_IM2COLENSA_14ComposedLayoutINSA_7SwizzleILi2ELi4ELi3EEENSA_18smem_ptr_flag_bitsILi16EEENSU_INSB_IJNSC_ILi8EEESI_EEENSB_IJSI_SE_EEEEEEEvEENS13_INSA_18SM100_TMA_2SM_LOADENS15_INS16_ILi3ELi4ELi3EEES19_NSU_INSB_IJNSC_ILi64EEES1A_EEENSB_IJSE_S1I_EEEEEEEvEEEENS_8epilogue10collective18CollectiveEpilogueINS1P_23Sm100TmaWarpSpecializedILi4ELi2ELi16ELb1ELb0EEEJNSB_IJS1I_SH_SJ_EEENSB_IJNSU_IS1I_SE_EENSU_INSB_IJNSC_ILi16EEESD_EEES1K_EEEEESL_NSB_IJNSB_IJllllEEESE_SW_EEESL_S21_NS1P_6fusion15FusionCallbacksIS1T_NS22_17LinearCombinationISL_fSL_fLNS_15FloatRoundStyleE2EEES1U_S1Z_JEEENSA_5SM1004TMEM4LOAD26SM100_TMEM_LOAD_32dp32b16xENSA_20SM90_TMA_LOAD_IM2COLENS15_INS16_ILi1ELi4ELi3EEES19_NSU_INSB_IJS1A_S1W_EEENSB_IJS1W_SE_EEEEEEENSA_39AutoVectorizingCopyWithAssumedAlignmentILi128EEENSA_21SM90_TMA_STORE_IM2COLES2H_S2J_S2J_EEEvvEEEEvNT_6ParamsE) ;  /* 0xffffff4402fc7950 */ /* 0x000fea0003c3ffff */
.L_x_253:
[----:B------:R-:W-:-:S00]  /*b810*/  BRA `(.L_x_253) ;  /* 0xfffffffc00fc7947 */ /* 0x000fc0000383ffff */
[----:B------:R-:W-:-:S00]  /*b820*/  NOP ;  /* 0x0000000000007918 */ /* 0x000fc00000000000 */
        /* <DEDUP_REMOVED lines=13> */
.L_x_254:


//--------------------- .nv.global.init           --------------------------
	.section	.nv.global.init,"aw",@progbits
.nv.global.init:
	.type		$str$29,@object
	.size		$str$29,($str$30 - $str$29)
$str$29:
        /*0000*/ 	.byte	0x28, 0x61, 0x64, 0x64, 0x72, 0x65, 0x73, 0x73, 0x20, 0x26, 0x20, 0x6d, 0x61, 0x73, 0x6b, 0x29
        /*0010*/ 	.byte	0x20, 0x3d, 0x3d, 0x20, 0x30, 0x00
	.type		$str$30,@object
	.size		$str$30,($str$28 - $str$30)
$str$30:
        /*0016*/ 	.byte	0x2f, 0x74, 0x6d, 0x70, 0x2f, 0x63, 0x75, 0x74, 0x6c, 0x61, 0x73, 0x73, 0x5f, 0x73, 0x77, 0x65
        /*0026*/ 	.byte	0x65, 0x70, 0x5f, 0x73, 0x72, 0x63, 0x2f, 0x69, 0x6e, 0x63, 0x6c, 0x75, 0x64, 0x65, 0x2f, 0x63
        /*0036*/ 	.byte	0x75, 0x74, 0x65, 0x2f, 0x70, 0x6f, 0x69, 0x6e, 0x74, 0x65, 0x72, 0x5f, 0x66, 0x6c, 0x61, 0x67
        /*0046*/ 	.byte	0x67, 0x65, 0x64, 0x2e, 0x68, 0x70, 0x70, 0x00
	.type		$str$28,@object
	.size		$str$28,($str$27 - $str$28)
$str$28:
        /*004e*/ 	.byte	0x2f, 0x74, 0x6d, 0x70, 0x2f, 0x63, 0x75, 0x74, 0x6c, 0x61, 0x73, 0x73, 0x5f, 0x73, 0x77, 0x65
        /*005e*/ 	.byte	0x65, 0x70, 0x5f, 0x73, 0x72, 0x63, 0x2f, 0x69, 0x6e, 0x63, 0x6c, 0x75, 0x64, 0x65, 0x2f, 0x63
        /*006e*/ 	.byte	0x75, 0x74, 0x65, 0x2f, 0x61, 0x74, 0x6f, 0x6d, 0x2f, 0x63, 0x6f, 0x70, 0x79, 0x5f, 0x74, 0x72
        /*007e*/ 	.byte	0x61, 0x69, 0x74, 0x73, 0x5f, 0x73, 0x6d, 0x31, 0x30, 0x30, 0x2e, 0x68, 0x70, 0x70, 0x00
	.type		$str$27,@object
	.size		$str$27,(__unnamed_1 - $str$27)
$str$27:
        /*008d*/ 	.byte	0x28, 0x28, 0x75, 0x69, 0x6e, 0x74, 0x33, 0x32, 0x5f, 0x74, 0x28, 0x74, 0x68, 0x72, 0x65, 0x61
        /*009d*/ 	.byte	0x64, 0x49, 0x64, 0x78, 0x2e, 0x78, 0x29, 0x20, 0x2f, 0x20, 0x33, 0x32, 0x29, 0x20, 0x25, 0x20
        /*00ad*/ 	.byte	0x34, 0x29, 0x20, 0x3d, 0x3d, 0x20, 0x28, 0x28, 0x28, 0x74, 0x6d, 0x65, 0x6d, 0x5f, 0x61, 0x64
        /*00bd*/ 	.byte	0x64, 0x72, 0x20, 0x3e, 0x3e, 0x20, 0x31, 0x36, 0x29, 0x20, 0x2f, 0x20, 0x33, 0x32, 0x29, 0x20
        /*00cd*/ 	.byte	0x25, 0x20, 0x34, 0x29, 0x00
	.type		__unnamed_1,@object
	.size		__unnamed_1,(__unnamed_2 - __unnamed_1)
__unnamed_1:
        /*00d2*/ 	.byte	0x61, 0x75, 0x74, 0x6f, 0x20, 0x63, 0x75, 0x74, 0x65, 0x3a, 0x3a, 0x61, 0x73, 0x5f, 0x70, 0x6f
        /* <DEDUP_REMOVED lines=24> */
        /*0262*/ 	.byte	0x43, 0x3c, 0x32, 0x30, 0x34, 0x38, 0x3e, 0x3e, 0x3e, 0x3e, 0x5d, 0x00
	.type		__unnamed_2,@object
	.size		__unnamed_2,(.L_2 - __unnamed_2)
__unnamed_2:
        /* <DEDUP_REMOVED lines=40> */
        /*04ee*/ 	.byte	0x3a, 0x3a, 0x43, 0x3c, 0x30, 0x3e, 0x3e, 0x3e, 0x3e, 0x5d, 0x00
.L_2:


//--------------------- .nv.shared._ZN7cutlass13device_kernelINS_4conv6kernel13ConvUniversalINS1_16ConvProblemShapeILNS1_8OperatorE1ELi3EEENS1_10collective14CollectiveConvINS1_47MainloopSm100TmaUmmaWarpSpecializedImplicitGemmILS5_1ELi26ELi3ELi1ELi2EN4cute5tupleIJNSA_1CILi2EEENSC_ILi1EEESE_EEEEENSB_IJNSC_ILi128EEESH_NSB_IJNSC_ILi32EEEEEEEEENS_10bfloat16_tESL_NSA_8TiledMMAINSA_8MMA_AtomIJNSA_26SM100_MMA_F16BF16_2x1SM_SSISL_SL_fLi128ELi128ELNSA_4UMMA5MajorE0ELSQ_1ELNSP_7ScaleInE0ELSR_0EEEEEENSA_6LayoutINSB_IJSE_SE_SE_EEENSB_IJNSC_ILi0EEESW_SW_EEEEENSB_IJNSA_10UnderscoreESZ_SZ_EEEEENS7_6detail27Sm100ImplicitGemmTileTraitsINSA_25SM100_TMA_2SM_LOAD_IM2COLENSA_14ComposedLayoutINSA_7SwizzleILi2ELi4ELi3EEENSA_18smem_ptr_flag_bitsILi16EEENSU_INSB_IJNSC_ILi8EEESI_EEENSB_IJSI_SE_EEEEEEEvEENS13_INSA_18SM100_TMA_2SM_LOADENS15_INS16_ILi3ELi4ELi3EEES19_NSU_INSB_IJNSC_ILi64EEES1A_EEENSB_IJSE_S1I_EEEEEEEvEEEENS_8epilogue10collective18CollectiveEpilogueINS1P_23Sm100TmaWarpSpecializedILi4ELi2ELi16ELb1ELb0EEEJNSB_IJS1I_SH_SJ_EEENSB_IJNSU_IS1I_SE_EENSU_INSB_IJNSC_ILi16EEESD_EEES1K_EEEEESL_NSB_IJNSB_IJllllEEESE_SW_EEESL_S21_NS1P_6fusion15FusionCallbacksIS1T_NS22_17LinearCombinationISL_fSL_fLNS_15FloatRoundStyleE2EEES1U_S1Z_JEEENSA_5SM1004TMEM4LOAD26SM100_TMEM_LOAD_32dp32b16xENSA_20SM90_TMA_LOAD_IM2COLENS15_INS16_ILi1ELi4ELi3EEES19_NSU_INSB_IJS1A_S1W_EEENSB_IJS1W_SE_EEEEEEENSA_39AutoVectorizingCopyWithAssumedAlignmentILi128EEENSA_21SM90_TMA_STORE_IM2COLES2H_S2J_S2J_EEEvvEEEEvNT_6ParamsE --------------------------
	.section	.nv.shared._ZN7cutlass13device_kernelINS_4conv6kernel13ConvUniversalINS1_16ConvProblemShapeILNS1_8OperatorE1ELi3EEENS1_10collective14CollectiveConvINS1_47MainloopSm100TmaUmmaWarpSpecializedImplicitGemmILS5_1ELi26ELi3ELi1ELi2EN4cute5tupleIJNSA_1CILi2EEENSC_ILi1EEESE_EEEEENSB_IJNSC_ILi128EEESH_NSB_IJNSC_ILi32EEEEEEEEENS_10bfloat16_tESL_NSA_8TiledMMAINSA_8MMA_AtomIJNSA_26SM100_MMA_F16BF16_2x1SM_SSISL_SL_fLi128ELi128ELNSA_4UMMA5MajorE0ELSQ_1ELNSP_7ScaleInE0ELSR_0EEEEEENSA_6LayoutINSB_IJSE_SE_SE_EEENSB_IJNSC_ILi0EEESW_SW_EEEEENSB_IJNSA_10UnderscoreESZ_SZ_EEEEENS7_6detail27Sm100ImplicitGemmTileTraitsINSA_25SM100_TMA_2SM_LOAD_IM2COLENSA_14ComposedLayoutINSA_7SwizzleILi2ELi4ELi3EEENSA_18smem_ptr_flag_bitsILi16EEENSU_INSB_IJNSC_ILi8EEESI_EEENSB_IJSI_SE_EEEEEEEvEENS13_INSA_18SM100_TMA_2SM_LOADENS15_INS16_ILi3ELi4ELi3EEES19_NSU_INSB_IJNSC_ILi64EEES1A_EEENSB_IJSE_S1I_EEEEEEEvEEEENS_8epilogue10collective18CollectiveEpilogueINS1P_23Sm100TmaWarpSpecializedILi4ELi2ELi16ELb1ELb0EEEJNSB_IJS1I_SH_SJ_EEENSB_IJNSU_IS1I_SE_EENSU_INSB_IJNSC_ILi16EEESD_EEES1K_EEEEESL_NSB_IJNSB_IJllllEEESE_SW_EEESL_S21_NS1P_6fusion15FusionCallbacksIS1T_NS22_17LinearCombinationISL_fSL_fLNS_15FloatRoundStyleE2EEES1U_S1Z_JEEENSA_5SM1004TMEM4LOAD26SM100_TMEM_LOAD_32dp32b16xENSA_20SM90_TMA_LOAD_IM2COLENS15_INS16_ILi1ELi4ELi3EEES19_NSU_INSB_IJS1A_S1W_EEENSB_IJS1W_SE_EEEEEEENSA_39AutoVectorizingCopyWithAssumedAlignmentILi128EEENSA_21SM90_TMA_STORE_IM2COLES2H_S2J_S2J_EEEvvEEEEvNT_6ParamsE,"aw",@nobits
	.sectionflags	@""
	.align	16
	.zero		1024


//--------------------- .nv.shared.reserved.0     --------------------------
	.section	.nv.shared.reserved.0,"aw",@nobits
	.weak		__nv_reservedSMEM_offset_0_alias
	.size		__nv_reservedSMEM_offset_0_alias, 0, 64
	.other		__nv_reservedSMEM_offset_0_alias,@"STO_CUDA_RESERVED_SHARED STV_DEFAULT"
__nv_reservedSMEM_offset_0_alias:
	.zero		0
.nv.shared.reserved.0:
	.zero		64
	.weak		__nv_reservedSMEM_tcgen05_partition
	.type		__nv_reservedSMEM_tcgen05_partition,@object
	.size		__nv_reservedSMEM_tcgen05_partition,(.L_0 - __nv_reservedSMEM_tcgen05_partition)
__nv_reservedSMEM_tcgen05_partition:
	.zero		32
.L_0:


//--------------------- .nv.global                --------------------------
	.section	.nv.global,"aw",@nobits
.nv.global:
	.type		_ZN39_INTERNAL_6dbbb84e_4_k_cu_5c30e711_39244cute1_E,@object
	.size		_ZN39_INTERNAL_6dbbb84e_4_k_cu_5c30e711_39244cute1_E,(_ZN39_INTERNAL_6dbbb84e_4_k_cu_5c30e711_39244cuda3std3__45__cpo6cbeginE - _ZN39_INTERNAL_6dbbb84e_4_k_cu_5c30e711_39244cute1_E)
_ZN39_INTERNAL_6dbbb84e_4_k_cu_5c30e711_39244cute1_E:
	.zero		1
	.type		_ZN39_INTERNAL_6dbbb84e_4_k_cu_5c30e711_39244cuda3std3__45__cpo6cbeginE,@object
	.size		_ZN39_INTERNAL_6dbbb84e_4_k_cu_5c30e711_39244cuda3std3__45__cpo6cbeginE,(_ZN39_INTERNAL_6dbbb84e_4_k_cu_5c30e711_39244cuda3std3__48in_placeE - _ZN39_INTERNAL_6dbbb84e_4_k_cu_5c30e711_39244cuda3std3__45__cpo6cbeginE)
_ZN39_INTERNAL_6dbbb84e_4_k_cu_5c30e711_39244cuda3std3__45__cpo6cbeginE:
	.zero		1
	.type		_ZN39_INTERNAL_6dbbb84e_4_k_cu_5c30e711_39244cuda3std3__48in_placeE,@object
	.size		_ZN39_INTERNAL_6dbbb84e_4_k_cu_5c30e711_39244cuda3std3__48in_placeE,(_ZN39_INTERNAL_6dbbb84e_4_k_cu_5c30e711_39244cuda3std6ranges3__45__cpo9iter_moveE - _ZN39_INTERNAL_6dbbb84e_4_k_cu_5c30e711_39244cuda3std3__48in_placeE)
_ZN39_INTERNAL_6dbbb84e_4_k_cu_5c30e711_39244cuda3std3__48in_placeE:
	.zero		1
	.type		_ZN39_INTERNAL_6dbbb84e_4_k_cu_5c30e711_39244cuda3std6ranges3__45__cpo9iter_moveE,@object
	.size		_ZN39_INTERNAL_6dbbb84e_4_k_cu_5c30e711_39244cuda3std6ranges3__45__cpo9iter_moveE,(_ZN39_INTERNAL_6dbbb84e_4_k_cu_5c30e711_39244cuda3std3__45__cpo5beginE - _ZN39_INTERNAL_6dbbb84e_4_k_cu_5c30e711_39244cuda3std6ranges3__45__cpo9iter_moveE)
_ZN39_INTERNAL_6dbbb84e_4_k_cu_5c30e711_39244cuda3std6ranges3__45__cpo9iter_moveE:
	.zero		1
	.type		_ZN39_INTERNAL_6dbbb84e_4_k_cu_5c30e711_39244cuda3std3__45__cpo5beginE,@object
	.size		_ZN39_INTERNAL_6dbbb84e_4_k_cu_5c30e711_39244cuda3std3__45__cpo5beginE,(_ZN39_INTERNAL_6dbbb84e_4_k_cu_5c30e711_39244cuda3std3__441_GLOBAL__N__6dbbb84e_4_k_cu_5c30e711_39246ignoreE - _ZN39_INTERNAL_6dbbb84e_4_k_cu_5c30e711_39244cuda3std3__45__cpo5beginE)
_ZN39_INTERNAL_6dbbb84e_4_k_cu_5c30e711_39244cuda3std3__45__cpo5beginE:
	.zero		1
	.type		_ZN39_INTERNAL_6dbbb84e_4_k_cu_5c30e711_39244cuda3std3__441_GLOBAL__N__6dbbb84e_4_k_cu_5c30e711_39246ignoreE,@object
	.size		_ZN39_INTERNAL_6dbbb84e_4_k_cu_5c30e711_39244cuda3std3__441_GLOBAL__N__6dbbb84e_4_k_cu_5c30e711_39246ignoreE,(_ZN39_INTERNAL_6dbbb84e_4_k_cu_5c30e711_39244cute7productE - _ZN39_INTERNAL_6dbbb84e_4_k_cu_5c30e711_39244cuda3std3__441_GLOBAL__N__6dbbb84e_4_k_cu_5c30e711_39246ignoreE)
_ZN39_INTERNAL_6dbbb84e_4_k_cu_5c30e711_39244cuda3std3__441_GLOBAL__N__6dbbb84e_4_k_cu_5c30e711_39246ignoreE:
	.zero		1
	.type		_ZN39_INTERNAL_6dbbb84e_4_k_cu_5c30e711_39244cute7productE,@object
	.size		_ZN39_INTERNAL_6dbbb84e_4_k_cu_5c30e711_39244cute7productE,(_ZN39_INTERNAL_6dbbb84e_4_k_cu_5c30e711_39244cuda3std3__45__cpo3endE - _ZN39_INTERNAL_6dbbb84e_4_k_cu_5c30e711_39244cute7productE)
_ZN39_INTERNAL_6dbbb84e_4_k_cu_5c30e711_39244cute7productE:
	.zero		1
	.type		_ZN39_INTERNAL_6dbbb84e_4_k_cu_5c30e711_39244cuda3std3__45__cpo3endE,@object
	.size		_ZN39_INTERNAL_6dbbb84e_4_k_cu_5c30e711_39244cuda3std3__45__cpo3endE,(_ZN39_INTERNAL_6dbbb84e_4_k_cu_5c30e711_39244cuda3std3__419piecewise_constructE - _ZN39_INTERNAL_6dbbb84e_4_k_cu_5c30e711_39244cuda3std3__45__cpo3endE)
_ZN39_INTERNAL_6dbbb84e_4_k_cu_5c30e711_39244cuda3std3__45__cpo3endE:
	.zero		1
	.type		_ZN39_INTERNAL_6dbbb84e_4_k_cu_5c30e711_39244cuda3std3__419piecewise_constructE,@object
	.size		_ZN39_INTERNAL_6dbbb84e_4_k_cu_5c30e711_39244cuda3std3__419piecewise_constructE,(_ZN39_INTERNAL_6dbbb84e_4_k_cu_5c30e711_39244cuda3std3__45__cpo4cendE - _ZN39_INTERNAL_6dbbb84e_4_k_cu_5c30e711_39244cuda3std3__419piecewise_constructE)
_ZN39_INTERNAL_6dbbb84e_4_k_cu_5c30e711_39244cuda3std3__419piecewise_constructE:
	.zero		1
	.type		_ZN39_INTERNAL_6dbbb84e_4_k_cu_5c30e711_39244cuda3std3__45__cpo4cendE,@object
	.size		_ZN39_INTERNAL_6dbbb84e_4_k_cu_5c30e711_39244cuda3std3__45__cpo4cendE,(_ZN39_INTERNAL_6dbbb84e_4_k_cu_5c30e711_39244cuda3std6ranges3__45__cpo4swapE - _ZN39_INTERNAL_6dbbb84e_4_k_cu_5c30e711_39244cuda3std3__45__cpo4cendE)
_ZN39_INTERNAL_6dbbb84e_4_k_cu_5c30e711_39244cuda3std3__45__cpo4cendE:
	.zero		1
	.type		_ZN39_INTERNAL_6dbbb84e_4_k_cu_5c30e711_39244cuda3std6ranges3__45__cpo4swapE,@object
	.size		_ZN39_INTERNAL_6dbbb84e_4_k_cu_5c30e711_39244cuda3std6ranges3__45__cpo4swapE,(.L_10 - _ZN39_INTERNAL_6dbbb84e_4_k_cu_5c30e711_39244cuda3std6ranges3__45__cpo4swapE)
_ZN39_INTERNAL_6dbbb84e_4_k_cu_5c30e711_39244cuda3std6ranges3__45__cpo4swapE:
	.zero		1
.L_10:


//--------------------- .nv.constant0._ZN7cutlass13device_kernelINS_4conv6kernel13ConvUniversalINS1_16ConvProblemShapeILNS1_8OperatorE1ELi3EEENS1_10collective14CollectiveConvINS1_47MainloopSm100TmaUmmaWarpSpecializedImplicitGemmILS5_1ELi26ELi3ELi1ELi2EN4cute5tupleIJNSA_1CILi2EEENSC_ILi1EEESE_EEEEENSB_IJNSC_ILi128EEESH_NSB_IJNSC_ILi32EEEEEEEEENS_10bfloat16_tESL_NSA_8TiledMMAINSA_8MMA_AtomIJNSA_26SM100_MMA_F16BF16_2x1SM_SSISL_SL_fLi128ELi128ELNSA_4UMMA5MajorE0ELSQ_1ELNSP_7ScaleInE0ELSR_0EEEEEENSA_6LayoutINSB_IJSE_SE_SE_EEENSB_IJNSC_ILi0EEESW_SW_EEEEENSB_IJNSA_10UnderscoreESZ_SZ_EEEEENS7_6detail27Sm100ImplicitGemmTileTraitsINSA_25SM100_TMA_2SM_LOAD_IM2COLENSA_14ComposedLayoutINSA_7SwizzleILi2ELi4ELi3EEENSA_18smem_ptr_flag_bitsILi16EEENSU_INSB_IJNSC_ILi8EEESI_EEENSB_IJSI_SE_EEEEEEEvEENS13_INSA_18SM100_TMA_2SM_LOADENS15_INS16_ILi3ELi4ELi3EEES19_NSU_INSB_IJNSC_ILi64EEES1A_EEENSB_IJSE_S1I_EEEEEEEvEEEENS_8epilogue10collective18CollectiveEpilogueINS1P_23Sm100TmaWarpSpecializedILi4ELi2ELi16ELb1ELb0EEEJNSB_IJS1I_SH_SJ_EEENSB_IJNSU_IS1I_SE_EENSU_INSB_IJNSC_ILi16EEESD_EEES1K_EEEEESL_NSB_IJNSB_IJllllEEESE_SW_EEESL_S21_NS1P_6fusion15FusionCallbacksIS1T_NS22_17LinearCombinationISL_fSL_fLNS_15FloatRoundStyleE2EEES1U_S1Z_JEEENSA_5SM1004TMEM4LOAD26SM100_TMEM_LOAD_32dp32b16xENSA_20SM90_TMA_LOAD_IM2COLENS15_INS16_ILi1ELi4ELi3EEES19_NSU_INSB_IJS1A_S1W_EEENSB_IJS1W_SE_EEEEEEENSA_39AutoVectorizingCopyWithAssumedAlignmentILi128EEENSA_21SM90_TMA_STORE_IM2COLES2H_S2J_S2J_EEEvvEEEEvNT_6ParamsE --------------------------
	.section	.nv.constant0._ZN7cutlass13device_kernelINS_4conv6kernel13ConvUniversalINS1_16ConvProblemShapeILNS1_8OperatorE1ELi3EEENS1_10collective14CollectiveConvINS1_47MainloopSm100TmaUmmaWarpSpecializedImplicitGemmILS5_1ELi26ELi3ELi1ELi2EN4cute5tupleIJNSA_1CILi2EEENSC_ILi1EEESE_EEEEENSB_IJNSC_ILi128EEESH_NSB_IJNSC_ILi32EEEEEEEEENS_10bfloat16_tESL_NSA_8TiledMMAINSA_8MMA_AtomIJNSA_26SM100_MMA_F16BF16_2x1SM_SSISL_SL_fLi128ELi128ELNSA_4UMMA5MajorE0ELSQ_1ELNSP_7ScaleInE0ELSR_0EEEEEENSA_6LayoutINSB_IJSE_SE_SE_EEENSB_IJNSC_ILi0EEESW_SW_EEEEENSB_IJNSA_10UnderscoreESZ_SZ_EEEEENS7_6detail27Sm100ImplicitGemmTileTraitsINSA_25SM100_TMA_2SM_LOAD_IM2COLENSA_14ComposedLayoutINSA_7SwizzleILi2ELi4ELi3EEENSA_18smem_ptr_flag_bitsILi16EEENSU_INSB_IJNSC_ILi8EEESI_EEENSB_IJSI_SE_EEEEEEEvEENS13_INSA_18SM100_TMA_2SM_LOADENS15_INS16_ILi3ELi4ELi3EEES19_NSU_INSB_IJNSC_ILi64EEES1A_EEENSB_IJSE_S1I_EEEEEEEvEEEENS_8epilogue10collective18CollectiveEpilogueINS1P_23Sm100TmaWarpSpecializedILi4ELi2ELi16ELb1ELb0EEEJNSB_IJS1I_SH_SJ_EEENSB_IJNSU_IS1I_SE_EENSU_INSB_IJNSC_ILi16EEESD_EEES1K_EEEEESL_NSB_IJNSB_IJllllEEESE_SW_EEESL_S21_NS1P_6fusion15FusionCallbacksIS1T_NS22_17LinearCombinationISL_fSL_fLNS_15FloatRoundStyleE2EEES1U_S1Z_JEEENSA_5SM1004TMEM4LOAD26SM100_TMEM_LOAD_32dp32b16xENSA_20SM90_TMA_LOAD_IM2COLENS15_INS16_ILi1ELi4ELi3EEES19_NSU_INSB_IJS1A_S1W_EEENSB_IJS1W_SE_EEEEEEENSA_39AutoVectorizingCopyWithAssumedAlignmentILi128EEENSA_21SM90_TMA_STORE_IM2COLES2H_S2J_S2J_EEEvvEEEEvNT_6ParamsE,"a",@progbits
	.sectionflags	@""
	.align	4
.nv.constant0._ZN7cutlass13device_kernelINS_4conv6kernel13ConvUniversalINS1_16ConvProblemShapeILNS1_8OperatorE1ELi3EEENS1_10collective14CollectiveConvINS1_47MainloopSm100TmaUmmaWarpSpecializedImplicitGemmILS5_1ELi26ELi3ELi1ELi2EN4cute5tupleIJNSA_1CILi2EEENSC_ILi1EEESE_EEEEENSB_IJNSC_ILi128EEESH_NSB_IJNSC_ILi32EEEEEEEEENS_10bfloat16_tESL_NSA_8TiledMMAINSA_8MMA_AtomIJNSA_26SM100_MMA_F16BF16_2x1SM_SSISL_SL_fLi128ELi128ELNSA_4UMMA5MajorE0ELSQ_1ELNSP_7ScaleInE0ELSR_0EEEEEENSA_6LayoutINSB_IJSE_SE_SE_EEENSB_IJNSC_ILi0EEESW_SW_EEEEENSB_IJNSA_10UnderscoreESZ_SZ_EEEEENS7_6detail27Sm100ImplicitGemmTileTraitsINSA_25SM100_TMA_2SM_LOAD_IM2COLENSA_14ComposedLayoutINSA_7SwizzleILi2ELi4ELi3EEENSA_18smem_ptr_flag_bitsILi16EEENSU_INSB_IJNSC_ILi8EEESI_EEENSB_IJSI_SE_EEEEEEEvEENS13_INSA_18SM100_TMA_2SM_LOADENS15_INS16_ILi3ELi4ELi3EEES19_NSU_INSB_IJNSC_ILi64EEES1A_EEENSB_IJSE_S1I_EEEEEEEvEEEENS_8epilogue10collective18CollectiveEpilogueINS1P_23Sm100TmaWarpSpecializedILi4ELi2ELi16ELb1ELb0EEEJNSB_IJS1I_SH_SJ_EEENSB_IJNSU_IS1I_SE_EENSU_INSB_IJNSC_ILi16EEESD_EEES1K_EEEEESL_NSB_IJNSB_IJllllEEESE_SW_EEESL_S21_NS1P_6fusion15FusionCallbacksIS1T_NS22_17LinearCombinationISL_fSL_fLNS_15FloatRoundStyleE2EEES1U_S1Z_JEEENSA_5SM1004TMEM4LOAD26SM100_TMEM_LOAD_32dp32b16xENSA_20SM90_TMA_LOAD_IM2COLENS15_INS16_ILi1ELi4ELi3EEES19_NSU_INSB_IJS1A_S1W_EEENSB_IJS1W_SE_EEEEEEENSA_39AutoVectorizingCopyWithAssumedAlignmentILi128EEENSA_21SM90_TMA_STORE_IM2COLES2H_S2J_S2J_EEEvvEEEEvNT_6ParamsE:
	.zero		3200


//--------------------- SYMBOLS --------------------------

	.type		.nv.reservedSmem.offset0,@object
	.size		.nv.reservedSmem.offset0,0x4
	.type		.nv.reservedSmem.cap,@object
	.size		.nv.reservedSmem.cap,0x4
	.type		__assertfail,@function
